//
// Generated by NVIDIA NVVM Compiler
//
// Compiler Build ID: CL-36424714
// Cuda compilation tools, release 13.0, V13.0.88
// Based on NVVM 20.0.0
//

.version 9.0
.target sm_100
.address_size 64

	// .globl	_Z11sgemm_naivePKfS0_Pfiiiff
// _ZZ8sgemm_dbILi64ELi64ELi8ELi4ELi4EEvPKfS1_PfiiiffE2As has been demoted
// _ZZ8sgemm_dbILi64ELi64ELi8ELi4ELi4EEvPKfS1_PfiiiffE2Bs has been demoted
// _ZZ8sgemm_dbILi64ELi64ELi8ELi8ELi4EEvPKfS1_PfiiiffE2As has been demoted
// _ZZ8sgemm_dbILi64ELi64ELi8ELi8ELi4EEvPKfS1_PfiiiffE2Bs has been demoted
// _ZZ8sgemm_dbILi64ELi64ELi8ELi4ELi8EEvPKfS1_PfiiiffE2As has been demoted
// _ZZ8sgemm_dbILi64ELi64ELi8ELi4ELi8EEvPKfS1_PfiiiffE2Bs has been demoted
// _ZZ8sgemm_dbILi128ELi128ELi8ELi4ELi4EEvPKfS1_PfiiiffE2As has been demoted
// _ZZ8sgemm_dbILi128ELi128ELi8ELi4ELi4EEvPKfS1_PfiiiffE2Bs has been demoted
// _ZZ8sgemm_dbILi128ELi128ELi8ELi8ELi4EEvPKfS1_PfiiiffE2As has been demoted
// _ZZ8sgemm_dbILi128ELi128ELi8ELi8ELi4EEvPKfS1_PfiiiffE2Bs has been demoted
// _ZZ8sgemm_dbILi128ELi128ELi8ELi4ELi8EEvPKfS1_PfiiiffE2As has been demoted
// _ZZ8sgemm_dbILi128ELi128ELi8ELi4ELi8EEvPKfS1_PfiiiffE2Bs has been demoted
// _ZZ8sgemm_dbILi64ELi64ELi16ELi4ELi4EEvPKfS1_PfiiiffE2As has been demoted
// _ZZ8sgemm_dbILi64ELi64ELi16ELi4ELi4EEvPKfS1_PfiiiffE2Bs has been demoted
// _ZZ8sgemm_dbILi128ELi128ELi16ELi4ELi4EEvPKfS1_PfiiiffE2As has been demoted
// _ZZ8sgemm_dbILi128ELi128ELi16ELi4ELi4EEvPKfS1_PfiiiffE2Bs has been demoted
// _ZZ8sgemm_dbILi128ELi128ELi16ELi8ELi8EEvPKfS1_PfiiiffE2As has been demoted
// _ZZ8sgemm_dbILi128ELi128ELi16ELi8ELi8EEvPKfS1_PfiiiffE2Bs has been demoted
// _ZZ8sgemm_dbILi128ELi64ELi8ELi8ELi4EEvPKfS1_PfiiiffE2As has been demoted
// _ZZ8sgemm_dbILi128ELi64ELi8ELi8ELi4EEvPKfS1_PfiiiffE2Bs has been demoted
// _ZZ8sgemm_dbILi64ELi128ELi8ELi4ELi8EEvPKfS1_PfiiiffE2As has been demoted
// _ZZ8sgemm_dbILi64ELi128ELi8ELi4ELi8EEvPKfS1_PfiiiffE2Bs has been demoted
// _ZZ8sgemm_dbILi128ELi64ELi16ELi8ELi4EEvPKfS1_PfiiiffE2As has been demoted
// _ZZ8sgemm_dbILi128ELi64ELi16ELi8ELi4EEvPKfS1_PfiiiffE2Bs has been demoted
// _ZZ8sgemm_dbILi64ELi128ELi16ELi4ELi8EEvPKfS1_PfiiiffE2As has been demoted
// _ZZ8sgemm_dbILi64ELi128ELi16ELi4ELi8EEvPKfS1_PfiiiffE2Bs has been demoted
// _ZZ12sgemm_sharedILi32EEvPKfS1_PfiiiffE2As has been demoted
// _ZZ12sgemm_sharedILi32EEvPKfS1_PfiiiffE2Bs has been demoted
// _ZZ17sgemm_1D_blockingILi64ELi64ELi16ELi4EEvPKfS1_PfiiiffE2As has been demoted
// _ZZ17sgemm_1D_blockingILi64ELi64ELi16ELi4EEvPKfS1_PfiiiffE2Bs has been demoted
// _ZZ17sgemm_1D_blockingILi64ELi64ELi8ELi8EEvPKfS1_PfiiiffE2As has been demoted
// _ZZ17sgemm_1D_blockingILi64ELi64ELi8ELi8EEvPKfS1_PfiiiffE2Bs has been demoted
// _ZZ17sgemm_1D_blockingILi64ELi64ELi4ELi16EEvPKfS1_PfiiiffE2As has been demoted
// _ZZ17sgemm_1D_blockingILi64ELi64ELi4ELi16EEvPKfS1_PfiiiffE2Bs has been demoted
// _ZZ17sgemm_1D_blockingILi64ELi64ELi2ELi32EEvPKfS1_PfiiiffE2As has been demoted
// _ZZ17sgemm_1D_blockingILi64ELi64ELi2ELi32EEvPKfS1_PfiiiffE2Bs has been demoted
// _ZZ17sgemm_2D_blockingILi64ELi64ELi8ELi4ELi4EEvPKfS1_PfiiiffE2As has been demoted
// _ZZ17sgemm_2D_blockingILi64ELi64ELi8ELi4ELi4EEvPKfS1_PfiiiffE2Bs has been demoted
// _ZZ20sgemm_vectorize_smemILi64ELi64ELi8ELi4ELi4EEvPKfS1_PfiiiffE2As has been demoted
// _ZZ20sgemm_vectorize_smemILi64ELi64ELi8ELi4ELi4EEvPKfS1_PfiiiffE2Bs has been demoted
// _ZZ20sgemm_vectorize_smemILi64ELi64ELi8ELi8ELi4EEvPKfS1_PfiiiffE2As has been demoted
// _ZZ20sgemm_vectorize_smemILi64ELi64ELi8ELi8ELi4EEvPKfS1_PfiiiffE2Bs has been demoted
// _ZZ17sgemm_warp_tilingILi128ELi128ELi16ELi8ELi8ELi4ELi2EEvPKfS1_PfiiiffE2As has been demoted
// _ZZ17sgemm_warp_tilingILi128ELi128ELi16ELi8ELi8ELi4ELi2EEvPKfS1_PfiiiffE2Bs has been demoted

.visible .entry _Z11sgemm_naivePKfS0_Pfiiiff(
	.param .u64 .ptr .align 1 _Z11sgemm_naivePKfS0_Pfiiiff_param_0,
	.param .u64 .ptr .align 1 _Z11sgemm_naivePKfS0_Pfiiiff_param_1,
	.param .u64 .ptr .align 1 _Z11sgemm_naivePKfS0_Pfiiiff_param_2,
	.param .u32 _Z11sgemm_naivePKfS0_Pfiiiff_param_3,
	.param .u32 _Z11sgemm_naivePKfS0_Pfiiiff_param_4,
	.param .u32 _Z11sgemm_naivePKfS0_Pfiiiff_param_5,
	.param .f32 _Z11sgemm_naivePKfS0_Pfiiiff_param_6,
	.param .f32 _Z11sgemm_naivePKfS0_Pfiiiff_param_7
)
{
	.reg .pred 	%p<13>;
	.reg .b32 	%r<46>;
	.reg .b32 	%f<73>;
	.reg .b64 	%rd<40>;

	ld.param.u64 	%rd5, [_Z11sgemm_naivePKfS0_Pfiiiff_param_0];
	ld.param.u64 	%rd6, [_Z11sgemm_naivePKfS0_Pfiiiff_param_1];
	ld.param.u64 	%rd4, [_Z11sgemm_naivePKfS0_Pfiiiff_param_2];
	ld.param.u32 	%r22, [_Z11sgemm_naivePKfS0_Pfiiiff_param_3];
	ld.param.u32 	%r23, [_Z11sgemm_naivePKfS0_Pfiiiff_param_4];
	ld.param.u32 	%r21, [_Z11sgemm_naivePKfS0_Pfiiiff_param_5];
	ld.param.f32 	%f13, [_Z11sgemm_naivePKfS0_Pfiiiff_param_6];
	ld.param.f32 	%f14, [_Z11sgemm_naivePKfS0_Pfiiiff_param_7];
	cvta.to.global.u64 	%rd1, %rd6;
	cvta.to.global.u64 	%rd2, %rd5;
	mov.u32 	%r24, %ctaid.x;
	mov.u32 	%r25, %ntid.x;
	mov.u32 	%r26, %tid.x;
	mad.lo.s32 	%r1, %r24, %r25, %r26;
	mov.u32 	%r27, %ctaid.y;
	mov.u32 	%r28, %ntid.y;
	mov.u32 	%r29, %tid.y;
	mad.lo.s32 	%r30, %r27, %r28, %r29;
	setp.ge.s32 	%p1, %r1, %r22;
	setp.ge.s32 	%p2, %r30, %r23;
	or.pred  	%p3, %p1, %p2;
	@%p3 bra 	$L__BB0_14;
	setp.lt.s32 	%p4, %r21, 1;
	mov.f32 	%f72, 0f00000000;
	@%p4 bra 	$L__BB0_13;
	mul.lo.s32 	%r3, %r21, %r1;
	and.b32  	%r4, %r21, 7;
	setp.lt.u32 	%p5, %r21, 8;
	mov.f32 	%f72, 0f00000000;
	mov.b32 	%r44, 0;
	@%p5 bra 	$L__BB0_5;
	and.b32  	%r44, %r21, 2147483640;
	neg.s32 	%r42, %r44;
	shl.b32 	%r7, %r23, 3;
	add.s64 	%rd3, %rd2, 16;
	mov.f32 	%f72, 0f00000000;
	mul.wide.s32 	%rd11, %r23, 4;
	mov.u32 	%r40, %r3;
	mov.u32 	%r41, %r30;
$L__BB0_4:
	.pragma "nounroll";
	mul.wide.s32 	%rd7, %r40, 4;
	add.s64 	%rd8, %rd3, %rd7;
	ld.global.f32 	%f19, [%rd8+-16];
	mul.wide.s32 	%rd9, %r41, 4;
	add.s64 	%rd10, %rd1, %rd9;
	ld.global.f32 	%f20, [%rd10];
	fma.rn.f32 	%f21, %f19, %f20, %f72;
	ld.global.f32 	%f22, [%rd8+-12];
	add.s64 	%rd12, %rd10, %rd11;
	ld.global.f32 	%f23, [%rd12];
	fma.rn.f32 	%f24, %f22, %f23, %f21;
	ld.global.f32 	%f25, [%rd8+-8];
	add.s64 	%rd13, %rd12, %rd11;
	ld.global.f32 	%f26, [%rd13];
	fma.rn.f32 	%f27, %f25, %f26, %f24;
	ld.global.f32 	%f28, [%rd8+-4];
	add.s64 	%rd14, %rd13, %rd11;
	ld.global.f32 	%f29, [%rd14];
	fma.rn.f32 	%f30, %f28, %f29, %f27;
	ld.global.f32 	%f31, [%rd8];
	add.s64 	%rd15, %rd14, %rd11;
	ld.global.f32 	%f32, [%rd15];
	fma.rn.f32 	%f33, %f31, %f32, %f30;
	ld.global.f32 	%f34, [%rd8+4];
	add.s64 	%rd16, %rd15, %rd11;
	ld.global.f32 	%f35, [%rd16];
	fma.rn.f32 	%f36, %f34, %f35, %f33;
	ld.global.f32 	%f37, [%rd8+8];
	add.s64 	%rd17, %rd16, %rd11;
	ld.global.f32 	%f38, [%rd17];
	fma.rn.f32 	%f39, %f37, %f38, %f36;
	ld.global.f32 	%f40, [%rd8+12];
	add.s64 	%rd18, %rd17, %rd11;
	ld.global.f32 	%f41, [%rd18];
	fma.rn.f32 	%f72, %f40, %f41, %f39;
	add.s32 	%r42, %r42, 8;
	add.s32 	%r41, %r41, %r7;
	add.s32 	%r40, %r40, 8;
	setp.ne.s32 	%p6, %r42, 0;
	@%p6 bra 	$L__BB0_4;
$L__BB0_5:
	setp.eq.s32 	%p7, %r4, 0;
	@%p7 bra 	$L__BB0_13;
	and.b32  	%r15, %r21, 3;
	setp.lt.u32 	%p8, %r4, 4;
	@%p8 bra 	$L__BB0_8;
	add.s32 	%r32, %r44, %r3;
	mul.wide.s32 	%rd19, %r32, 4;
	add.s64 	%rd20, %rd2, %rd19;
	ld.global.f32 	%f43, [%rd20];
	mad.lo.s32 	%r33, %r44, %r23, %r30;
	mul.wide.s32 	%rd21, %r33, 4;
	add.s64 	%rd22, %rd1, %rd21;
	ld.global.f32 	%f44, [%rd22];
	fma.rn.f32 	%f45, %f43, %f44, %f72;
	ld.global.f32 	%f46, [%rd20+4];
	mul.wide.s32 	%rd23, %r23, 4;
	add.s64 	%rd24, %rd22, %rd23;
	ld.global.f32 	%f47, [%rd24];
	fma.rn.f32 	%f48, %f46, %f47, %f45;
	ld.global.f32 	%f49, [%rd20+8];
	add.s64 	%rd25, %rd24, %rd23;
	ld.global.f32 	%f50, [%rd25];
	fma.rn.f32 	%f51, %f49, %f50, %f48;
	ld.global.f32 	%f52, [%rd20+12];
	add.s64 	%rd26, %rd25, %rd23;
	ld.global.f32 	%f53, [%rd26];
	fma.rn.f32 	%f72, %f52, %f53, %f51;
	add.s32 	%r44, %r44, 4;
$L__BB0_8:
	setp.eq.s32 	%p9, %r15, 0;
	@%p9 bra 	$L__BB0_13;
	setp.eq.s32 	%p10, %r15, 1;
	@%p10 bra 	$L__BB0_11;
	add.s32 	%r34, %r44, %r3;
	mul.wide.s32 	%rd27, %r34, 4;
	add.s64 	%rd28, %rd2, %rd27;
	ld.global.f32 	%f55, [%rd28];
	mad.lo.s32 	%r35, %r44, %r23, %r30;
	mul.wide.s32 	%rd29, %r35, 4;
	add.s64 	%rd30, %rd1, %rd29;
	ld.global.f32 	%f56, [%rd30];
	fma.rn.f32 	%f57, %f55, %f56, %f72;
	ld.global.f32 	%f58, [%rd28+4];
	mul.wide.s32 	%rd31, %r23, 4;
	add.s64 	%rd32, %rd30, %rd31;
	ld.global.f32 	%f59, [%rd32];
	fma.rn.f32 	%f72, %f58, %f59, %f57;
	add.s32 	%r44, %r44, 2;
$L__BB0_11:
	and.b32  	%r36, %r21, 1;
	setp.eq.b32 	%p11, %r36, 1;
	not.pred 	%p12, %p11;
	@%p12 bra 	$L__BB0_13;
	add.s32 	%r37, %r44, %r3;
	mul.wide.s32 	%rd33, %r37, 4;
	add.s64 	%rd34, %rd2, %rd33;
	ld.global.f32 	%f60, [%rd34];
	mad.lo.s32 	%r38, %r44, %r23, %r30;
	mul.wide.s32 	%rd35, %r38, 4;
	add.s64 	%rd36, %rd1, %rd35;
	ld.global.f32 	%f61, [%rd36];
	fma.rn.f32 	%f72, %f60, %f61, %f72;
$L__BB0_13:
	mad.lo.s32 	%r39, %r23, %r1, %r30;
	cvta.to.global.u64 	%rd37, %rd4;
	mul.wide.s32 	%rd38, %r39, 4;
	add.s64 	%rd39, %rd37, %rd38;
	ld.global.f32 	%f62, [%rd39];
	mul.f32 	%f63, %f14, %f62;
	fma.rn.f32 	%f64, %f13, %f72, %f63;
	st.global.f32 	[%rd39], %f64;
$L__BB0_14:
	ret;

}
	// .globl	_Z15sgemm_coalcesedPKfS0_Pfiiiff
.visible .entry _Z15sgemm_coalcesedPKfS0_Pfiiiff(
	.param .u64 .ptr .align 1 _Z15sgemm_coalcesedPKfS0_Pfiiiff_param_0,
	.param .u64 .ptr .align 1 _Z15sgemm_coalcesedPKfS0_Pfiiiff_param_1,
	.param .u64 .ptr .align 1 _Z15sgemm_coalcesedPKfS0_Pfiiiff_param_2,
	.param .u32 _Z15sgemm_coalcesedPKfS0_Pfiiiff_param_3,
	.param .u32 _Z15sgemm_coalcesedPKfS0_Pfiiiff_param_4,
	.param .u32 _Z15sgemm_coalcesedPKfS0_Pfiiiff_param_5,
	.param .f32 _Z15sgemm_coalcesedPKfS0_Pfiiiff_param_6,
	.param .f32 _Z15sgemm_coalcesedPKfS0_Pfiiiff_param_7
)
{
	.reg .pred 	%p<13>;
	.reg .b32 	%r<43>;
	.reg .b32 	%f<73>;
	.reg .b64 	%rd<53>;

	ld.param.u64 	%rd7, [_Z15sgemm_coalcesedPKfS0_Pfiiiff_param_0];
	ld.param.u64 	%rd8, [_Z15sgemm_coalcesedPKfS0_Pfiiiff_param_1];
	ld.param.u64 	%rd6, [_Z15sgemm_coalcesedPKfS0_Pfiiiff_param_2];
	ld.param.u32 	%r20, [_Z15sgemm_coalcesedPKfS0_Pfiiiff_param_3];
	ld.param.u32 	%r18, [_Z15sgemm_coalcesedPKfS0_Pfiiiff_param_4];
	ld.param.u32 	%r19, [_Z15sgemm_coalcesedPKfS0_Pfiiiff_param_5];
	ld.param.f32 	%f13, [_Z15sgemm_coalcesedPKfS0_Pfiiiff_param_6];
	ld.param.f32 	%f14, [_Z15sgemm_coalcesedPKfS0_Pfiiiff_param_7];
	cvta.to.global.u64 	%rd1, %rd8;
	cvta.to.global.u64 	%rd2, %rd7;
	mov.u32 	%r22, %ctaid.x;
	mov.u32 	%r23, %ntid.x;
	mov.u32 	%r24, %tid.x;
	mad.lo.s32 	%r1, %r22, %r23, %r24;
	mov.u32 	%r25, %ctaid.y;
	mov.u32 	%r26, %ntid.y;
	mov.u32 	%r27, %tid.y;
	mad.lo.s32 	%r28, %r25, %r26, %r27;
	setp.ge.s32 	%p1, %r1, %r18;
	setp.ge.s32 	%p2, %r28, %r20;
	or.pred  	%p3, %p1, %p2;
	@%p3 bra 	$L__BB1_14;
	setp.lt.s32 	%p4, %r19, 1;
	mov.f32 	%f72, 0f00000000;
	@%p4 bra 	$L__BB1_13;
	mul.lo.s32 	%r3, %r19, %r28;
	and.b32  	%r4, %r19, 7;
	setp.lt.u32 	%p5, %r19, 8;
	mov.f32 	%f72, 0f00000000;
	mov.b32 	%r41, 0;
	@%p5 bra 	$L__BB1_5;
	and.b32  	%r41, %r19, 2147483640;
	neg.s32 	%r39, %r41;
	shl.b32 	%r7, %r18, 3;
	mul.wide.u32 	%rd9, %r3, 4;
	add.s64 	%rd10, %rd9, %rd2;
	add.s64 	%rd52, %rd10, 16;
	mov.f32 	%f72, 0f00000000;
	mul.wide.s32 	%rd13, %r18, 4;
	mov.u32 	%r38, %r1;
$L__BB1_4:
	.pragma "nounroll";
	ld.global.f32 	%f19, [%rd52+-16];
	mul.wide.s32 	%rd11, %r38, 4;
	add.s64 	%rd12, %rd1, %rd11;
	ld.global.f32 	%f20, [%rd12];
	fma.rn.f32 	%f21, %f19, %f20, %f72;
	ld.global.f32 	%f22, [%rd52+-12];
	add.s64 	%rd14, %rd12, %rd13;
	ld.global.f32 	%f23, [%rd14];
	fma.rn.f32 	%f24, %f22, %f23, %f21;
	ld.global.f32 	%f25, [%rd52+-8];
	add.s64 	%rd15, %rd14, %rd13;
	ld.global.f32 	%f26, [%rd15];
	fma.rn.f32 	%f27, %f25, %f26, %f24;
	ld.global.f32 	%f28, [%rd52+-4];
	add.s64 	%rd16, %rd15, %rd13;
	ld.global.f32 	%f29, [%rd16];
	fma.rn.f32 	%f30, %f28, %f29, %f27;
	ld.global.f32 	%f31, [%rd52];
	add.s64 	%rd17, %rd16, %rd13;
	ld.global.f32 	%f32, [%rd17];
	fma.rn.f32 	%f33, %f31, %f32, %f30;
	ld.global.f32 	%f34, [%rd52+4];
	add.s64 	%rd18, %rd17, %rd13;
	ld.global.f32 	%f35, [%rd18];
	fma.rn.f32 	%f36, %f34, %f35, %f33;
	ld.global.f32 	%f37, [%rd52+8];
	add.s64 	%rd19, %rd18, %rd13;
	ld.global.f32 	%f38, [%rd19];
	fma.rn.f32 	%f39, %f37, %f38, %f36;
	ld.global.f32 	%f40, [%rd52+12];
	add.s64 	%rd20, %rd19, %rd13;
	ld.global.f32 	%f41, [%rd20];
	fma.rn.f32 	%f72, %f40, %f41, %f39;
	add.s32 	%r39, %r39, 8;
	add.s32 	%r38, %r38, %r7;
	add.s64 	%rd52, %rd52, 32;
	setp.ne.s32 	%p6, %r39, 0;
	@%p6 bra 	$L__BB1_4;
$L__BB1_5:
	setp.eq.s32 	%p7, %r4, 0;
	@%p7 bra 	$L__BB1_13;
	and.b32  	%r13, %r19, 3;
	setp.lt.u32 	%p8, %r4, 4;
	@%p8 bra 	$L__BB1_8;
	add.s32 	%r30, %r41, %r3;
	mul.wide.u32 	%rd21, %r30, 4;
	add.s64 	%rd22, %rd2, %rd21;
	ld.global.f32 	%f43, [%rd22];
	mad.lo.s32 	%r31, %r41, %r18, %r1;
	mul.wide.s32 	%rd23, %r31, 4;
	add.s64 	%rd24, %rd1, %rd23;
	ld.global.f32 	%f44, [%rd24];
	fma.rn.f32 	%f45, %f43, %f44, %f72;
	cvt.u64.u32 	%rd25, %r3;
	cvt.u64.u32 	%rd26, %r41;
	add.s64 	%rd27, %rd26, %rd25;
	shl.b64 	%rd28, %rd27, 2;
	add.s64 	%rd29, %rd2, %rd28;
	ld.global.f32 	%f46, [%rd29+4];
	mul.wide.s32 	%rd30, %r18, 4;
	add.s64 	%rd31, %rd24, %rd30;
	ld.global.f32 	%f47, [%rd31];
	fma.rn.f32 	%f48, %f46, %f47, %f45;
	ld.global.f32 	%f49, [%rd29+8];
	add.s64 	%rd32, %rd31, %rd30;
	ld.global.f32 	%f50, [%rd32];
	fma.rn.f32 	%f51, %f49, %f50, %f48;
	ld.global.f32 	%f52, [%rd29+12];
	add.s64 	%rd33, %rd32, %rd30;
	ld.global.f32 	%f53, [%rd33];
	fma.rn.f32 	%f72, %f52, %f53, %f51;
	add.s32 	%r41, %r41, 4;
$L__BB1_8:
	setp.eq.s32 	%p9, %r13, 0;
	@%p9 bra 	$L__BB1_13;
	setp.eq.s32 	%p10, %r13, 1;
	@%p10 bra 	$L__BB1_11;
	add.s32 	%r32, %r41, %r3;
	mul.wide.u32 	%rd34, %r32, 4;
	add.s64 	%rd35, %rd2, %rd34;
	ld.global.f32 	%f55, [%rd35];
	mad.lo.s32 	%r33, %r41, %r18, %r1;
	mul.wide.s32 	%rd36, %r33, 4;
	add.s64 	%rd37, %rd1, %rd36;
	ld.global.f32 	%f56, [%rd37];
	fma.rn.f32 	%f57, %f55, %f56, %f72;
	cvt.u64.u32 	%rd38, %r3;
	cvt.u64.u32 	%rd39, %r41;
	add.s64 	%rd40, %rd39, %rd38;
	shl.b64 	%rd41, %rd40, 2;
	add.s64 	%rd42, %rd2, %rd41;
	ld.global.f32 	%f58, [%rd42+4];
	mul.wide.s32 	%rd43, %r18, 4;
	add.s64 	%rd44, %rd37, %rd43;
	ld.global.f32 	%f59, [%rd44];
	fma.rn.f32 	%f72, %f58, %f59, %f57;
	add.s32 	%r41, %r41, 2;
$L__BB1_11:
	and.b32  	%r34, %r19, 1;
	setp.eq.b32 	%p11, %r34, 1;
	not.pred 	%p12, %p11;
	@%p12 bra 	$L__BB1_13;
	add.s32 	%r35, %r41, %r3;
	mul.wide.u32 	%rd45, %r35, 4;
	add.s64 	%rd46, %rd2, %rd45;
	ld.global.f32 	%f60, [%rd46];
	mad.lo.s32 	%r36, %r41, %r18, %r1;
	mul.wide.s32 	%rd47, %r36, 4;
	add.s64 	%rd48, %rd1, %rd47;
	ld.global.f32 	%f61, [%rd48];
	fma.rn.f32 	%f72, %f60, %f61, %f72;
$L__BB1_13:
	mad.lo.s32 	%r37, %r18, %r28, %r1;
	cvta.to.global.u64 	%rd49, %rd6;
	mul.wide.s32 	%rd50, %r37, 4;
	add.s64 	%rd51, %rd49, %rd50;
	ld.global.f32 	%f62, [%rd51];
	mul.f32 	%f63, %f14, %f62;
	fma.rn.f32 	%f64, %f13, %f72, %f63;
	st.global.f32 	[%rd51], %f64;
$L__BB1_14:
	ret;

}
	// .globl	_Z12sgemm_sharedILi32EEvPKfS1_Pfiiiff
.visible .entry _Z12sgemm_sharedILi32EEvPKfS1_Pfiiiff(
	.param .u64 .ptr .align 1 _Z12sgemm_sharedILi32EEvPKfS1_Pfiiiff_param_0,
	.param .u64 .ptr .align 1 _Z12sgemm_sharedILi32EEvPKfS1_Pfiiiff_param_1,
	.param .u64 .ptr .align 1 _Z12sgemm_sharedILi32EEvPKfS1_Pfiiiff_param_2,
	.param .u32 _Z12sgemm_sharedILi32EEvPKfS1_Pfiiiff_param_3,
	.param .u32 _Z12sgemm_sharedILi32EEvPKfS1_Pfiiiff_param_4,
	.param .u32 _Z12sgemm_sharedILi32EEvPKfS1_Pfiiiff_param_5,
	.param .f32 _Z12sgemm_sharedILi32EEvPKfS1_Pfiiiff_param_6,
	.param .f32 _Z12sgemm_sharedILi32EEvPKfS1_Pfiiiff_param_7
)
{
	.reg .pred 	%p<12>;
	.reg .b32 	%r<45>;
	.reg .b32 	%f<116>;
	.reg .b64 	%rd<13>;
	// demoted variable
	.shared .align 4 .b8 _ZZ12sgemm_sharedILi32EEvPKfS1_PfiiiffE2As[4096];
	// demoted variable
	.shared .align 4 .b8 _ZZ12sgemm_sharedILi32EEvPKfS1_PfiiiffE2Bs[4096];
	ld.param.u64 	%rd3, [_Z12sgemm_sharedILi32EEvPKfS1_Pfiiiff_param_0];
	ld.param.u64 	%rd4, [_Z12sgemm_sharedILi32EEvPKfS1_Pfiiiff_param_1];
	ld.param.u64 	%rd5, [_Z12sgemm_sharedILi32EEvPKfS1_Pfiiiff_param_2];
	ld.param.u32 	%r23, [_Z12sgemm_sharedILi32EEvPKfS1_Pfiiiff_param_3];
	ld.param.u32 	%r24, [_Z12sgemm_sharedILi32EEvPKfS1_Pfiiiff_param_4];
	ld.param.u32 	%r25, [_Z12sgemm_sharedILi32EEvPKfS1_Pfiiiff_param_5];
	ld.param.f32 	%f8, [_Z12sgemm_sharedILi32EEvPKfS1_Pfiiiff_param_6];
	ld.param.f32 	%f9, [_Z12sgemm_sharedILi32EEvPKfS1_Pfiiiff_param_7];
	mov.u32 	%r42, %tid.y;
	mov.u32 	%r40, %tid.x;
	mov.u32 	%r26, %ctaid.y;
	mov.u32 	%r27, %ntid.y;
	mad.lo.s32 	%r3, %r26, %r27, %r42;
	mov.u32 	%r28, %ctaid.x;
	mov.u32 	%r29, %ntid.x;
	mad.lo.s32 	%r4, %r28, %r29, %r40;
	setp.lt.s32 	%p1, %r25, -30;
	mov.f32 	%f115, 0f00000000;
	@%p1 bra 	$L__BB2_7;
	add.s32 	%r30, %r25, -1;
	shr.s32 	%r31, %r30, 31;
	shr.u32 	%r32, %r31, 27;
	add.s32 	%r33, %r30, %r32;
	shr.s32 	%r34, %r33, 5;
	neg.s32 	%r44, %r34;
	shl.b32 	%r35, %r42, 7;
	mov.u32 	%r36, _ZZ12sgemm_sharedILi32EEvPKfS1_PfiiiffE2As;
	add.s32 	%r5, %r36, %r35;
	shl.b32 	%r37, %r40, 2;
	add.s32 	%r6, %r5, %r37;
	mov.u32 	%r38, _ZZ12sgemm_sharedILi32EEvPKfS1_PfiiiffE2Bs;
	add.s32 	%r8, %r38, %r37;
	add.s32 	%r7, %r8, %r35;
	mad.lo.s32 	%r43, %r42, %r24, %r4;
	shl.b32 	%r11, %r24, 5;
	mad.lo.s32 	%r41, %r25, %r3, %r40;
	cvta.to.global.u64 	%rd1, %rd3;
	cvta.to.global.u64 	%rd2, %rd4;
	mov.f32 	%f115, 0f00000000;
$L__BB2_2:
	setp.ge.s32 	%p2, %r3, %r23;
	setp.ge.s32 	%p3, %r40, %r25;
	mov.f32 	%f113, 0f00000000;
	or.pred  	%p4, %p2, %p3;
	@%p4 bra 	$L__BB2_4;
	mul.wide.s32 	%rd6, %r41, 4;
	add.s64 	%rd7, %rd1, %rd6;
	ld.global.f32 	%f113, [%rd7];
$L__BB2_4:
	setp.ge.s32 	%p5, %r4, %r24;
	st.shared.f32 	[%r6], %f113;
	setp.ge.s32 	%p6, %r42, %r25;
	mov.f32 	%f114, 0f00000000;
	or.pred  	%p7, %p5, %p6;
	@%p7 bra 	$L__BB2_6;
	mul.wide.s32 	%rd8, %r43, 4;
	add.s64 	%rd9, %rd2, %rd8;
	ld.global.f32 	%f114, [%rd9];
$L__BB2_6:
	st.shared.f32 	[%r7], %f114;
	bar.sync 	0;
	ld.shared.f32 	%f14, [%r5];
	ld.shared.f32 	%f15, [%r8];
	fma.rn.f32 	%f16, %f14, %f15, %f115;
	ld.shared.f32 	%f17, [%r5+4];
	ld.shared.f32 	%f18, [%r8+128];
	fma.rn.f32 	%f19, %f17, %f18, %f16;
	ld.shared.f32 	%f20, [%r5+8];
	ld.shared.f32 	%f21, [%r8+256];
	fma.rn.f32 	%f22, %f20, %f21, %f19;
	ld.shared.f32 	%f23, [%r5+12];
	ld.shared.f32 	%f24, [%r8+384];
	fma.rn.f32 	%f25, %f23, %f24, %f22;
	ld.shared.f32 	%f26, [%r5+16];
	ld.shared.f32 	%f27, [%r8+512];
	fma.rn.f32 	%f28, %f26, %f27, %f25;
	ld.shared.f32 	%f29, [%r5+20];
	ld.shared.f32 	%f30, [%r8+640];
	fma.rn.f32 	%f31, %f29, %f30, %f28;
	ld.shared.f32 	%f32, [%r5+24];
	ld.shared.f32 	%f33, [%r8+768];
	fma.rn.f32 	%f34, %f32, %f33, %f31;
	ld.shared.f32 	%f35, [%r5+28];
	ld.shared.f32 	%f36, [%r8+896];
	fma.rn.f32 	%f37, %f35, %f36, %f34;
	ld.shared.f32 	%f38, [%r5+32];
	ld.shared.f32 	%f39, [%r8+1024];
	fma.rn.f32 	%f40, %f38, %f39, %f37;
	ld.shared.f32 	%f41, [%r5+36];
	ld.shared.f32 	%f42, [%r8+1152];
	fma.rn.f32 	%f43, %f41, %f42, %f40;
	ld.shared.f32 	%f44, [%r5+40];
	ld.shared.f32 	%f45, [%r8+1280];
	fma.rn.f32 	%f46, %f44, %f45, %f43;
	ld.shared.f32 	%f47, [%r5+44];
	ld.shared.f32 	%f48, [%r8+1408];
	fma.rn.f32 	%f49, %f47, %f48, %f46;
	ld.shared.f32 	%f50, [%r5+48];
	ld.shared.f32 	%f51, [%r8+1536];
	fma.rn.f32 	%f52, %f50, %f51, %f49;
	ld.shared.f32 	%f53, [%r5+52];
	ld.shared.f32 	%f54, [%r8+1664];
	fma.rn.f32 	%f55, %f53, %f54, %f52;
	ld.shared.f32 	%f56, [%r5+56];
	ld.shared.f32 	%f57, [%r8+1792];
	fma.rn.f32 	%f58, %f56, %f57, %f55;
	ld.shared.f32 	%f59, [%r5+60];
	ld.shared.f32 	%f60, [%r8+1920];
	fma.rn.f32 	%f61, %f59, %f60, %f58;
	ld.shared.f32 	%f62, [%r5+64];
	ld.shared.f32 	%f63, [%r8+2048];
	fma.rn.f32 	%f64, %f62, %f63, %f61;
	ld.shared.f32 	%f65, [%r5+68];
	ld.shared.f32 	%f66, [%r8+2176];
	fma.rn.f32 	%f67, %f65, %f66, %f64;
	ld.shared.f32 	%f68, [%r5+72];
	ld.shared.f32 	%f69, [%r8+2304];
	fma.rn.f32 	%f70, %f68, %f69, %f67;
	ld.shared.f32 	%f71, [%r5+76];
	ld.shared.f32 	%f72, [%r8+2432];
	fma.rn.f32 	%f73, %f71, %f72, %f70;
	ld.shared.f32 	%f74, [%r5+80];
	ld.shared.f32 	%f75, [%r8+2560];
	fma.rn.f32 	%f76, %f74, %f75, %f73;
	ld.shared.f32 	%f77, [%r5+84];
	ld.shared.f32 	%f78, [%r8+2688];
	fma.rn.f32 	%f79, %f77, %f78, %f76;
	ld.shared.f32 	%f80, [%r5+88];
	ld.shared.f32 	%f81, [%r8+2816];
	fma.rn.f32 	%f82, %f80, %f81, %f79;
	ld.shared.f32 	%f83, [%r5+92];
	ld.shared.f32 	%f84, [%r8+2944];
	fma.rn.f32 	%f85, %f83, %f84, %f82;
	ld.shared.f32 	%f86, [%r5+96];
	ld.shared.f32 	%f87, [%r8+3072];
	fma.rn.f32 	%f88, %f86, %f87, %f85;
	ld.shared.f32 	%f89, [%r5+100];
	ld.shared.f32 	%f90, [%r8+3200];
	fma.rn.f32 	%f91, %f89, %f90, %f88;
	ld.shared.f32 	%f92, [%r5+104];
	ld.shared.f32 	%f93, [%r8+3328];
	fma.rn.f32 	%f94, %f92, %f93, %f91;
	ld.shared.f32 	%f95, [%r5+108];
	ld.shared.f32 	%f96, [%r8+3456];
	fma.rn.f32 	%f97, %f95, %f96, %f94;
	ld.shared.f32 	%f98, [%r5+112];
	ld.shared.f32 	%f99, [%r8+3584];
	fma.rn.f32 	%f100, %f98, %f99, %f97;
	ld.shared.f32 	%f101, [%r5+116];
	ld.shared.f32 	%f102, [%r8+3712];
	fma.rn.f32 	%f103, %f101, %f102, %f100;
	ld.shared.f32 	%f104, [%r5+120];
	ld.shared.f32 	%f105, [%r8+3840];
	fma.rn.f32 	%f106, %f104, %f105, %f103;
	ld.shared.f32 	%f107, [%r5+124];
	ld.shared.f32 	%f108, [%r8+3968];
	fma.rn.f32 	%f115, %f107, %f108, %f106;
	bar.sync 	0;
	add.s32 	%r44, %r44, 1;
	add.s32 	%r43, %r43, %r11;
	add.s32 	%r42, %r42, 32;
	add.s32 	%r41, %r41, 32;
	add.s32 	%r40, %r40, 32;
	setp.ne.s32 	%p8, %r44, 1;
	@%p8 bra 	$L__BB2_2;
$L__BB2_7:
	setp.ge.s32 	%p9, %r3, %r23;
	setp.ge.s32 	%p10, %r4, %r24;
	or.pred  	%p11, %p9, %p10;
	@%p11 bra 	$L__BB2_9;
	mad.lo.s32 	%r39, %r24, %r3, %r4;
	cvta.to.global.u64 	%rd10, %rd5;
	mul.wide.s32 	%rd11, %r39, 4;
	add.s64 	%rd12, %rd10, %rd11;
	ld.global.f32 	%f109, [%rd12];
	mul.f32 	%f110, %f9, %f109;
	fma.rn.f32 	%f111, %f8, %f115, %f110;
	st.global.f32 	[%rd12], %f111;
$L__BB2_9:
	ret;

}
	// .globl	_Z17sgemm_1D_blockingILi64ELi64ELi16ELi4EEvPKfS1_Pfiiiff
.visible .entry _Z17sgemm_1D_blockingILi64ELi64ELi16ELi4EEvPKfS1_Pfiiiff(
	.param .u64 .ptr .align 1 _Z17sgemm_1D_blockingILi64ELi64ELi16ELi4EEvPKfS1_Pfiiiff_param_0,
	.param .u64 .ptr .align 1 _Z17sgemm_1D_blockingILi64ELi64ELi16ELi4EEvPKfS1_Pfiiiff_param_1,
	.param .u64 .ptr .align 1 _Z17sgemm_1D_blockingILi64ELi64ELi16ELi4EEvPKfS1_Pfiiiff_param_2,
	.param .u32 _Z17sgemm_1D_blockingILi64ELi64ELi16ELi4EEvPKfS1_Pfiiiff_param_3,
	.param .u32 _Z17sgemm_1D_blockingILi64ELi64ELi16ELi4EEvPKfS1_Pfiiiff_param_4,
	.param .u32 _Z17sgemm_1D_blockingILi64ELi64ELi16ELi4EEvPKfS1_Pfiiiff_param_5,
	.param .f32 _Z17sgemm_1D_blockingILi64ELi64ELi16ELi4EEvPKfS1_Pfiiiff_param_6,
	.param .f32 _Z17sgemm_1D_blockingILi64ELi64ELi16ELi4EEvPKfS1_Pfiiiff_param_7
)
{
	.reg .pred 	%p<21>;
	.reg .b32 	%r<64>;
	.reg .b32 	%f<185>;
	.reg .b64 	%rd<19>;
	// demoted variable
	.shared .align 4 .b8 _ZZ17sgemm_1D_blockingILi64ELi64ELi16ELi4EEvPKfS1_PfiiiffE2As[4096];
	// demoted variable
	.shared .align 4 .b8 _ZZ17sgemm_1D_blockingILi64ELi64ELi16ELi4EEvPKfS1_PfiiiffE2Bs[4096];
	ld.param.u64 	%rd4, [_Z17sgemm_1D_blockingILi64ELi64ELi16ELi4EEvPKfS1_Pfiiiff_param_0];
	ld.param.u64 	%rd5, [_Z17sgemm_1D_blockingILi64ELi64ELi16ELi4EEvPKfS1_Pfiiiff_param_1];
	ld.param.u64 	%rd6, [_Z17sgemm_1D_blockingILi64ELi64ELi16ELi4EEvPKfS1_Pfiiiff_param_2];
	ld.param.u32 	%r26, [_Z17sgemm_1D_blockingILi64ELi64ELi16ELi4EEvPKfS1_Pfiiiff_param_3];
	ld.param.u32 	%r27, [_Z17sgemm_1D_blockingILi64ELi64ELi16ELi4EEvPKfS1_Pfiiiff_param_4];
	ld.param.u32 	%r28, [_Z17sgemm_1D_blockingILi64ELi64ELi16ELi4EEvPKfS1_Pfiiiff_param_5];
	ld.param.f32 	%f17, [_Z17sgemm_1D_blockingILi64ELi64ELi16ELi4EEvPKfS1_Pfiiiff_param_6];
	ld.param.f32 	%f18, [_Z17sgemm_1D_blockingILi64ELi64ELi16ELi4EEvPKfS1_Pfiiiff_param_7];
	cvta.to.global.u64 	%rd1, %rd6;
	mov.u32 	%r1, %tid.y;
	mov.u32 	%r2, %tid.x;
	mov.u32 	%r29, %ctaid.y;
	shl.b32 	%r3, %r29, 6;
	mov.u32 	%r30, %ctaid.x;
	shl.b32 	%r4, %r30, 6;
	setp.lt.s32 	%p1, %r28, -14;
	mov.f32 	%f179, 0f00000000;
	mov.f32 	%f180, %f179;
	mov.f32 	%f181, %f179;
	mov.f32 	%f182, %f179;
	@%p1 bra 	$L__BB3_7;
	add.s32 	%r31, %r28, -1;
	shr.s32 	%r32, %r31, 31;
	shr.u32 	%r33, %r32, 28;
	add.s32 	%r34, %r31, %r33;
	shr.s32 	%r35, %r34, 4;
	neg.s32 	%r63, %r35;
	add.s32 	%r5, %r3, %r2;
	shl.b32 	%r36, %r2, 6;
	mov.u32 	%r37, _ZZ17sgemm_1D_blockingILi64ELi64ELi16ELi4EEvPKfS1_PfiiiffE2As;
	add.s32 	%r38, %r37, %r36;
	shl.b32 	%r39, %r1, 2;
	add.s32 	%r6, %r38, %r39;
	shl.b32 	%r40, %r1, 8;
	mov.u32 	%r41, _ZZ17sgemm_1D_blockingILi64ELi64ELi16ELi4EEvPKfS1_PfiiiffE2Bs;
	add.s32 	%r42, %r41, %r40;
	shl.b32 	%r43, %r2, 2;
	add.s32 	%r7, %r42, %r43;
	add.s32 	%r44, %r40, %r37;
	add.s32 	%r8, %r44, 60;
	mad.lo.s32 	%r45, %r1, %r27, %r2;
	add.s32 	%r62, %r45, %r4;
	shl.b32 	%r11, %r27, 4;
	mad.lo.s32 	%r61, %r28, %r5, %r1;
	cvta.to.global.u64 	%rd2, %rd4;
	cvta.to.global.u64 	%rd3, %rd5;
	mov.f32 	%f179, 0f00000000;
	add.s32 	%r47, %r4, %r2;
	mov.u32 	%r60, %r1;
$L__BB3_2:
	setp.ge.s32 	%p2, %r5, %r26;
	setp.ge.s32 	%p3, %r60, %r28;
	mov.f32 	%f183, 0f00000000;
	or.pred  	%p4, %p2, %p3;
	@%p4 bra 	$L__BB3_4;
	mul.wide.s32 	%rd7, %r61, 4;
	add.s64 	%rd8, %rd2, %rd7;
	ld.global.f32 	%f183, [%rd8];
$L__BB3_4:
	setp.ge.s32 	%p6, %r47, %r27;
	st.shared.f32 	[%r6], %f183;
	mov.f32 	%f184, 0f00000000;
	or.pred  	%p7, %p3, %p6;
	@%p7 bra 	$L__BB3_6;
	mul.wide.s32 	%rd9, %r62, 4;
	add.s64 	%rd10, %rd3, %rd9;
	ld.global.f32 	%f184, [%rd10];
$L__BB3_6:
	st.shared.f32 	[%r7], %f184;
	bar.sync 	0;
	shl.b32 	%r48, %r2, 2;
	mov.u32 	%r49, _ZZ17sgemm_1D_blockingILi64ELi64ELi16ELi4EEvPKfS1_PfiiiffE2Bs;
	add.s32 	%r50, %r49, %r48;
	ld.shared.f32 	%f23, [%r50];
	shl.b32 	%r51, %r1, 8;
	mov.u32 	%r52, _ZZ17sgemm_1D_blockingILi64ELi64ELi16ELi4EEvPKfS1_PfiiiffE2As;
	add.s32 	%r53, %r52, %r51;
	ld.shared.f32 	%f24, [%r53];
	fma.rn.f32 	%f25, %f23, %f24, %f182;
	ld.shared.f32 	%f26, [%r53+64];
	fma.rn.f32 	%f27, %f23, %f26, %f181;
	ld.shared.f32 	%f28, [%r53+128];
	fma.rn.f32 	%f29, %f23, %f28, %f180;
	ld.shared.f32 	%f30, [%r53+192];
	fma.rn.f32 	%f31, %f23, %f30, %f179;
	ld.shared.f32 	%f32, [%r50+256];
	ld.shared.f32 	%f33, [%r8+-56];
	fma.rn.f32 	%f34, %f32, %f33, %f25;
	ld.shared.f32 	%f35, [%r8+8];
	fma.rn.f32 	%f36, %f32, %f35, %f27;
	ld.shared.f32 	%f37, [%r8+72];
	fma.rn.f32 	%f38, %f32, %f37, %f29;
	ld.shared.f32 	%f39, [%r8+136];
	fma.rn.f32 	%f40, %f32, %f39, %f31;
	ld.shared.f32 	%f41, [%r50+512];
	ld.shared.f32 	%f42, [%r8+-52];
	fma.rn.f32 	%f43, %f41, %f42, %f34;
	ld.shared.f32 	%f44, [%r8+12];
	fma.rn.f32 	%f45, %f41, %f44, %f36;
	ld.shared.f32 	%f46, [%r8+76];
	fma.rn.f32 	%f47, %f41, %f46, %f38;
	ld.shared.f32 	%f48, [%r8+140];
	fma.rn.f32 	%f49, %f41, %f48, %f40;
	ld.shared.f32 	%f50, [%r50+768];
	ld.shared.f32 	%f51, [%r8+-48];
	fma.rn.f32 	%f52, %f50, %f51, %f43;
	ld.shared.f32 	%f53, [%r8+16];
	fma.rn.f32 	%f54, %f50, %f53, %f45;
	ld.shared.f32 	%f55, [%r8+80];
	fma.rn.f32 	%f56, %f50, %f55, %f47;
	ld.shared.f32 	%f57, [%r8+144];
	fma.rn.f32 	%f58, %f50, %f57, %f49;
	ld.shared.f32 	%f59, [%r50+1024];
	ld.shared.f32 	%f60, [%r8+-44];
	fma.rn.f32 	%f61, %f59, %f60, %f52;
	ld.shared.f32 	%f62, [%r8+20];
	fma.rn.f32 	%f63, %f59, %f62, %f54;
	ld.shared.f32 	%f64, [%r8+84];
	fma.rn.f32 	%f65, %f59, %f64, %f56;
	ld.shared.f32 	%f66, [%r8+148];
	fma.rn.f32 	%f67, %f59, %f66, %f58;
	ld.shared.f32 	%f68, [%r50+1280];
	ld.shared.f32 	%f69, [%r8+-40];
	fma.rn.f32 	%f70, %f68, %f69, %f61;
	ld.shared.f32 	%f71, [%r8+24];
	fma.rn.f32 	%f72, %f68, %f71, %f63;
	ld.shared.f32 	%f73, [%r8+88];
	fma.rn.f32 	%f74, %f68, %f73, %f65;
	ld.shared.f32 	%f75, [%r8+152];
	fma.rn.f32 	%f76, %f68, %f75, %f67;
	ld.shared.f32 	%f77, [%r50+1536];
	ld.shared.f32 	%f78, [%r8+-36];
	fma.rn.f32 	%f79, %f77, %f78, %f70;
	ld.shared.f32 	%f80, [%r8+28];
	fma.rn.f32 	%f81, %f77, %f80, %f72;
	ld.shared.f32 	%f82, [%r8+92];
	fma.rn.f32 	%f83, %f77, %f82, %f74;
	ld.shared.f32 	%f84, [%r8+156];
	fma.rn.f32 	%f85, %f77, %f84, %f76;
	ld.shared.f32 	%f86, [%r50+1792];
	ld.shared.f32 	%f87, [%r8+-32];
	fma.rn.f32 	%f88, %f86, %f87, %f79;
	ld.shared.f32 	%f89, [%r8+32];
	fma.rn.f32 	%f90, %f86, %f89, %f81;
	ld.shared.f32 	%f91, [%r8+96];
	fma.rn.f32 	%f92, %f86, %f91, %f83;
	ld.shared.f32 	%f93, [%r8+160];
	fma.rn.f32 	%f94, %f86, %f93, %f85;
	ld.shared.f32 	%f95, [%r50+2048];
	ld.shared.f32 	%f96, [%r8+-28];
	fma.rn.f32 	%f97, %f95, %f96, %f88;
	ld.shared.f32 	%f98, [%r8+36];
	fma.rn.f32 	%f99, %f95, %f98, %f90;
	ld.shared.f32 	%f100, [%r8+100];
	fma.rn.f32 	%f101, %f95, %f100, %f92;
	ld.shared.f32 	%f102, [%r8+164];
	fma.rn.f32 	%f103, %f95, %f102, %f94;
	ld.shared.f32 	%f104, [%r50+2304];
	ld.shared.f32 	%f105, [%r8+-24];
	fma.rn.f32 	%f106, %f104, %f105, %f97;
	ld.shared.f32 	%f107, [%r8+40];
	fma.rn.f32 	%f108, %f104, %f107, %f99;
	ld.shared.f32 	%f109, [%r8+104];
	fma.rn.f32 	%f110, %f104, %f109, %f101;
	ld.shared.f32 	%f111, [%r8+168];
	fma.rn.f32 	%f112, %f104, %f111, %f103;
	ld.shared.f32 	%f113, [%r50+2560];
	ld.shared.f32 	%f114, [%r8+-20];
	fma.rn.f32 	%f115, %f113, %f114, %f106;
	ld.shared.f32 	%f116, [%r8+44];
	fma.rn.f32 	%f117, %f113, %f116, %f108;
	ld.shared.f32 	%f118, [%r8+108];
	fma.rn.f32 	%f119, %f113, %f118, %f110;
	ld.shared.f32 	%f120, [%r8+172];
	fma.rn.f32 	%f121, %f113, %f120, %f112;
	ld.shared.f32 	%f122, [%r50+2816];
	ld.shared.f32 	%f123, [%r8+-16];
	fma.rn.f32 	%f124, %f122, %f123, %f115;
	ld.shared.f32 	%f125, [%r8+48];
	fma.rn.f32 	%f126, %f122, %f125, %f117;
	ld.shared.f32 	%f127, [%r8+112];
	fma.rn.f32 	%f128, %f122, %f127, %f119;
	ld.shared.f32 	%f129, [%r8+176];
	fma.rn.f32 	%f130, %f122, %f129, %f121;
	ld.shared.f32 	%f131, [%r50+3072];
	ld.shared.f32 	%f132, [%r8+-12];
	fma.rn.f32 	%f133, %f131, %f132, %f124;
	ld.shared.f32 	%f134, [%r8+52];
	fma.rn.f32 	%f135, %f131, %f134, %f126;
	ld.shared.f32 	%f136, [%r8+116];
	fma.rn.f32 	%f137, %f131, %f136, %f128;
	ld.shared.f32 	%f138, [%r8+180];
	fma.rn.f32 	%f139, %f131, %f138, %f130;
	ld.shared.f32 	%f140, [%r50+3328];
	ld.shared.f32 	%f141, [%r8+-8];
	fma.rn.f32 	%f142, %f140, %f141, %f133;
	ld.shared.f32 	%f143, [%r8+56];
	fma.rn.f32 	%f144, %f140, %f143, %f135;
	ld.shared.f32 	%f145, [%r8+120];
	fma.rn.f32 	%f146, %f140, %f145, %f137;
	ld.shared.f32 	%f147, [%r8+184];
	fma.rn.f32 	%f148, %f140, %f147, %f139;
	ld.shared.f32 	%f149, [%r50+3584];
	ld.shared.f32 	%f150, [%r8+-4];
	fma.rn.f32 	%f151, %f149, %f150, %f142;
	ld.shared.f32 	%f152, [%r8+60];
	fma.rn.f32 	%f153, %f149, %f152, %f144;
	ld.shared.f32 	%f154, [%r8+124];
	fma.rn.f32 	%f155, %f149, %f154, %f146;
	ld.shared.f32 	%f156, [%r8+188];
	fma.rn.f32 	%f157, %f149, %f156, %f148;
	ld.shared.f32 	%f158, [%r50+3840];
	ld.shared.f32 	%f159, [%r8];
	fma.rn.f32 	%f182, %f158, %f159, %f151;
	ld.shared.f32 	%f160, [%r8+64];
	fma.rn.f32 	%f181, %f158, %f160, %f153;
	ld.shared.f32 	%f161, [%r8+128];
	fma.rn.f32 	%f180, %f158, %f161, %f155;
	ld.shared.f32 	%f162, [%r8+192];
	fma.rn.f32 	%f179, %f158, %f162, %f157;
	bar.sync 	0;
	add.s32 	%r63, %r63, 1;
	add.s32 	%r62, %r62, %r11;
	add.s32 	%r61, %r61, 16;
	add.s32 	%r60, %r60, 16;
	setp.eq.s32 	%p8, %r63, 1;
	@%p8 bra 	$L__BB3_7;
	bra.uni 	$L__BB3_2;
$L__BB3_7:
	shl.b32 	%r54, %r1, 2;
	add.s32 	%r13, %r3, %r54;
	add.s32 	%r14, %r4, %r2;
	setp.lt.s32 	%p9, %r14, %r27;
	setp.lt.s32 	%p10, %r13, %r26;
	and.pred  	%p11, %p10, %p9;
	@%p11 bra 	$L__BB3_8;
	bra.uni 	$L__BB3_9;
$L__BB3_8:
	mad.lo.s32 	%r56, %r13, %r27, %r14;
	mul.wide.s32 	%rd11, %r56, 4;
	add.s64 	%rd12, %rd1, %rd11;
	ld.global.f32 	%f163, [%rd12];
	mul.f32 	%f164, %f18, %f163;
	fma.rn.f32 	%f165, %f17, %f182, %f164;
	st.global.f32 	[%rd12], %f165;
$L__BB3_9:
	setp.ge.s32 	%p12, %r14, %r27;
	add.s32 	%r23, %r13, 1;
	setp.ge.s32 	%p13, %r23, %r26;
	or.pred  	%p14, %p13, %p12;
	@%p14 bra 	$L__BB3_11;
	mad.lo.s32 	%r57, %r23, %r27, %r14;
	mul.wide.s32 	%rd13, %r57, 4;
	add.s64 	%rd14, %rd1, %rd13;
	ld.global.f32 	%f166, [%rd14];
	mul.f32 	%f167, %f18, %f166;
	fma.rn.f32 	%f168, %f17, %f181, %f167;
	st.global.f32 	[%rd14], %f168;
$L__BB3_11:
	setp.ge.s32 	%p15, %r14, %r27;
	add.s32 	%r24, %r13, 2;
	setp.ge.s32 	%p16, %r24, %r26;
	or.pred  	%p17, %p16, %p15;
	@%p17 bra 	$L__BB3_13;
	mad.lo.s32 	%r58, %r24, %r27, %r14;
	mul.wide.s32 	%rd15, %r58, 4;
	add.s64 	%rd16, %rd1, %rd15;
	ld.global.f32 	%f169, [%rd16];
	mul.f32 	%f170, %f18, %f169;
	fma.rn.f32 	%f171, %f17, %f180, %f170;
	st.global.f32 	[%rd16], %f171;
$L__BB3_13:
	setp.ge.s32 	%p18, %r14, %r27;
	add.s32 	%r25, %r13, 3;
	setp.ge.s32 	%p19, %r25, %r26;
	or.pred  	%p20, %p19, %p18;
	@%p20 bra 	$L__BB3_15;
	mad.lo.s32 	%r59, %r25, %r27, %r14;
	mul.wide.s32 	%rd17, %r59, 4;
	add.s64 	%rd18, %rd1, %rd17;
	ld.global.f32 	%f172, [%rd18];
	mul.f32 	%f173, %f18, %f172;
	fma.rn.f32 	%f174, %f17, %f179, %f173;
	st.global.f32 	[%rd18], %f174;
$L__BB3_15:
	ret;

}
	// .globl	_Z17sgemm_1D_blockingILi64ELi64ELi8ELi8EEvPKfS1_Pfiiiff
.visible .entry _Z17sgemm_1D_blockingILi64ELi64ELi8ELi8EEvPKfS1_Pfiiiff(
	.param .u64 .ptr .align 1 _Z17sgemm_1D_blockingILi64ELi64ELi8ELi8EEvPKfS1_Pfiiiff_param_0,
	.param .u64 .ptr .align 1 _Z17sgemm_1D_blockingILi64ELi64ELi8ELi8EEvPKfS1_Pfiiiff_param_1,
	.param .u64 .ptr .align 1 _Z17sgemm_1D_blockingILi64ELi64ELi8ELi8EEvPKfS1_Pfiiiff_param_2,
	.param .u32 _Z17sgemm_1D_blockingILi64ELi64ELi8ELi8EEvPKfS1_Pfiiiff_param_3,
	.param .u32 _Z17sgemm_1D_blockingILi64ELi64ELi8ELi8EEvPKfS1_Pfiiiff_param_4,
	.param .u32 _Z17sgemm_1D_blockingILi64ELi64ELi8ELi8EEvPKfS1_Pfiiiff_param_5,
	.param .f32 _Z17sgemm_1D_blockingILi64ELi64ELi8ELi8EEvPKfS1_Pfiiiff_param_6,
	.param .f32 _Z17sgemm_1D_blockingILi64ELi64ELi8ELi8EEvPKfS1_Pfiiiff_param_7
)
{
	.reg .pred 	%p<33>;
	.reg .b32 	%r<66>;
	.reg .b32 	%f<205>;
	.reg .b64 	%rd<28>;
	// demoted variable
	.shared .align 4 .b8 _ZZ17sgemm_1D_blockingILi64ELi64ELi8ELi8EEvPKfS1_PfiiiffE2As[2048];
	// demoted variable
	.shared .align 4 .b8 _ZZ17sgemm_1D_blockingILi64ELi64ELi8ELi8EEvPKfS1_PfiiiffE2Bs[2048];
	ld.param.u64 	%rd3, [_Z17sgemm_1D_blockingILi64ELi64ELi8ELi8EEvPKfS1_Pfiiiff_param_0];
	ld.param.u64 	%rd5, [_Z17sgemm_1D_blockingILi64ELi64ELi8ELi8EEvPKfS1_Pfiiiff_param_2];
	ld.param.u32 	%r27, [_Z17sgemm_1D_blockingILi64ELi64ELi8ELi8EEvPKfS1_Pfiiiff_param_3];
	ld.param.u32 	%r28, [_Z17sgemm_1D_blockingILi64ELi64ELi8ELi8EEvPKfS1_Pfiiiff_param_4];
	ld.param.u32 	%r29, [_Z17sgemm_1D_blockingILi64ELi64ELi8ELi8EEvPKfS1_Pfiiiff_param_5];
	ld.param.f32 	%f29, [_Z17sgemm_1D_blockingILi64ELi64ELi8ELi8EEvPKfS1_Pfiiiff_param_6];
	ld.param.f32 	%f30, [_Z17sgemm_1D_blockingILi64ELi64ELi8ELi8EEvPKfS1_Pfiiiff_param_7];
	cvta.to.global.u64 	%rd1, %rd5;
	mov.u32 	%r1, %tid.y;
	mov.u32 	%r2, %tid.x;
	mov.u32 	%r30, %ctaid.y;
	shl.b32 	%r3, %r30, 6;
	mov.u32 	%r31, %ctaid.x;
	shl.b32 	%r4, %r31, 6;
	setp.lt.s32 	%p1, %r29, -6;
	mov.f32 	%f195, 0f00000000;
	mov.f32 	%f196, %f195;
	mov.f32 	%f197, %f195;
	mov.f32 	%f198, %f195;
	mov.f32 	%f199, %f195;
	mov.f32 	%f200, %f195;
	mov.f32 	%f201, %f195;
	mov.f32 	%f202, %f195;
	@%p1 bra 	$L__BB4_7;
	add.s32 	%r32, %r29, -1;
	shr.s32 	%r33, %r32, 31;
	shr.u32 	%r34, %r33, 29;
	add.s32 	%r35, %r32, %r34;
	shr.s32 	%r36, %r35, 3;
	neg.s32 	%r65, %r36;
	add.s32 	%r5, %r3, %r2;
	mad.lo.s32 	%r37, %r1, %r28, %r2;
	add.s32 	%r64, %r37, %r4;
	shl.b32 	%r8, %r28, 3;
	mad.lo.s32 	%r63, %r29, %r5, %r1;
	cvta.to.global.u64 	%rd2, %rd3;
	mov.f32 	%f195, 0f00000000;
	mov.u32 	%r62, %r1;
$L__BB4_2:
	setp.ge.s32 	%p2, %r5, %r27;
	setp.ge.s32 	%p3, %r62, %r29;
	mov.f32 	%f203, 0f00000000;
	or.pred  	%p4, %p2, %p3;
	@%p4 bra 	$L__BB4_4;
	mul.wide.s32 	%rd6, %r63, 4;
	add.s64 	%rd7, %rd2, %rd6;
	ld.global.f32 	%f203, [%rd7];
$L__BB4_4:
	add.s32 	%r39, %r4, %r2;
	setp.ge.s32 	%p6, %r39, %r28;
	shl.b32 	%r40, %r2, 5;
	mov.u32 	%r41, _ZZ17sgemm_1D_blockingILi64ELi64ELi8ELi8EEvPKfS1_PfiiiffE2As;
	add.s32 	%r42, %r41, %r40;
	shl.b32 	%r43, %r1, 2;
	add.s32 	%r44, %r42, %r43;
	st.shared.f32 	[%r44], %f203;
	mov.f32 	%f204, 0f00000000;
	or.pred  	%p7, %p3, %p6;
	@%p7 bra 	$L__BB4_6;
	ld.param.u64 	%rd27, [_Z17sgemm_1D_blockingILi64ELi64ELi8ELi8EEvPKfS1_Pfiiiff_param_1];
	cvta.to.global.u64 	%rd8, %rd27;
	mul.wide.s32 	%rd9, %r64, 4;
	add.s64 	%rd10, %rd8, %rd9;
	ld.global.f32 	%f204, [%rd10];
$L__BB4_6:
	shl.b32 	%r45, %r1, 8;
	mov.u32 	%r46, _ZZ17sgemm_1D_blockingILi64ELi64ELi8ELi8EEvPKfS1_PfiiiffE2Bs;
	shl.b32 	%r47, %r2, 2;
	add.s32 	%r48, %r46, %r47;
	add.s32 	%r49, %r48, %r45;
	st.shared.f32 	[%r49], %f204;
	bar.sync 	0;
	ld.shared.f32 	%f35, [%r48];
	mov.u32 	%r50, _ZZ17sgemm_1D_blockingILi64ELi64ELi8ELi8EEvPKfS1_PfiiiffE2As;
	add.s32 	%r51, %r50, %r45;
	ld.shared.f32 	%f36, [%r51];
	fma.rn.f32 	%f37, %f35, %f36, %f202;
	ld.shared.f32 	%f38, [%r51+32];
	fma.rn.f32 	%f39, %f35, %f38, %f201;
	ld.shared.f32 	%f40, [%r51+64];
	fma.rn.f32 	%f41, %f35, %f40, %f200;
	ld.shared.f32 	%f42, [%r51+96];
	fma.rn.f32 	%f43, %f35, %f42, %f199;
	ld.shared.f32 	%f44, [%r51+128];
	fma.rn.f32 	%f45, %f35, %f44, %f198;
	ld.shared.f32 	%f46, [%r51+160];
	fma.rn.f32 	%f47, %f35, %f46, %f197;
	ld.shared.f32 	%f48, [%r51+192];
	fma.rn.f32 	%f49, %f35, %f48, %f196;
	ld.shared.f32 	%f50, [%r51+224];
	fma.rn.f32 	%f51, %f35, %f50, %f195;
	ld.shared.f32 	%f52, [%r48+256];
	ld.shared.f32 	%f53, [%r51+4];
	fma.rn.f32 	%f54, %f52, %f53, %f37;
	ld.shared.f32 	%f55, [%r51+36];
	fma.rn.f32 	%f56, %f52, %f55, %f39;
	ld.shared.f32 	%f57, [%r51+68];
	fma.rn.f32 	%f58, %f52, %f57, %f41;
	ld.shared.f32 	%f59, [%r51+100];
	fma.rn.f32 	%f60, %f52, %f59, %f43;
	ld.shared.f32 	%f61, [%r51+132];
	fma.rn.f32 	%f62, %f52, %f61, %f45;
	ld.shared.f32 	%f63, [%r51+164];
	fma.rn.f32 	%f64, %f52, %f63, %f47;
	ld.shared.f32 	%f65, [%r51+196];
	fma.rn.f32 	%f66, %f52, %f65, %f49;
	ld.shared.f32 	%f67, [%r51+228];
	fma.rn.f32 	%f68, %f52, %f67, %f51;
	ld.shared.f32 	%f69, [%r48+512];
	ld.shared.f32 	%f70, [%r51+8];
	fma.rn.f32 	%f71, %f69, %f70, %f54;
	ld.shared.f32 	%f72, [%r51+40];
	fma.rn.f32 	%f73, %f69, %f72, %f56;
	ld.shared.f32 	%f74, [%r51+72];
	fma.rn.f32 	%f75, %f69, %f74, %f58;
	ld.shared.f32 	%f76, [%r51+104];
	fma.rn.f32 	%f77, %f69, %f76, %f60;
	ld.shared.f32 	%f78, [%r51+136];
	fma.rn.f32 	%f79, %f69, %f78, %f62;
	ld.shared.f32 	%f80, [%r51+168];
	fma.rn.f32 	%f81, %f69, %f80, %f64;
	ld.shared.f32 	%f82, [%r51+200];
	fma.rn.f32 	%f83, %f69, %f82, %f66;
	ld.shared.f32 	%f84, [%r51+232];
	fma.rn.f32 	%f85, %f69, %f84, %f68;
	ld.shared.f32 	%f86, [%r48+768];
	ld.shared.f32 	%f87, [%r51+12];
	fma.rn.f32 	%f88, %f86, %f87, %f71;
	ld.shared.f32 	%f89, [%r51+44];
	fma.rn.f32 	%f90, %f86, %f89, %f73;
	ld.shared.f32 	%f91, [%r51+76];
	fma.rn.f32 	%f92, %f86, %f91, %f75;
	ld.shared.f32 	%f93, [%r51+108];
	fma.rn.f32 	%f94, %f86, %f93, %f77;
	ld.shared.f32 	%f95, [%r51+140];
	fma.rn.f32 	%f96, %f86, %f95, %f79;
	ld.shared.f32 	%f97, [%r51+172];
	fma.rn.f32 	%f98, %f86, %f97, %f81;
	ld.shared.f32 	%f99, [%r51+204];
	fma.rn.f32 	%f100, %f86, %f99, %f83;
	ld.shared.f32 	%f101, [%r51+236];
	fma.rn.f32 	%f102, %f86, %f101, %f85;
	ld.shared.f32 	%f103, [%r48+1024];
	ld.shared.f32 	%f104, [%r51+16];
	fma.rn.f32 	%f105, %f103, %f104, %f88;
	ld.shared.f32 	%f106, [%r51+48];
	fma.rn.f32 	%f107, %f103, %f106, %f90;
	ld.shared.f32 	%f108, [%r51+80];
	fma.rn.f32 	%f109, %f103, %f108, %f92;
	ld.shared.f32 	%f110, [%r51+112];
	fma.rn.f32 	%f111, %f103, %f110, %f94;
	ld.shared.f32 	%f112, [%r51+144];
	fma.rn.f32 	%f113, %f103, %f112, %f96;
	ld.shared.f32 	%f114, [%r51+176];
	fma.rn.f32 	%f115, %f103, %f114, %f98;
	ld.shared.f32 	%f116, [%r51+208];
	fma.rn.f32 	%f117, %f103, %f116, %f100;
	ld.shared.f32 	%f118, [%r51+240];
	fma.rn.f32 	%f119, %f103, %f118, %f102;
	ld.shared.f32 	%f120, [%r48+1280];
	ld.shared.f32 	%f121, [%r51+20];
	fma.rn.f32 	%f122, %f120, %f121, %f105;
	ld.shared.f32 	%f123, [%r51+52];
	fma.rn.f32 	%f124, %f120, %f123, %f107;
	ld.shared.f32 	%f125, [%r51+84];
	fma.rn.f32 	%f126, %f120, %f125, %f109;
	ld.shared.f32 	%f127, [%r51+116];
	fma.rn.f32 	%f128, %f120, %f127, %f111;
	ld.shared.f32 	%f129, [%r51+148];
	fma.rn.f32 	%f130, %f120, %f129, %f113;
	ld.shared.f32 	%f131, [%r51+180];
	fma.rn.f32 	%f132, %f120, %f131, %f115;
	ld.shared.f32 	%f133, [%r51+212];
	fma.rn.f32 	%f134, %f120, %f133, %f117;
	ld.shared.f32 	%f135, [%r51+244];
	fma.rn.f32 	%f136, %f120, %f135, %f119;
	ld.shared.f32 	%f137, [%r48+1536];
	ld.shared.f32 	%f138, [%r51+24];
	fma.rn.f32 	%f139, %f137, %f138, %f122;
	ld.shared.f32 	%f140, [%r51+56];
	fma.rn.f32 	%f141, %f137, %f140, %f124;
	ld.shared.f32 	%f142, [%r51+88];
	fma.rn.f32 	%f143, %f137, %f142, %f126;
	ld.shared.f32 	%f144, [%r51+120];
	fma.rn.f32 	%f145, %f137, %f144, %f128;
	ld.shared.f32 	%f146, [%r51+152];
	fma.rn.f32 	%f147, %f137, %f146, %f130;
	ld.shared.f32 	%f148, [%r51+184];
	fma.rn.f32 	%f149, %f137, %f148, %f132;
	ld.shared.f32 	%f150, [%r51+216];
	fma.rn.f32 	%f151, %f137, %f150, %f134;
	ld.shared.f32 	%f152, [%r51+248];
	fma.rn.f32 	%f153, %f137, %f152, %f136;
	ld.shared.f32 	%f154, [%r48+1792];
	ld.shared.f32 	%f155, [%r51+28];
	fma.rn.f32 	%f202, %f154, %f155, %f139;
	ld.shared.f32 	%f156, [%r51+60];
	fma.rn.f32 	%f201, %f154, %f156, %f141;
	ld.shared.f32 	%f157, [%r51+92];
	fma.rn.f32 	%f200, %f154, %f157, %f143;
	ld.shared.f32 	%f158, [%r51+124];
	fma.rn.f32 	%f199, %f154, %f158, %f145;
	ld.shared.f32 	%f159, [%r51+156];
	fma.rn.f32 	%f198, %f154, %f159, %f147;
	ld.shared.f32 	%f160, [%r51+188];
	fma.rn.f32 	%f197, %f154, %f160, %f149;
	ld.shared.f32 	%f161, [%r51+220];
	fma.rn.f32 	%f196, %f154, %f161, %f151;
	ld.shared.f32 	%f162, [%r51+252];
	fma.rn.f32 	%f195, %f154, %f162, %f153;
	bar.sync 	0;
	add.s32 	%r65, %r65, 1;
	add.s32 	%r64, %r64, %r8;
	add.s32 	%r63, %r63, 8;
	add.s32 	%r62, %r62, 8;
	setp.eq.s32 	%p8, %r65, 1;
	@%p8 bra 	$L__BB4_7;
	bra.uni 	$L__BB4_2;
$L__BB4_7:
	shl.b32 	%r52, %r1, 3;
	add.s32 	%r10, %r3, %r52;
	add.s32 	%r11, %r4, %r2;
	setp.lt.s32 	%p9, %r11, %r28;
	setp.lt.s32 	%p10, %r10, %r27;
	and.pred  	%p11, %p10, %p9;
	@%p11 bra 	$L__BB4_8;
	bra.uni 	$L__BB4_9;
$L__BB4_8:
	mad.lo.s32 	%r54, %r10, %r28, %r11;
	mul.wide.s32 	%rd11, %r54, 4;
	add.s64 	%rd12, %rd1, %rd11;
	ld.global.f32 	%f163, [%rd12];
	mul.f32 	%f164, %f30, %f163;
	fma.rn.f32 	%f165, %f29, %f202, %f164;
	st.global.f32 	[%rd12], %f165;
$L__BB4_9:
	setp.ge.s32 	%p12, %r11, %r28;
	add.s32 	%r20, %r10, 1;
	setp.ge.s32 	%p13, %r20, %r27;
	or.pred  	%p14, %p13, %p12;
	@%p14 bra 	$L__BB4_11;
	mad.lo.s32 	%r55, %r20, %r28, %r11;
	mul.wide.s32 	%rd13, %r55, 4;
	add.s64 	%rd14, %rd1, %rd13;
	ld.global.f32 	%f166, [%rd14];
	mul.f32 	%f167, %f30, %f166;
	fma.rn.f32 	%f168, %f29, %f201, %f167;
	st.global.f32 	[%rd14], %f168;
$L__BB4_11:
	setp.ge.s32 	%p15, %r11, %r28;
	add.s32 	%r21, %r10, 2;
	setp.ge.s32 	%p16, %r21, %r27;
	or.pred  	%p17, %p16, %p15;
	@%p17 bra 	$L__BB4_13;
	mad.lo.s32 	%r56, %r21, %r28, %r11;
	mul.wide.s32 	%rd15, %r56, 4;
	add.s64 	%rd16, %rd1, %rd15;
	ld.global.f32 	%f169, [%rd16];
	mul.f32 	%f170, %f30, %f169;
	fma.rn.f32 	%f171, %f29, %f200, %f170;
	st.global.f32 	[%rd16], %f171;
$L__BB4_13:
	setp.ge.s32 	%p18, %r11, %r28;
	add.s32 	%r22, %r10, 3;
	setp.ge.s32 	%p19, %r22, %r27;
	or.pred  	%p20, %p19, %p18;
	@%p20 bra 	$L__BB4_15;
	mad.lo.s32 	%r57, %r22, %r28, %r11;
	mul.wide.s32 	%rd17, %r57, 4;
	add.s64 	%rd18, %rd1, %rd17;
	ld.global.f32 	%f172, [%rd18];
	mul.f32 	%f173, %f30, %f172;
	fma.rn.f32 	%f174, %f29, %f199, %f173;
	st.global.f32 	[%rd18], %f174;
$L__BB4_15:
	setp.ge.s32 	%p21, %r11, %r28;
	add.s32 	%r23, %r10, 4;
	setp.ge.s32 	%p22, %r23, %r27;
	or.pred  	%p23, %p22, %p21;
	@%p23 bra 	$L__BB4_17;
	mad.lo.s32 	%r58, %r23, %r28, %r11;
	mul.wide.s32 	%rd19, %r58, 4;
	add.s64 	%rd20, %rd1, %rd19;
	ld.global.f32 	%f175, [%rd20];
	mul.f32 	%f176, %f30, %f175;
	fma.rn.f32 	%f177, %f29, %f198, %f176;
	st.global.f32 	[%rd20], %f177;
$L__BB4_17:
	setp.ge.s32 	%p24, %r11, %r28;
	add.s32 	%r24, %r10, 5;
	setp.ge.s32 	%p25, %r24, %r27;
	or.pred  	%p26, %p25, %p24;
	@%p26 bra 	$L__BB4_19;
	mad.lo.s32 	%r59, %r24, %r28, %r11;
	mul.wide.s32 	%rd21, %r59, 4;
	add.s64 	%rd22, %rd1, %rd21;
	ld.global.f32 	%f178, [%rd22];
	mul.f32 	%f179, %f30, %f178;
	fma.rn.f32 	%f180, %f29, %f197, %f179;
	st.global.f32 	[%rd22], %f180;
$L__BB4_19:
	setp.ge.s32 	%p27, %r11, %r28;
	add.s32 	%r25, %r10, 6;
	setp.ge.s32 	%p28, %r25, %r27;
	or.pred  	%p29, %p28, %p27;
	@%p29 bra 	$L__BB4_21;
	mad.lo.s32 	%r60, %r25, %r28, %r11;
	mul.wide.s32 	%rd23, %r60, 4;
	add.s64 	%rd24, %rd1, %rd23;
	ld.global.f32 	%f181, [%rd24];
	mul.f32 	%f182, %f30, %f181;
	fma.rn.f32 	%f183, %f29, %f196, %f182;
	st.global.f32 	[%rd24], %f183;
$L__BB4_21:
	setp.ge.s32 	%p30, %r11, %r28;
	add.s32 	%r26, %r10, 7;
	setp.ge.s32 	%p31, %r26, %r27;
	or.pred  	%p32, %p31, %p30;
	@%p32 bra 	$L__BB4_23;
	mad.lo.s32 	%r61, %r26, %r28, %r11;
	mul.wide.s32 	%rd25, %r61, 4;
	add.s64 	%rd26, %rd1, %rd25;
	ld.global.f32 	%f184, [%rd26];
	mul.f32 	%f185, %f30, %f184;
	fma.rn.f32 	%f186, %f29, %f195, %f185;
	st.global.f32 	[%rd26], %f186;
$L__BB4_23:
	ret;

}
	// .globl	_Z17sgemm_1D_blockingILi64ELi64ELi4ELi16EEvPKfS1_Pfiiiff
.visible .entry _Z17sgemm_1D_blockingILi64ELi64ELi4ELi16EEvPKfS1_Pfiiiff(
	.param .u64 .ptr .align 1 _Z17sgemm_1D_blockingILi64ELi64ELi4ELi16EEvPKfS1_Pfiiiff_param_0,
	.param .u64 .ptr .align 1 _Z17sgemm_1D_blockingILi64ELi64ELi4ELi16EEvPKfS1_Pfiiiff_param_1,
	.param .u64 .ptr .align 1 _Z17sgemm_1D_blockingILi64ELi64ELi4ELi16EEvPKfS1_Pfiiiff_param_2,
	.param .u32 _Z17sgemm_1D_blockingILi64ELi64ELi4ELi16EEvPKfS1_Pfiiiff_param_3,
	.param .u32 _Z17sgemm_1D_blockingILi64ELi64ELi4ELi16EEvPKfS1_Pfiiiff_param_4,
	.param .u32 _Z17sgemm_1D_blockingILi64ELi64ELi4ELi16EEvPKfS1_Pfiiiff_param_5,
	.param .f32 _Z17sgemm_1D_blockingILi64ELi64ELi4ELi16EEvPKfS1_Pfiiiff_param_6,
	.param .f32 _Z17sgemm_1D_blockingILi64ELi64ELi4ELi16EEvPKfS1_Pfiiiff_param_7
)
{
	.reg .pred 	%p<57>;
	.reg .b32 	%r<82>;
	.reg .b32 	%f<257>;
	.reg .b64 	%rd<44>;
	// demoted variable
	.shared .align 4 .b8 _ZZ17sgemm_1D_blockingILi64ELi64ELi4ELi16EEvPKfS1_PfiiiffE2As[1024];
	// demoted variable
	.shared .align 4 .b8 _ZZ17sgemm_1D_blockingILi64ELi64ELi4ELi16EEvPKfS1_PfiiiffE2Bs[1024];
	ld.param.u64 	%rd3, [_Z17sgemm_1D_blockingILi64ELi64ELi4ELi16EEvPKfS1_Pfiiiff_param_0];
	ld.param.u64 	%rd5, [_Z17sgemm_1D_blockingILi64ELi64ELi4ELi16EEvPKfS1_Pfiiiff_param_2];
	ld.param.u32 	%r35, [_Z17sgemm_1D_blockingILi64ELi64ELi4ELi16EEvPKfS1_Pfiiiff_param_3];
	ld.param.u32 	%r36, [_Z17sgemm_1D_blockingILi64ELi64ELi4ELi16EEvPKfS1_Pfiiiff_param_4];
	ld.param.u32 	%r37, [_Z17sgemm_1D_blockingILi64ELi64ELi4ELi16EEvPKfS1_Pfiiiff_param_5];
	ld.param.f32 	%f53, [_Z17sgemm_1D_blockingILi64ELi64ELi4ELi16EEvPKfS1_Pfiiiff_param_6];
	ld.param.f32 	%f54, [_Z17sgemm_1D_blockingILi64ELi64ELi4ELi16EEvPKfS1_Pfiiiff_param_7];
	cvta.to.global.u64 	%rd1, %rd5;
	mov.u32 	%r1, %tid.y;
	mov.u32 	%r2, %tid.x;
	mov.u32 	%r38, %ctaid.y;
	shl.b32 	%r3, %r38, 6;
	mov.u32 	%r39, %ctaid.x;
	shl.b32 	%r4, %r39, 6;
	setp.lt.s32 	%p1, %r37, -2;
	mov.f32 	%f239, 0f00000000;
	mov.f32 	%f240, %f239;
	mov.f32 	%f241, %f239;
	mov.f32 	%f242, %f239;
	mov.f32 	%f243, %f239;
	mov.f32 	%f244, %f239;
	mov.f32 	%f245, %f239;
	mov.f32 	%f246, %f239;
	mov.f32 	%f247, %f239;
	mov.f32 	%f248, %f239;
	mov.f32 	%f249, %f239;
	mov.f32 	%f250, %f239;
	mov.f32 	%f251, %f239;
	mov.f32 	%f252, %f239;
	mov.f32 	%f253, %f239;
	mov.f32 	%f254, %f239;
	@%p1 bra 	$L__BB5_7;
	add.s32 	%r40, %r37, -1;
	shr.s32 	%r41, %r40, 31;
	shr.u32 	%r42, %r41, 30;
	add.s32 	%r43, %r40, %r42;
	shr.s32 	%r44, %r43, 2;
	neg.s32 	%r81, %r44;
	add.s32 	%r5, %r3, %r2;
	mad.lo.s32 	%r45, %r1, %r36, %r2;
	add.s32 	%r80, %r45, %r4;
	shl.b32 	%r8, %r36, 2;
	mad.lo.s32 	%r79, %r37, %r5, %r1;
	cvta.to.global.u64 	%rd2, %rd3;
	mov.f32 	%f239, 0f00000000;
	mov.u32 	%r78, %r1;
$L__BB5_2:
	setp.ge.s32 	%p2, %r5, %r35;
	setp.ge.s32 	%p3, %r78, %r37;
	mov.f32 	%f255, 0f00000000;
	or.pred  	%p4, %p2, %p3;
	@%p4 bra 	$L__BB5_4;
	mul.wide.s32 	%rd6, %r79, 4;
	add.s64 	%rd7, %rd2, %rd6;
	ld.global.f32 	%f255, [%rd7];
$L__BB5_4:
	add.s32 	%r47, %r4, %r2;
	setp.ge.s32 	%p6, %r47, %r36;
	shl.b32 	%r48, %r2, 4;
	mov.u32 	%r49, _ZZ17sgemm_1D_blockingILi64ELi64ELi4ELi16EEvPKfS1_PfiiiffE2As;
	add.s32 	%r50, %r49, %r48;
	shl.b32 	%r51, %r1, 2;
	add.s32 	%r52, %r50, %r51;
	st.shared.f32 	[%r52], %f255;
	mov.f32 	%f256, 0f00000000;
	or.pred  	%p7, %p3, %p6;
	@%p7 bra 	$L__BB5_6;
	ld.param.u64 	%rd43, [_Z17sgemm_1D_blockingILi64ELi64ELi4ELi16EEvPKfS1_Pfiiiff_param_1];
	cvta.to.global.u64 	%rd8, %rd43;
	mul.wide.s32 	%rd9, %r80, 4;
	add.s64 	%rd10, %rd8, %rd9;
	ld.global.f32 	%f256, [%rd10];
$L__BB5_6:
	shl.b32 	%r53, %r1, 8;
	mov.u32 	%r54, _ZZ17sgemm_1D_blockingILi64ELi64ELi4ELi16EEvPKfS1_PfiiiffE2Bs;
	shl.b32 	%r55, %r2, 2;
	add.s32 	%r56, %r54, %r55;
	add.s32 	%r57, %r56, %r53;
	st.shared.f32 	[%r57], %f256;
	bar.sync 	0;
	ld.shared.f32 	%f59, [%r56];
	mov.u32 	%r58, _ZZ17sgemm_1D_blockingILi64ELi64ELi4ELi16EEvPKfS1_PfiiiffE2As;
	add.s32 	%r59, %r58, %r53;
	ld.shared.f32 	%f60, [%r59];
	fma.rn.f32 	%f61, %f59, %f60, %f254;
	ld.shared.f32 	%f62, [%r59+16];
	fma.rn.f32 	%f63, %f59, %f62, %f253;
	ld.shared.f32 	%f64, [%r59+32];
	fma.rn.f32 	%f65, %f59, %f64, %f252;
	ld.shared.f32 	%f66, [%r59+48];
	fma.rn.f32 	%f67, %f59, %f66, %f251;
	ld.shared.f32 	%f68, [%r59+64];
	fma.rn.f32 	%f69, %f59, %f68, %f250;
	ld.shared.f32 	%f70, [%r59+80];
	fma.rn.f32 	%f71, %f59, %f70, %f249;
	ld.shared.f32 	%f72, [%r59+96];
	fma.rn.f32 	%f73, %f59, %f72, %f248;
	ld.shared.f32 	%f74, [%r59+112];
	fma.rn.f32 	%f75, %f59, %f74, %f247;
	ld.shared.f32 	%f76, [%r59+128];
	fma.rn.f32 	%f77, %f59, %f76, %f246;
	ld.shared.f32 	%f78, [%r59+144];
	fma.rn.f32 	%f79, %f59, %f78, %f245;
	ld.shared.f32 	%f80, [%r59+160];
	fma.rn.f32 	%f81, %f59, %f80, %f244;
	ld.shared.f32 	%f82, [%r59+176];
	fma.rn.f32 	%f83, %f59, %f82, %f243;
	ld.shared.f32 	%f84, [%r59+192];
	fma.rn.f32 	%f85, %f59, %f84, %f242;
	ld.shared.f32 	%f86, [%r59+208];
	fma.rn.f32 	%f87, %f59, %f86, %f241;
	ld.shared.f32 	%f88, [%r59+224];
	fma.rn.f32 	%f89, %f59, %f88, %f240;
	ld.shared.f32 	%f90, [%r59+240];
	fma.rn.f32 	%f91, %f59, %f90, %f239;
	ld.shared.f32 	%f92, [%r56+256];
	ld.shared.f32 	%f93, [%r59+4];
	fma.rn.f32 	%f94, %f92, %f93, %f61;
	ld.shared.f32 	%f95, [%r59+20];
	fma.rn.f32 	%f96, %f92, %f95, %f63;
	ld.shared.f32 	%f97, [%r59+36];
	fma.rn.f32 	%f98, %f92, %f97, %f65;
	ld.shared.f32 	%f99, [%r59+52];
	fma.rn.f32 	%f100, %f92, %f99, %f67;
	ld.shared.f32 	%f101, [%r59+68];
	fma.rn.f32 	%f102, %f92, %f101, %f69;
	ld.shared.f32 	%f103, [%r59+84];
	fma.rn.f32 	%f104, %f92, %f103, %f71;
	ld.shared.f32 	%f105, [%r59+100];
	fma.rn.f32 	%f106, %f92, %f105, %f73;
	ld.shared.f32 	%f107, [%r59+116];
	fma.rn.f32 	%f108, %f92, %f107, %f75;
	ld.shared.f32 	%f109, [%r59+132];
	fma.rn.f32 	%f110, %f92, %f109, %f77;
	ld.shared.f32 	%f111, [%r59+148];
	fma.rn.f32 	%f112, %f92, %f111, %f79;
	ld.shared.f32 	%f113, [%r59+164];
	fma.rn.f32 	%f114, %f92, %f113, %f81;
	ld.shared.f32 	%f115, [%r59+180];
	fma.rn.f32 	%f116, %f92, %f115, %f83;
	ld.shared.f32 	%f117, [%r59+196];
	fma.rn.f32 	%f118, %f92, %f117, %f85;
	ld.shared.f32 	%f119, [%r59+212];
	fma.rn.f32 	%f120, %f92, %f119, %f87;
	ld.shared.f32 	%f121, [%r59+228];
	fma.rn.f32 	%f122, %f92, %f121, %f89;
	ld.shared.f32 	%f123, [%r59+244];
	fma.rn.f32 	%f124, %f92, %f123, %f91;
	ld.shared.f32 	%f125, [%r56+512];
	ld.shared.f32 	%f126, [%r59+8];
	fma.rn.f32 	%f127, %f125, %f126, %f94;
	ld.shared.f32 	%f128, [%r59+24];
	fma.rn.f32 	%f129, %f125, %f128, %f96;
	ld.shared.f32 	%f130, [%r59+40];
	fma.rn.f32 	%f131, %f125, %f130, %f98;
	ld.shared.f32 	%f132, [%r59+56];
	fma.rn.f32 	%f133, %f125, %f132, %f100;
	ld.shared.f32 	%f134, [%r59+72];
	fma.rn.f32 	%f135, %f125, %f134, %f102;
	ld.shared.f32 	%f136, [%r59+88];
	fma.rn.f32 	%f137, %f125, %f136, %f104;
	ld.shared.f32 	%f138, [%r59+104];
	fma.rn.f32 	%f139, %f125, %f138, %f106;
	ld.shared.f32 	%f140, [%r59+120];
	fma.rn.f32 	%f141, %f125, %f140, %f108;
	ld.shared.f32 	%f142, [%r59+136];
	fma.rn.f32 	%f143, %f125, %f142, %f110;
	ld.shared.f32 	%f144, [%r59+152];
	fma.rn.f32 	%f145, %f125, %f144, %f112;
	ld.shared.f32 	%f146, [%r59+168];
	fma.rn.f32 	%f147, %f125, %f146, %f114;
	ld.shared.f32 	%f148, [%r59+184];
	fma.rn.f32 	%f149, %f125, %f148, %f116;
	ld.shared.f32 	%f150, [%r59+200];
	fma.rn.f32 	%f151, %f125, %f150, %f118;
	ld.shared.f32 	%f152, [%r59+216];
	fma.rn.f32 	%f153, %f125, %f152, %f120;
	ld.shared.f32 	%f154, [%r59+232];
	fma.rn.f32 	%f155, %f125, %f154, %f122;
	ld.shared.f32 	%f156, [%r59+248];
	fma.rn.f32 	%f157, %f125, %f156, %f124;
	ld.shared.f32 	%f158, [%r56+768];
	ld.shared.f32 	%f159, [%r59+12];
	fma.rn.f32 	%f254, %f158, %f159, %f127;
	ld.shared.f32 	%f160, [%r59+28];
	fma.rn.f32 	%f253, %f158, %f160, %f129;
	ld.shared.f32 	%f161, [%r59+44];
	fma.rn.f32 	%f252, %f158, %f161, %f131;
	ld.shared.f32 	%f162, [%r59+60];
	fma.rn.f32 	%f251, %f158, %f162, %f133;
	ld.shared.f32 	%f163, [%r59+76];
	fma.rn.f32 	%f250, %f158, %f163, %f135;
	ld.shared.f32 	%f164, [%r59+92];
	fma.rn.f32 	%f249, %f158, %f164, %f137;
	ld.shared.f32 	%f165, [%r59+108];
	fma.rn.f32 	%f248, %f158, %f165, %f139;
	ld.shared.f32 	%f166, [%r59+124];
	fma.rn.f32 	%f247, %f158, %f166, %f141;
	ld.shared.f32 	%f167, [%r59+140];
	fma.rn.f32 	%f246, %f158, %f167, %f143;
	ld.shared.f32 	%f168, [%r59+156];
	fma.rn.f32 	%f245, %f158, %f168, %f145;
	ld.shared.f32 	%f169, [%r59+172];
	fma.rn.f32 	%f244, %f158, %f169, %f147;
	ld.shared.f32 	%f170, [%r59+188];
	fma.rn.f32 	%f243, %f158, %f170, %f149;
	ld.shared.f32 	%f171, [%r59+204];
	fma.rn.f32 	%f242, %f158, %f171, %f151;
	ld.shared.f32 	%f172, [%r59+220];
	fma.rn.f32 	%f241, %f158, %f172, %f153;
	ld.shared.f32 	%f173, [%r59+236];
	fma.rn.f32 	%f240, %f158, %f173, %f155;
	ld.shared.f32 	%f174, [%r59+252];
	fma.rn.f32 	%f239, %f158, %f174, %f157;
	bar.sync 	0;
	add.s32 	%r81, %r81, 1;
	add.s32 	%r80, %r80, %r8;
	add.s32 	%r79, %r79, 4;
	add.s32 	%r78, %r78, 4;
	setp.eq.s32 	%p8, %r81, 1;
	@%p8 bra 	$L__BB5_7;
	bra.uni 	$L__BB5_2;
$L__BB5_7:
	shl.b32 	%r60, %r1, 4;
	add.s32 	%r10, %r3, %r60;
	add.s32 	%r11, %r4, %r2;
	setp.lt.s32 	%p9, %r11, %r36;
	setp.lt.s32 	%p10, %r10, %r35;
	and.pred  	%p11, %p10, %p9;
	@%p11 bra 	$L__BB5_8;
	bra.uni 	$L__BB5_9;
$L__BB5_8:
	mad.lo.s32 	%r62, %r10, %r36, %r11;
	mul.wide.s32 	%rd11, %r62, 4;
	add.s64 	%rd12, %rd1, %rd11;
	ld.global.f32 	%f175, [%rd12];
	mul.f32 	%f176, %f54, %f175;
	fma.rn.f32 	%f177, %f53, %f254, %f176;
	st.global.f32 	[%rd12], %f177;
$L__BB5_9:
	setp.ge.s32 	%p12, %r11, %r36;
	add.s32 	%r20, %r10, 1;
	setp.ge.s32 	%p13, %r20, %r35;
	or.pred  	%p14, %p13, %p12;
	@%p14 bra 	$L__BB5_11;
	mad.lo.s32 	%r63, %r20, %r36, %r11;
	mul.wide.s32 	%rd13, %r63, 4;
	add.s64 	%rd14, %rd1, %rd13;
	ld.global.f32 	%f178, [%rd14];
	mul.f32 	%f179, %f54, %f178;
	fma.rn.f32 	%f180, %f53, %f253, %f179;
	st.global.f32 	[%rd14], %f180;
$L__BB5_11:
	setp.ge.s32 	%p15, %r11, %r36;
	add.s32 	%r21, %r10, 2;
	setp.ge.s32 	%p16, %r21, %r35;
	or.pred  	%p17, %p16, %p15;
	@%p17 bra 	$L__BB5_13;
	mad.lo.s32 	%r64, %r21, %r36, %r11;
	mul.wide.s32 	%rd15, %r64, 4;
	add.s64 	%rd16, %rd1, %rd15;
	ld.global.f32 	%f181, [%rd16];
	mul.f32 	%f182, %f54, %f181;
	fma.rn.f32 	%f183, %f53, %f252, %f182;
	st.global.f32 	[%rd16], %f183;
$L__BB5_13:
	setp.ge.s32 	%p18, %r11, %r36;
	add.s32 	%r22, %r10, 3;
	setp.ge.s32 	%p19, %r22, %r35;
	or.pred  	%p20, %p19, %p18;
	@%p20 bra 	$L__BB5_15;
	mad.lo.s32 	%r65, %r22, %r36, %r11;
	mul.wide.s32 	%rd17, %r65, 4;
	add.s64 	%rd18, %rd1, %rd17;
	ld.global.f32 	%f184, [%rd18];
	mul.f32 	%f185, %f54, %f184;
	fma.rn.f32 	%f186, %f53, %f251, %f185;
	st.global.f32 	[%rd18], %f186;
$L__BB5_15:
	setp.ge.s32 	%p21, %r11, %r36;
	add.s32 	%r23, %r10, 4;
	setp.ge.s32 	%p22, %r23, %r35;
	or.pred  	%p23, %p22, %p21;
	@%p23 bra 	$L__BB5_17;
	mad.lo.s32 	%r66, %r23, %r36, %r11;
	mul.wide.s32 	%rd19, %r66, 4;
	add.s64 	%rd20, %rd1, %rd19;
	ld.global.f32 	%f187, [%rd20];
	mul.f32 	%f188, %f54, %f187;
	fma.rn.f32 	%f189, %f53, %f250, %f188;
	st.global.f32 	[%rd20], %f189;
$L__BB5_17:
	setp.ge.s32 	%p24, %r11, %r36;
	add.s32 	%r24, %r10, 5;
	setp.ge.s32 	%p25, %r24, %r35;
	or.pred  	%p26, %p25, %p24;
	@%p26 bra 	$L__BB5_19;
	mad.lo.s32 	%r67, %r24, %r36, %r11;
	mul.wide.s32 	%rd21, %r67, 4;
	add.s64 	%rd22, %rd1, %rd21;
	ld.global.f32 	%f190, [%rd22];
	mul.f32 	%f191, %f54, %f190;
	fma.rn.f32 	%f192, %f53, %f249, %f191;
	st.global.f32 	[%rd22], %f192;
$L__BB5_19:
	setp.ge.s32 	%p27, %r11, %r36;
	add.s32 	%r25, %r10, 6;
	setp.ge.s32 	%p28, %r25, %r35;
	or.pred  	%p29, %p28, %p27;
	@%p29 bra 	$L__BB5_21;
	mad.lo.s32 	%r68, %r25, %r36, %r11;
	mul.wide.s32 	%rd23, %r68, 4;
	add.s64 	%rd24, %rd1, %rd23;
	ld.global.f32 	%f193, [%rd24];
	mul.f32 	%f194, %f54, %f193;
	fma.rn.f32 	%f195, %f53, %f248, %f194;
	st.global.f32 	[%rd24], %f195;
$L__BB5_21:
	setp.ge.s32 	%p30, %r11, %r36;
	add.s32 	%r26, %r10, 7;
	setp.ge.s32 	%p31, %r26, %r35;
	or.pred  	%p32, %p31, %p30;
	@%p32 bra 	$L__BB5_23;
	mad.lo.s32 	%r69, %r26, %r36, %r11;
	mul.wide.s32 	%rd25, %r69, 4;
	add.s64 	%rd26, %rd1, %rd25;
	ld.global.f32 	%f196, [%rd26];
	mul.f32 	%f197, %f54, %f196;
	fma.rn.f32 	%f198, %f53, %f247, %f197;
	st.global.f32 	[%rd26], %f198;
$L__BB5_23:
	setp.ge.s32 	%p33, %r11, %r36;
	add.s32 	%r27, %r10, 8;
	setp.ge.s32 	%p34, %r27, %r35;
	or.pred  	%p35, %p34, %p33;
	@%p35 bra 	$L__BB5_25;
	mad.lo.s32 	%r70, %r27, %r36, %r11;
	mul.wide.s32 	%rd27, %r70, 4;
	add.s64 	%rd28, %rd1, %rd27;
	ld.global.f32 	%f199, [%rd28];
	mul.f32 	%f200, %f54, %f199;
	fma.rn.f32 	%f201, %f53, %f246, %f200;
	st.global.f32 	[%rd28], %f201;
$L__BB5_25:
	setp.ge.s32 	%p36, %r11, %r36;
	add.s32 	%r28, %r10, 9;
	setp.ge.s32 	%p37, %r28, %r35;
	or.pred  	%p38, %p37, %p36;
	@%p38 bra 	$L__BB5_27;
	mad.lo.s32 	%r71, %r28, %r36, %r11;
	mul.wide.s32 	%rd29, %r71, 4;
	add.s64 	%rd30, %rd1, %rd29;
	ld.global.f32 	%f202, [%rd30];
	mul.f32 	%f203, %f54, %f202;
	fma.rn.f32 	%f204, %f53, %f245, %f203;
	st.global.f32 	[%rd30], %f204;
$L__BB5_27:
	setp.ge.s32 	%p39, %r11, %r36;
	add.s32 	%r29, %r10, 10;
	setp.ge.s32 	%p40, %r29, %r35;
	or.pred  	%p41, %p40, %p39;
	@%p41 bra 	$L__BB5_29;
	mad.lo.s32 	%r72, %r29, %r36, %r11;
	mul.wide.s32 	%rd31, %r72, 4;
	add.s64 	%rd32, %rd1, %rd31;
	ld.global.f32 	%f205, [%rd32];
	mul.f32 	%f206, %f54, %f205;
	fma.rn.f32 	%f207, %f53, %f244, %f206;
	st.global.f32 	[%rd32], %f207;
$L__BB5_29:
	setp.ge.s32 	%p42, %r11, %r36;
	add.s32 	%r30, %r10, 11;
	setp.ge.s32 	%p43, %r30, %r35;
	or.pred  	%p44, %p43, %p42;
	@%p44 bra 	$L__BB5_31;
	mad.lo.s32 	%r73, %r30, %r36, %r11;
	mul.wide.s32 	%rd33, %r73, 4;
	add.s64 	%rd34, %rd1, %rd33;
	ld.global.f32 	%f208, [%rd34];
	mul.f32 	%f209, %f54, %f208;
	fma.rn.f32 	%f210, %f53, %f243, %f209;
	st.global.f32 	[%rd34], %f210;
$L__BB5_31:
	setp.ge.s32 	%p45, %r11, %r36;
	add.s32 	%r31, %r10, 12;
	setp.ge.s32 	%p46, %r31, %r35;
	or.pred  	%p47, %p46, %p45;
	@%p47 bra 	$L__BB5_33;
	mad.lo.s32 	%r74, %r31, %r36, %r11;
	mul.wide.s32 	%rd35, %r74, 4;
	add.s64 	%rd36, %rd1, %rd35;
	ld.global.f32 	%f211, [%rd36];
	mul.f32 	%f212, %f54, %f211;
	fma.rn.f32 	%f213, %f53, %f242, %f212;
	st.global.f32 	[%rd36], %f213;
$L__BB5_33:
	setp.ge.s32 	%p48, %r11, %r36;
	add.s32 	%r32, %r10, 13;
	setp.ge.s32 	%p49, %r32, %r35;
	or.pred  	%p50, %p49, %p48;
	@%p50 bra 	$L__BB5_35;
	mad.lo.s32 	%r75, %r32, %r36, %r11;
	mul.wide.s32 	%rd37, %r75, 4;
	add.s64 	%rd38, %rd1, %rd37;
	ld.global.f32 	%f214, [%rd38];
	mul.f32 	%f215, %f54, %f214;
	fma.rn.f32 	%f216, %f53, %f241, %f215;
	st.global.f32 	[%rd38], %f216;
$L__BB5_35:
	setp.ge.s32 	%p51, %r11, %r36;
	add.s32 	%r33, %r10, 14;
	setp.ge.s32 	%p52, %r33, %r35;
	or.pred  	%p53, %p52, %p51;
	@%p53 bra 	$L__BB5_37;
	mad.lo.s32 	%r76, %r33, %r36, %r11;
	mul.wide.s32 	%rd39, %r76, 4;
	add.s64 	%rd40, %rd1, %rd39;
	ld.global.f32 	%f217, [%rd40];
	mul.f32 	%f218, %f54, %f217;
	fma.rn.f32 	%f219, %f53, %f240, %f218;
	st.global.f32 	[%rd40], %f219;
$L__BB5_37:
	setp.ge.s32 	%p54, %r11, %r36;
	add.s32 	%r34, %r10, 15;
	setp.ge.s32 	%p55, %r34, %r35;
	or.pred  	%p56, %p55, %p54;
	@%p56 bra 	$L__BB5_39;
	mad.lo.s32 	%r77, %r34, %r36, %r11;
	mul.wide.s32 	%rd41, %r77, 4;
	add.s64 	%rd42, %rd1, %rd41;
	ld.global.f32 	%f220, [%rd42];
	mul.f32 	%f221, %f54, %f220;
	fma.rn.f32 	%f222, %f53, %f239, %f221;
	st.global.f32 	[%rd42], %f222;
$L__BB5_39:
	ret;

}
	// .globl	_Z17sgemm_1D_blockingILi64ELi64ELi2ELi32EEvPKfS1_Pfiiiff
.visible .entry _Z17sgemm_1D_blockingILi64ELi64ELi2ELi32EEvPKfS1_Pfiiiff(
	.param .u64 .ptr .align 1 _Z17sgemm_1D_blockingILi64ELi64ELi2ELi32EEvPKfS1_Pfiiiff_param_0,
	.param .u64 .ptr .align 1 _Z17sgemm_1D_blockingILi64ELi64ELi2ELi32EEvPKfS1_Pfiiiff_param_1,
	.param .u64 .ptr .align 1 _Z17sgemm_1D_blockingILi64ELi64ELi2ELi32EEvPKfS1_Pfiiiff_param_2,
	.param .u32 _Z17sgemm_1D_blockingILi64ELi64ELi2ELi32EEvPKfS1_Pfiiiff_param_3,
	.param .u32 _Z17sgemm_1D_blockingILi64ELi64ELi2ELi32EEvPKfS1_Pfiiiff_param_4,
	.param .u32 _Z17sgemm_1D_blockingILi64ELi64ELi2ELi32EEvPKfS1_Pfiiiff_param_5,
	.param .f32 _Z17sgemm_1D_blockingILi64ELi64ELi2ELi32EEvPKfS1_Pfiiiff_param_6,
	.param .f32 _Z17sgemm_1D_blockingILi64ELi64ELi2ELi32EEvPKfS1_Pfiiiff_param_7
)
{
	.reg .pred 	%p<105>;
	.reg .b32 	%r<125>;
	.reg .b32 	%f<367>;
	.reg .b64 	%rd<77>;
	// demoted variable
	.shared .align 4 .b8 _ZZ17sgemm_1D_blockingILi64ELi64ELi2ELi32EEvPKfS1_PfiiiffE2As[512];
	// demoted variable
	.shared .align 4 .b8 _ZZ17sgemm_1D_blockingILi64ELi64ELi2ELi32EEvPKfS1_PfiiiffE2Bs[512];
	ld.param.u64 	%rd4, [_Z17sgemm_1D_blockingILi64ELi64ELi2ELi32EEvPKfS1_Pfiiiff_param_2];
	ld.param.u32 	%r50, [_Z17sgemm_1D_blockingILi64ELi64ELi2ELi32EEvPKfS1_Pfiiiff_param_3];
	ld.param.u32 	%r51, [_Z17sgemm_1D_blockingILi64ELi64ELi2ELi32EEvPKfS1_Pfiiiff_param_4];
	ld.param.u32 	%r52, [_Z17sgemm_1D_blockingILi64ELi64ELi2ELi32EEvPKfS1_Pfiiiff_param_5];
	ld.param.f32 	%f101, [_Z17sgemm_1D_blockingILi64ELi64ELi2ELi32EEvPKfS1_Pfiiiff_param_6];
	ld.param.f32 	%f102, [_Z17sgemm_1D_blockingILi64ELi64ELi2ELi32EEvPKfS1_Pfiiiff_param_7];
	cvta.to.global.u64 	%rd1, %rd4;
	mov.u32 	%r121, %tid.y;
	mov.u32 	%r2, %tid.x;
	mov.u32 	%r53, %ctaid.y;
	shl.b32 	%r3, %r53, 6;
	mov.u32 	%r54, %ctaid.x;
	shl.b32 	%r4, %r54, 6;
	setp.lt.s32 	%p1, %r52, 0;
	mov.f32 	%f333, 0f00000000;
	mov.f32 	%f334, %f333;
	mov.f32 	%f335, %f333;
	mov.f32 	%f336, %f333;
	mov.f32 	%f337, %f333;
	mov.f32 	%f338, %f333;
	mov.f32 	%f339, %f333;
	mov.f32 	%f340, %f333;
	mov.f32 	%f341, %f333;
	mov.f32 	%f342, %f333;
	mov.f32 	%f343, %f333;
	mov.f32 	%f344, %f333;
	mov.f32 	%f345, %f333;
	mov.f32 	%f346, %f333;
	mov.f32 	%f347, %f333;
	mov.f32 	%f348, %f333;
	mov.f32 	%f349, %f333;
	mov.f32 	%f350, %f333;
	mov.f32 	%f351, %f333;
	mov.f32 	%f352, %f333;
	mov.f32 	%f353, %f333;
	mov.f32 	%f354, %f333;
	mov.f32 	%f355, %f333;
	mov.f32 	%f356, %f333;
	mov.f32 	%f357, %f333;
	mov.f32 	%f358, %f333;
	mov.f32 	%f359, %f333;
	mov.f32 	%f360, %f333;
	mov.f32 	%f361, %f333;
	mov.f32 	%f362, %f333;
	mov.f32 	%f363, %f333;
	mov.f32 	%f364, %f333;
	@%p1 bra 	$L__BB6_7;
	add.s32 	%r55, %r52, -1;
	shr.u32 	%r56, %r55, 31;
	add.s32 	%r57, %r55, %r56;
	shr.s32 	%r58, %r57, 1;
	neg.s32 	%r124, %r58;
	add.s32 	%r5, %r3, %r2;
	mad.lo.s32 	%r59, %r121, %r51, %r2;
	add.s32 	%r123, %r59, %r4;
	mad.lo.s32 	%r122, %r52, %r5, %r121;
	mov.f32 	%f333, 0f00000000;
$L__BB6_2:
	setp.ge.s32 	%p2, %r5, %r50;
	setp.ge.s32 	%p3, %r121, %r52;
	mov.f32 	%f365, 0f00000000;
	or.pred  	%p4, %p2, %p3;
	@%p4 bra 	$L__BB6_4;
	ld.param.u64 	%rd75, [_Z17sgemm_1D_blockingILi64ELi64ELi2ELi32EEvPKfS1_Pfiiiff_param_0];
	cvta.to.global.u64 	%rd5, %rd75;
	mul.wide.u32 	%rd6, %r122, 4;
	add.s64 	%rd7, %rd5, %rd6;
	ld.global.f32 	%f365, [%rd7];
$L__BB6_4:
	mov.u32 	%r60, %tid.x;
	mov.u32 	%r61, %ctaid.x;
	shl.b32 	%r62, %r61, 6;
	add.s32 	%r63, %r62, %r60;
	setp.ge.s32 	%p6, %r63, %r51;
	shl.b32 	%r65, %r60, 3;
	mov.u32 	%r66, _ZZ17sgemm_1D_blockingILi64ELi64ELi2ELi32EEvPKfS1_PfiiiffE2As;
	add.s32 	%r67, %r66, %r65;
	mov.u32 	%r68, %tid.y;
	shl.b32 	%r69, %r68, 2;
	add.s32 	%r70, %r67, %r69;
	st.shared.f32 	[%r70], %f365;
	mov.f32 	%f366, 0f00000000;
	or.pred  	%p7, %p3, %p6;
	@%p7 bra 	$L__BB6_6;
	ld.param.u64 	%rd76, [_Z17sgemm_1D_blockingILi64ELi64ELi2ELi32EEvPKfS1_Pfiiiff_param_1];
	cvta.to.global.u64 	%rd8, %rd76;
	mul.wide.s32 	%rd9, %r123, 4;
	add.s64 	%rd10, %rd8, %rd9;
	ld.global.f32 	%f366, [%rd10];
$L__BB6_6:
	mov.u32 	%r71, %tid.y;
	shl.b32 	%r72, %r71, 8;
	mov.u32 	%r73, _ZZ17sgemm_1D_blockingILi64ELi64ELi2ELi32EEvPKfS1_PfiiiffE2Bs;
	mov.u32 	%r74, %tid.x;
	shl.b32 	%r75, %r74, 2;
	add.s32 	%r76, %r73, %r75;
	add.s32 	%r77, %r76, %r72;
	st.shared.f32 	[%r77], %f366;
	bar.sync 	0;
	ld.shared.f32 	%f107, [%r76];
	mov.u32 	%r78, _ZZ17sgemm_1D_blockingILi64ELi64ELi2ELi32EEvPKfS1_PfiiiffE2As;
	add.s32 	%r79, %r78, %r72;
	ld.shared.f32 	%f108, [%r79];
	fma.rn.f32 	%f109, %f107, %f108, %f364;
	ld.shared.f32 	%f110, [%r79+8];
	fma.rn.f32 	%f111, %f107, %f110, %f363;
	ld.shared.f32 	%f112, [%r79+16];
	fma.rn.f32 	%f113, %f107, %f112, %f362;
	ld.shared.f32 	%f114, [%r79+24];
	fma.rn.f32 	%f115, %f107, %f114, %f361;
	ld.shared.f32 	%f116, [%r79+32];
	fma.rn.f32 	%f117, %f107, %f116, %f360;
	ld.shared.f32 	%f118, [%r79+40];
	fma.rn.f32 	%f119, %f107, %f118, %f359;
	ld.shared.f32 	%f120, [%r79+48];
	fma.rn.f32 	%f121, %f107, %f120, %f358;
	ld.shared.f32 	%f122, [%r79+56];
	fma.rn.f32 	%f123, %f107, %f122, %f357;
	ld.shared.f32 	%f124, [%r79+64];
	fma.rn.f32 	%f125, %f107, %f124, %f356;
	ld.shared.f32 	%f126, [%r79+72];
	fma.rn.f32 	%f127, %f107, %f126, %f355;
	ld.shared.f32 	%f128, [%r79+80];
	fma.rn.f32 	%f129, %f107, %f128, %f354;
	ld.shared.f32 	%f130, [%r79+88];
	fma.rn.f32 	%f131, %f107, %f130, %f353;
	ld.shared.f32 	%f132, [%r79+96];
	fma.rn.f32 	%f133, %f107, %f132, %f352;
	ld.shared.f32 	%f134, [%r79+104];
	fma.rn.f32 	%f135, %f107, %f134, %f351;
	ld.shared.f32 	%f136, [%r79+112];
	fma.rn.f32 	%f137, %f107, %f136, %f350;
	ld.shared.f32 	%f138, [%r79+120];
	fma.rn.f32 	%f139, %f107, %f138, %f349;
	ld.shared.f32 	%f140, [%r79+128];
	fma.rn.f32 	%f141, %f107, %f140, %f348;
	ld.shared.f32 	%f142, [%r79+136];
	fma.rn.f32 	%f143, %f107, %f142, %f347;
	ld.shared.f32 	%f144, [%r79+144];
	fma.rn.f32 	%f145, %f107, %f144, %f346;
	ld.shared.f32 	%f146, [%r79+152];
	fma.rn.f32 	%f147, %f107, %f146, %f345;
	ld.shared.f32 	%f148, [%r79+160];
	fma.rn.f32 	%f149, %f107, %f148, %f344;
	ld.shared.f32 	%f150, [%r79+168];
	fma.rn.f32 	%f151, %f107, %f150, %f343;
	ld.shared.f32 	%f152, [%r79+176];
	fma.rn.f32 	%f153, %f107, %f152, %f342;
	ld.shared.f32 	%f154, [%r79+184];
	fma.rn.f32 	%f155, %f107, %f154, %f341;
	ld.shared.f32 	%f156, [%r79+192];
	fma.rn.f32 	%f157, %f107, %f156, %f340;
	ld.shared.f32 	%f158, [%r79+200];
	fma.rn.f32 	%f159, %f107, %f158, %f339;
	ld.shared.f32 	%f160, [%r79+208];
	fma.rn.f32 	%f161, %f107, %f160, %f338;
	ld.shared.f32 	%f162, [%r79+216];
	fma.rn.f32 	%f163, %f107, %f162, %f337;
	ld.shared.f32 	%f164, [%r79+224];
	fma.rn.f32 	%f165, %f107, %f164, %f336;
	ld.shared.f32 	%f166, [%r79+232];
	fma.rn.f32 	%f167, %f107, %f166, %f335;
	ld.shared.f32 	%f168, [%r79+240];
	fma.rn.f32 	%f169, %f107, %f168, %f334;
	ld.shared.f32 	%f170, [%r79+248];
	fma.rn.f32 	%f171, %f107, %f170, %f333;
	ld.shared.f32 	%f172, [%r76+256];
	ld.shared.f32 	%f173, [%r79+4];
	fma.rn.f32 	%f364, %f172, %f173, %f109;
	ld.shared.f32 	%f174, [%r79+12];
	fma.rn.f32 	%f363, %f172, %f174, %f111;
	ld.shared.f32 	%f175, [%r79+20];
	fma.rn.f32 	%f362, %f172, %f175, %f113;
	ld.shared.f32 	%f176, [%r79+28];
	fma.rn.f32 	%f361, %f172, %f176, %f115;
	ld.shared.f32 	%f177, [%r79+36];
	fma.rn.f32 	%f360, %f172, %f177, %f117;
	ld.shared.f32 	%f178, [%r79+44];
	fma.rn.f32 	%f359, %f172, %f178, %f119;
	ld.shared.f32 	%f179, [%r79+52];
	fma.rn.f32 	%f358, %f172, %f179, %f121;
	ld.shared.f32 	%f180, [%r79+60];
	fma.rn.f32 	%f357, %f172, %f180, %f123;
	ld.shared.f32 	%f181, [%r79+68];
	fma.rn.f32 	%f356, %f172, %f181, %f125;
	ld.shared.f32 	%f182, [%r79+76];
	fma.rn.f32 	%f355, %f172, %f182, %f127;
	ld.shared.f32 	%f183, [%r79+84];
	fma.rn.f32 	%f354, %f172, %f183, %f129;
	ld.shared.f32 	%f184, [%r79+92];
	fma.rn.f32 	%f353, %f172, %f184, %f131;
	ld.shared.f32 	%f185, [%r79+100];
	fma.rn.f32 	%f352, %f172, %f185, %f133;
	ld.shared.f32 	%f186, [%r79+108];
	fma.rn.f32 	%f351, %f172, %f186, %f135;
	ld.shared.f32 	%f187, [%r79+116];
	fma.rn.f32 	%f350, %f172, %f187, %f137;
	ld.shared.f32 	%f188, [%r79+124];
	fma.rn.f32 	%f349, %f172, %f188, %f139;
	ld.shared.f32 	%f189, [%r79+132];
	fma.rn.f32 	%f348, %f172, %f189, %f141;
	ld.shared.f32 	%f190, [%r79+140];
	fma.rn.f32 	%f347, %f172, %f190, %f143;
	ld.shared.f32 	%f191, [%r79+148];
	fma.rn.f32 	%f346, %f172, %f191, %f145;
	ld.shared.f32 	%f192, [%r79+156];
	fma.rn.f32 	%f345, %f172, %f192, %f147;
	ld.shared.f32 	%f193, [%r79+164];
	fma.rn.f32 	%f344, %f172, %f193, %f149;
	ld.shared.f32 	%f194, [%r79+172];
	fma.rn.f32 	%f343, %f172, %f194, %f151;
	ld.shared.f32 	%f195, [%r79+180];
	fma.rn.f32 	%f342, %f172, %f195, %f153;
	ld.shared.f32 	%f196, [%r79+188];
	fma.rn.f32 	%f341, %f172, %f196, %f155;
	ld.shared.f32 	%f197, [%r79+196];
	fma.rn.f32 	%f340, %f172, %f197, %f157;
	ld.shared.f32 	%f198, [%r79+204];
	fma.rn.f32 	%f339, %f172, %f198, %f159;
	ld.shared.f32 	%f199, [%r79+212];
	fma.rn.f32 	%f338, %f172, %f199, %f161;
	ld.shared.f32 	%f200, [%r79+220];
	fma.rn.f32 	%f337, %f172, %f200, %f163;
	ld.shared.f32 	%f201, [%r79+228];
	fma.rn.f32 	%f336, %f172, %f201, %f165;
	ld.shared.f32 	%f202, [%r79+236];
	fma.rn.f32 	%f335, %f172, %f202, %f167;
	ld.shared.f32 	%f203, [%r79+244];
	fma.rn.f32 	%f334, %f172, %f203, %f169;
	ld.shared.f32 	%f204, [%r79+252];
	fma.rn.f32 	%f333, %f172, %f204, %f171;
	bar.sync 	0;
	add.s32 	%r124, %r124, 1;
	shl.b32 	%r80, %r51, 1;
	add.s32 	%r123, %r123, %r80;
	add.s32 	%r122, %r122, 2;
	add.s32 	%r121, %r121, 2;
	setp.eq.s32 	%p8, %r124, 1;
	@%p8 bra 	$L__BB6_7;
	bra.uni 	$L__BB6_2;
$L__BB6_7:
	mov.u32 	%r81, %tid.y;
	shl.b32 	%r82, %r81, 5;
	mov.u32 	%r83, %ctaid.y;
	shl.b32 	%r84, %r83, 6;
	add.s32 	%r9, %r84, %r82;
	mov.u32 	%r85, %tid.x;
	mov.u32 	%r86, %ctaid.x;
	shl.b32 	%r87, %r86, 6;
	add.s32 	%r88, %r87, %r85;
	setp.lt.s32 	%p9, %r88, %r51;
	setp.lt.s32 	%p10, %r9, %r50;
	and.pred  	%p11, %p10, %p9;
	@%p11 bra 	$L__BB6_8;
	bra.uni 	$L__BB6_9;
$L__BB6_8:
	mad.lo.s32 	%r89, %r9, %r51, %r88;
	mul.wide.s32 	%rd11, %r89, 4;
	add.s64 	%rd12, %rd1, %rd11;
	ld.global.f32 	%f205, [%rd12];
	mul.f32 	%f206, %f102, %f205;
	fma.rn.f32 	%f207, %f101, %f364, %f206;
	st.global.f32 	[%rd12], %f207;
$L__BB6_9:
	setp.ge.s32 	%p12, %r88, %r51;
	add.s32 	%r19, %r9, 1;
	setp.ge.s32 	%p13, %r19, %r50;
	or.pred  	%p14, %p13, %p12;
	@%p14 bra 	$L__BB6_11;
	mad.lo.s32 	%r90, %r19, %r51, %r88;
	mul.wide.s32 	%rd13, %r90, 4;
	add.s64 	%rd14, %rd1, %rd13;
	ld.global.f32 	%f208, [%rd14];
	mul.f32 	%f209, %f102, %f208;
	fma.rn.f32 	%f210, %f101, %f363, %f209;
	st.global.f32 	[%rd14], %f210;
$L__BB6_11:
	add.s32 	%r20, %r9, 2;
	setp.ge.s32 	%p16, %r20, %r50;
	or.pred  	%p17, %p16, %p12;
	@%p17 bra 	$L__BB6_13;
	mad.lo.s32 	%r91, %r20, %r51, %r88;
	mul.wide.s32 	%rd15, %r91, 4;
	add.s64 	%rd16, %rd1, %rd15;
	ld.global.f32 	%f211, [%rd16];
	mul.f32 	%f212, %f102, %f211;
	fma.rn.f32 	%f213, %f101, %f362, %f212;
	st.global.f32 	[%rd16], %f213;
$L__BB6_13:
	setp.ge.s32 	%p18, %r88, %r51;
	add.s32 	%r21, %r9, 3;
	setp.ge.s32 	%p19, %r21, %r50;
	or.pred  	%p20, %p19, %p18;
	@%p20 bra 	$L__BB6_15;
	mad.lo.s32 	%r92, %r21, %r51, %r88;
	mul.wide.s32 	%rd17, %r92, 4;
	add.s64 	%rd18, %rd1, %rd17;
	ld.global.f32 	%f214, [%rd18];
	mul.f32 	%f215, %f102, %f214;
	fma.rn.f32 	%f216, %f101, %f361, %f215;
	st.global.f32 	[%rd18], %f216;
$L__BB6_15:
	setp.ge.s32 	%p21, %r88, %r51;
	add.s32 	%r22, %r9, 4;
	setp.ge.s32 	%p22, %r22, %r50;
	or.pred  	%p23, %p22, %p21;
	@%p23 bra 	$L__BB6_17;
	mad.lo.s32 	%r93, %r22, %r51, %r88;
	mul.wide.s32 	%rd19, %r93, 4;
	add.s64 	%rd20, %rd1, %rd19;
	ld.global.f32 	%f217, [%rd20];
	mul.f32 	%f218, %f102, %f217;
	fma.rn.f32 	%f219, %f101, %f360, %f218;
	st.global.f32 	[%rd20], %f219;
$L__BB6_17:
	setp.ge.s32 	%p24, %r88, %r51;
	add.s32 	%r23, %r9, 5;
	setp.ge.s32 	%p25, %r23, %r50;
	or.pred  	%p26, %p25, %p24;
	@%p26 bra 	$L__BB6_19;
	mad.lo.s32 	%r94, %r23, %r51, %r88;
	mul.wide.s32 	%rd21, %r94, 4;
	add.s64 	%rd22, %rd1, %rd21;
	ld.global.f32 	%f220, [%rd22];
	mul.f32 	%f221, %f102, %f220;
	fma.rn.f32 	%f222, %f101, %f359, %f221;
	st.global.f32 	[%rd22], %f222;
$L__BB6_19:
	setp.ge.s32 	%p27, %r88, %r51;
	add.s32 	%r24, %r9, 6;
	setp.ge.s32 	%p28, %r24, %r50;
	or.pred  	%p29, %p28, %p27;
	@%p29 bra 	$L__BB6_21;
	mad.lo.s32 	%r95, %r24, %r51, %r88;
	mul.wide.s32 	%rd23, %r95, 4;
	add.s64 	%rd24, %rd1, %rd23;
	ld.global.f32 	%f223, [%rd24];
	mul.f32 	%f224, %f102, %f223;
	fma.rn.f32 	%f225, %f101, %f358, %f224;
	st.global.f32 	[%rd24], %f225;
$L__BB6_21:
	setp.ge.s32 	%p30, %r88, %r51;
	add.s32 	%r25, %r9, 7;
	setp.ge.s32 	%p31, %r25, %r50;
	or.pred  	%p32, %p31, %p30;
	@%p32 bra 	$L__BB6_23;
	mad.lo.s32 	%r96, %r25, %r51, %r88;
	mul.wide.s32 	%rd25, %r96, 4;
	add.s64 	%rd26, %rd1, %rd25;
	ld.global.f32 	%f226, [%rd26];
	mul.f32 	%f227, %f102, %f226;
	fma.rn.f32 	%f228, %f101, %f357, %f227;
	st.global.f32 	[%rd26], %f228;
$L__BB6_23:
	setp.ge.s32 	%p33, %r88, %r51;
	add.s32 	%r26, %r9, 8;
	setp.ge.s32 	%p34, %r26, %r50;
	or.pred  	%p35, %p34, %p33;
	@%p35 bra 	$L__BB6_25;
	mad.lo.s32 	%r97, %r26, %r51, %r88;
	mul.wide.s32 	%rd27, %r97, 4;
	add.s64 	%rd28, %rd1, %rd27;
	ld.global.f32 	%f229, [%rd28];
	mul.f32 	%f230, %f102, %f229;
	fma.rn.f32 	%f231, %f101, %f356, %f230;
	st.global.f32 	[%rd28], %f231;
$L__BB6_25:
	setp.ge.s32 	%p36, %r88, %r51;
	add.s32 	%r27, %r9, 9;
	setp.ge.s32 	%p37, %r27, %r50;
	or.pred  	%p38, %p37, %p36;
	@%p38 bra 	$L__BB6_27;
	mad.lo.s32 	%r98, %r27, %r51, %r88;
	mul.wide.s32 	%rd29, %r98, 4;
	add.s64 	%rd30, %rd1, %rd29;
	ld.global.f32 	%f232, [%rd30];
	mul.f32 	%f233, %f102, %f232;
	fma.rn.f32 	%f234, %f101, %f355, %f233;
	st.global.f32 	[%rd30], %f234;
$L__BB6_27:
	setp.ge.s32 	%p39, %r88, %r51;
	add.s32 	%r28, %r9, 10;
	setp.ge.s32 	%p40, %r28, %r50;
	or.pred  	%p41, %p40, %p39;
	@%p41 bra 	$L__BB6_29;
	mad.lo.s32 	%r99, %r28, %r51, %r88;
	mul.wide.s32 	%rd31, %r99, 4;
	add.s64 	%rd32, %rd1, %rd31;
	ld.global.f32 	%f235, [%rd32];
	mul.f32 	%f236, %f102, %f235;
	fma.rn.f32 	%f237, %f101, %f354, %f236;
	st.global.f32 	[%rd32], %f237;
$L__BB6_29:
	setp.ge.s32 	%p42, %r88, %r51;
	add.s32 	%r29, %r9, 11;
	setp.ge.s32 	%p43, %r29, %r50;
	or.pred  	%p44, %p43, %p42;
	@%p44 bra 	$L__BB6_31;
	mad.lo.s32 	%r100, %r29, %r51, %r88;
	mul.wide.s32 	%rd33, %r100, 4;
	add.s64 	%rd34, %rd1, %rd33;
	ld.global.f32 	%f238, [%rd34];
	mul.f32 	%f239, %f102, %f238;
	fma.rn.f32 	%f240, %f101, %f353, %f239;
	st.global.f32 	[%rd34], %f240;
$L__BB6_31:
	setp.ge.s32 	%p45, %r88, %r51;
	add.s32 	%r30, %r9, 12;
	setp.ge.s32 	%p46, %r30, %r50;
	or.pred  	%p47, %p46, %p45;
	@%p47 bra 	$L__BB6_33;
	mad.lo.s32 	%r101, %r30, %r51, %r88;
	mul.wide.s32 	%rd35, %r101, 4;
	add.s64 	%rd36, %rd1, %rd35;
	ld.global.f32 	%f241, [%rd36];
	mul.f32 	%f242, %f102, %f241;
	fma.rn.f32 	%f243, %f101, %f352, %f242;
	st.global.f32 	[%rd36], %f243;
$L__BB6_33:
	setp.ge.s32 	%p48, %r88, %r51;
	add.s32 	%r31, %r9, 13;
	setp.ge.s32 	%p49, %r31, %r50;
	or.pred  	%p50, %p49, %p48;
	@%p50 bra 	$L__BB6_35;
	mad.lo.s32 	%r102, %r31, %r51, %r88;
	mul.wide.s32 	%rd37, %r102, 4;
	add.s64 	%rd38, %rd1, %rd37;
	ld.global.f32 	%f244, [%rd38];
	mul.f32 	%f245, %f102, %f244;
	fma.rn.f32 	%f246, %f101, %f351, %f245;
	st.global.f32 	[%rd38], %f246;
$L__BB6_35:
	setp.ge.s32 	%p51, %r88, %r51;
	add.s32 	%r32, %r9, 14;
	setp.ge.s32 	%p52, %r32, %r50;
	or.pred  	%p53, %p52, %p51;
	@%p53 bra 	$L__BB6_37;
	mad.lo.s32 	%r103, %r32, %r51, %r88;
	mul.wide.s32 	%rd39, %r103, 4;
	add.s64 	%rd40, %rd1, %rd39;
	ld.global.f32 	%f247, [%rd40];
	mul.f32 	%f248, %f102, %f247;
	fma.rn.f32 	%f249, %f101, %f350, %f248;
	st.global.f32 	[%rd40], %f249;
$L__BB6_37:
	setp.ge.s32 	%p54, %r88, %r51;
	add.s32 	%r33, %r9, 15;
	setp.ge.s32 	%p55, %r33, %r50;
	or.pred  	%p56, %p55, %p54;
	@%p56 bra 	$L__BB6_39;
	mad.lo.s32 	%r104, %r33, %r51, %r88;
	mul.wide.s32 	%rd41, %r104, 4;
	add.s64 	%rd42, %rd1, %rd41;
	ld.global.f32 	%f250, [%rd42];
	mul.f32 	%f251, %f102, %f250;
	fma.rn.f32 	%f252, %f101, %f349, %f251;
	st.global.f32 	[%rd42], %f252;
$L__BB6_39:
	setp.ge.s32 	%p57, %r88, %r51;
	add.s32 	%r34, %r9, 16;
	setp.ge.s32 	%p58, %r34, %r50;
	or.pred  	%p59, %p58, %p57;
	@%p59 bra 	$L__BB6_41;
	mad.lo.s32 	%r105, %r34, %r51, %r88;
	mul.wide.s32 	%rd43, %r105, 4;
	add.s64 	%rd44, %rd1, %rd43;
	ld.global.f32 	%f253, [%rd44];
	mul.f32 	%f254, %f102, %f253;
	fma.rn.f32 	%f255, %f101, %f348, %f254;
	st.global.f32 	[%rd44], %f255;
$L__BB6_41:
	setp.ge.s32 	%p60, %r88, %r51;
	add.s32 	%r35, %r9, 17;
	setp.ge.s32 	%p61, %r35, %r50;
	or.pred  	%p62, %p61, %p60;
	@%p62 bra 	$L__BB6_43;
	mad.lo.s32 	%r106, %r35, %r51, %r88;
	mul.wide.s32 	%rd45, %r106, 4;
	add.s64 	%rd46, %rd1, %rd45;
	ld.global.f32 	%f256, [%rd46];
	mul.f32 	%f257, %f102, %f256;
	fma.rn.f32 	%f258, %f101, %f347, %f257;
	st.global.f32 	[%rd46], %f258;
$L__BB6_43:
	setp.ge.s32 	%p63, %r88, %r51;
	add.s32 	%r36, %r9, 18;
	setp.ge.s32 	%p64, %r36, %r50;
	or.pred  	%p65, %p64, %p63;
	@%p65 bra 	$L__BB6_45;
	mad.lo.s32 	%r107, %r36, %r51, %r88;
	mul.wide.s32 	%rd47, %r107, 4;
	add.s64 	%rd48, %rd1, %rd47;
	ld.global.f32 	%f259, [%rd48];
	mul.f32 	%f260, %f102, %f259;
	fma.rn.f32 	%f261, %f101, %f346, %f260;
	st.global.f32 	[%rd48], %f261;
$L__BB6_45:
	setp.ge.s32 	%p66, %r88, %r51;
	add.s32 	%r37, %r9, 19;
	setp.ge.s32 	%p67, %r37, %r50;
	or.pred  	%p68, %p67, %p66;
	@%p68 bra 	$L__BB6_47;
	mad.lo.s32 	%r108, %r37, %r51, %r88;
	mul.wide.s32 	%rd49, %r108, 4;
	add.s64 	%rd50, %rd1, %rd49;
	ld.global.f32 	%f262, [%rd50];
	mul.f32 	%f263, %f102, %f262;
	fma.rn.f32 	%f264, %f101, %f345, %f263;
	st.global.f32 	[%rd50], %f264;
$L__BB6_47:
	setp.ge.s32 	%p69, %r88, %r51;
	add.s32 	%r38, %r9, 20;
	setp.ge.s32 	%p70, %r38, %r50;
	or.pred  	%p71, %p70, %p69;
	@%p71 bra 	$L__BB6_49;
	mad.lo.s32 	%r109, %r38, %r51, %r88;
	mul.wide.s32 	%rd51, %r109, 4;
	add.s64 	%rd52, %rd1, %rd51;
	ld.global.f32 	%f265, [%rd52];
	mul.f32 	%f266, %f102, %f265;
	fma.rn.f32 	%f267, %f101, %f344, %f266;
	st.global.f32 	[%rd52], %f267;
$L__BB6_49:
	setp.ge.s32 	%p72, %r88, %r51;
	add.s32 	%r39, %r9, 21;
	setp.ge.s32 	%p73, %r39, %r50;
	or.pred  	%p74, %p73, %p72;
	@%p74 bra 	$L__BB6_51;
	mad.lo.s32 	%r110, %r39, %r51, %r88;
	mul.wide.s32 	%rd53, %r110, 4;
	add.s64 	%rd54, %rd1, %rd53;
	ld.global.f32 	%f268, [%rd54];
	mul.f32 	%f269, %f102, %f268;
	fma.rn.f32 	%f270, %f101, %f343, %f269;
	st.global.f32 	[%rd54], %f270;
$L__BB6_51:
	setp.ge.s32 	%p75, %r88, %r51;
	add.s32 	%r40, %r9, 22;
	setp.ge.s32 	%p76, %r40, %r50;
	or.pred  	%p77, %p76, %p75;
	@%p77 bra 	$L__BB6_53;
	mad.lo.s32 	%r111, %r40, %r51, %r88;
	mul.wide.s32 	%rd55, %r111, 4;
	add.s64 	%rd56, %rd1, %rd55;
	ld.global.f32 	%f271, [%rd56];
	mul.f32 	%f272, %f102, %f271;
	fma.rn.f32 	%f273, %f101, %f342, %f272;
	st.global.f32 	[%rd56], %f273;
$L__BB6_53:
	setp.ge.s32 	%p78, %r88, %r51;
	add.s32 	%r41, %r9, 23;
	setp.ge.s32 	%p79, %r41, %r50;
	or.pred  	%p80, %p79, %p78;
	@%p80 bra 	$L__BB6_55;
	mad.lo.s32 	%r112, %r41, %r51, %r88;
	mul.wide.s32 	%rd57, %r112, 4;
	add.s64 	%rd58, %rd1, %rd57;
	ld.global.f32 	%f274, [%rd58];
	mul.f32 	%f275, %f102, %f274;
	fma.rn.f32 	%f276, %f101, %f341, %f275;
	st.global.f32 	[%rd58], %f276;
$L__BB6_55:
	setp.ge.s32 	%p81, %r88, %r51;
	add.s32 	%r42, %r9, 24;
	setp.ge.s32 	%p82, %r42, %r50;
	or.pred  	%p83, %p82, %p81;
	@%p83 bra 	$L__BB6_57;
	mad.lo.s32 	%r113, %r42, %r51, %r88;
	mul.wide.s32 	%rd59, %r113, 4;
	add.s64 	%rd60, %rd1, %rd59;
	ld.global.f32 	%f277, [%rd60];
	mul.f32 	%f278, %f102, %f277;
	fma.rn.f32 	%f279, %f101, %f340, %f278;
	st.global.f32 	[%rd60], %f279;
$L__BB6_57:
	setp.ge.s32 	%p84, %r88, %r51;
	add.s32 	%r43, %r9, 25;
	setp.ge.s32 	%p85, %r43, %r50;
	or.pred  	%p86, %p85, %p84;
	@%p86 bra 	$L__BB6_59;
	mad.lo.s32 	%r114, %r43, %r51, %r88;
	mul.wide.s32 	%rd61, %r114, 4;
	add.s64 	%rd62, %rd1, %rd61;
	ld.global.f32 	%f280, [%rd62];
	mul.f32 	%f281, %f102, %f280;
	fma.rn.f32 	%f282, %f101, %f339, %f281;
	st.global.f32 	[%rd62], %f282;
$L__BB6_59:
	setp.ge.s32 	%p87, %r88, %r51;
	add.s32 	%r44, %r9, 26;
	setp.ge.s32 	%p88, %r44, %r50;
	or.pred  	%p89, %p88, %p87;
	@%p89 bra 	$L__BB6_61;
	mad.lo.s32 	%r115, %r44, %r51, %r88;
	mul.wide.s32 	%rd63, %r115, 4;
	add.s64 	%rd64, %rd1, %rd63;
	ld.global.f32 	%f283, [%rd64];
	mul.f32 	%f284, %f102, %f283;
	fma.rn.f32 	%f285, %f101, %f338, %f284;
	st.global.f32 	[%rd64], %f285;
$L__BB6_61:
	setp.ge.s32 	%p90, %r88, %r51;
	add.s32 	%r45, %r9, 27;
	setp.ge.s32 	%p91, %r45, %r50;
	or.pred  	%p92, %p91, %p90;
	@%p92 bra 	$L__BB6_63;
	mad.lo.s32 	%r116, %r45, %r51, %r88;
	mul.wide.s32 	%rd65, %r116, 4;
	add.s64 	%rd66, %rd1, %rd65;
	ld.global.f32 	%f286, [%rd66];
	mul.f32 	%f287, %f102, %f286;
	fma.rn.f32 	%f288, %f101, %f337, %f287;
	st.global.f32 	[%rd66], %f288;
$L__BB6_63:
	setp.ge.s32 	%p93, %r88, %r51;
	add.s32 	%r46, %r9, 28;
	setp.ge.s32 	%p94, %r46, %r50;
	or.pred  	%p95, %p94, %p93;
	@%p95 bra 	$L__BB6_65;
	mad.lo.s32 	%r117, %r46, %r51, %r88;
	mul.wide.s32 	%rd67, %r117, 4;
	add.s64 	%rd68, %rd1, %rd67;
	ld.global.f32 	%f289, [%rd68];
	mul.f32 	%f290, %f102, %f289;
	fma.rn.f32 	%f291, %f101, %f336, %f290;
	st.global.f32 	[%rd68], %f291;
$L__BB6_65:
	setp.ge.s32 	%p96, %r88, %r51;
	add.s32 	%r47, %r9, 29;
	setp.ge.s32 	%p97, %r47, %r50;
	or.pred  	%p98, %p97, %p96;
	@%p98 bra 	$L__BB6_67;
	mad.lo.s32 	%r118, %r47, %r51, %r88;
	mul.wide.s32 	%rd69, %r118, 4;
	add.s64 	%rd70, %rd1, %rd69;
	ld.global.f32 	%f292, [%rd70];
	mul.f32 	%f293, %f102, %f292;
	fma.rn.f32 	%f294, %f101, %f335, %f293;
	st.global.f32 	[%rd70], %f294;
$L__BB6_67:
	setp.ge.s32 	%p99, %r88, %r51;
	add.s32 	%r48, %r9, 30;
	setp.ge.s32 	%p100, %r48, %r50;
	or.pred  	%p101, %p100, %p99;
	@%p101 bra 	$L__BB6_69;
	mad.lo.s32 	%r119, %r48, %r51, %r88;
	mul.wide.s32 	%rd71, %r119, 4;
	add.s64 	%rd72, %rd1, %rd71;
	ld.global.f32 	%f295, [%rd72];
	mul.f32 	%f296, %f102, %f295;
	fma.rn.f32 	%f297, %f101, %f334, %f296;
	st.global.f32 	[%rd72], %f297;
$L__BB6_69:
	setp.ge.s32 	%p102, %r88, %r51;
	add.s32 	%r49, %r9, 31;
	setp.ge.s32 	%p103, %r49, %r50;
	or.pred  	%p104, %p103, %p102;
	@%p104 bra 	$L__BB6_71;
	mad.lo.s32 	%r120, %r49, %r51, %r88;
	mul.wide.s32 	%rd73, %r120, 4;
	add.s64 	%rd74, %rd1, %rd73;
	ld.global.f32 	%f298, [%rd74];
	mul.f32 	%f299, %f102, %f298;
	fma.rn.f32 	%f300, %f101, %f333, %f299;
	st.global.f32 	[%rd74], %f300;
$L__BB6_71:
	ret;

}
	// .globl	_Z17sgemm_2D_blockingILi64ELi64ELi8ELi4ELi4EEvPKfS1_Pfiiiff
.visible .entry _Z17sgemm_2D_blockingILi64ELi64ELi8ELi4ELi4EEvPKfS1_Pfiiiff(
	.param .u64 .ptr .align 1 _Z17sgemm_2D_blockingILi64ELi64ELi8ELi4ELi4EEvPKfS1_Pfiiiff_param_0,
	.param .u64 .ptr .align 1 _Z17sgemm_2D_blockingILi64ELi64ELi8ELi4ELi4EEvPKfS1_Pfiiiff_param_1,
	.param .u64 .ptr .align 1 _Z17sgemm_2D_blockingILi64ELi64ELi8ELi4ELi4EEvPKfS1_Pfiiiff_param_2,
	.param .u32 _Z17sgemm_2D_blockingILi64ELi64ELi8ELi4ELi4EEvPKfS1_Pfiiiff_param_3,
	.param .u32 _Z17sgemm_2D_blockingILi64ELi64ELi8ELi4ELi4EEvPKfS1_Pfiiiff_param_4,
	.param .u32 _Z17sgemm_2D_blockingILi64ELi64ELi8ELi4ELi4EEvPKfS1_Pfiiiff_param_5,
	.param .f32 _Z17sgemm_2D_blockingILi64ELi64ELi8ELi4ELi4EEvPKfS1_Pfiiiff_param_6,
	.param .f32 _Z17sgemm_2D_blockingILi64ELi64ELi8ELi4ELi4EEvPKfS1_Pfiiiff_param_7
)
{
	.reg .pred 	%p<106>;
	.reg .b32 	%r<263>;
	.reg .b32 	%f<253>;
	.reg .b64 	%rd<60>;
	// demoted variable
	.shared .align 4 .b8 _ZZ17sgemm_2D_blockingILi64ELi64ELi8ELi4ELi4EEvPKfS1_PfiiiffE2As[2048];
	// demoted variable
	.shared .align 4 .b8 _ZZ17sgemm_2D_blockingILi64ELi64ELi8ELi4ELi4EEvPKfS1_PfiiiffE2Bs[2048];
	ld.param.u64 	%rd9, [_Z17sgemm_2D_blockingILi64ELi64ELi8ELi4ELi4EEvPKfS1_Pfiiiff_param_0];
	ld.param.u64 	%rd10, [_Z17sgemm_2D_blockingILi64ELi64ELi8ELi4ELi4EEvPKfS1_Pfiiiff_param_1];
	ld.param.u64 	%rd11, [_Z17sgemm_2D_blockingILi64ELi64ELi8ELi4ELi4EEvPKfS1_Pfiiiff_param_2];
	ld.param.u32 	%r102, [_Z17sgemm_2D_blockingILi64ELi64ELi8ELi4ELi4EEvPKfS1_Pfiiiff_param_3];
	ld.param.u32 	%r103, [_Z17sgemm_2D_blockingILi64ELi64ELi8ELi4ELi4EEvPKfS1_Pfiiiff_param_4];
	ld.param.u32 	%r104, [_Z17sgemm_2D_blockingILi64ELi64ELi8ELi4ELi4EEvPKfS1_Pfiiiff_param_5];
	ld.param.f32 	%f93, [_Z17sgemm_2D_blockingILi64ELi64ELi8ELi4ELi4EEvPKfS1_Pfiiiff_param_6];
	ld.param.f32 	%f94, [_Z17sgemm_2D_blockingILi64ELi64ELi8ELi4ELi4EEvPKfS1_Pfiiiff_param_7];
	cvta.to.global.u64 	%rd1, %rd11;
	cvta.to.global.u64 	%rd2, %rd9;
	cvta.to.global.u64 	%rd3, %rd10;
	mov.u32 	%r1, %tid.y;
	mov.u32 	%r2, %tid.x;
	mov.u32 	%r105, %ctaid.y;
	shl.b32 	%r3, %r105, 6;
	mov.u32 	%r106, %ctaid.x;
	shl.b32 	%r4, %r106, 6;
	mov.u32 	%r107, %ntid.x;
	mad.lo.s32 	%r5, %r107, %r1, %r2;
	mov.u32 	%r108, %ntid.y;
	mul.lo.s32 	%r6, %r107, %r108;
	setp.lt.s32 	%p1, %r104, -6;
	mov.f32 	%f237, 0f00000000;
	mov.f32 	%f238, %f237;
	mov.f32 	%f239, %f237;
	mov.f32 	%f240, %f237;
	mov.f32 	%f241, %f237;
	mov.f32 	%f242, %f237;
	mov.f32 	%f243, %f237;
	mov.f32 	%f244, %f237;
	mov.f32 	%f245, %f237;
	mov.f32 	%f246, %f237;
	mov.f32 	%f247, %f237;
	mov.f32 	%f248, %f237;
	mov.f32 	%f249, %f237;
	mov.f32 	%f250, %f237;
	mov.f32 	%f251, %f237;
	mov.f32 	%f252, %f237;
	@%p1 bra 	$L__BB7_47;
	add.s32 	%r110, %r104, -1;
	shr.s32 	%r111, %r110, 31;
	shr.u32 	%r112, %r111, 29;
	add.s32 	%r113, %r110, %r112;
	shr.s32 	%r7, %r113, 3;
	add.s32 	%r8, %r5, %r6;
	max.u32 	%r114, %r8, 512;
	setp.lt.u32 	%p2, %r8, 512;
	selp.u32 	%r115, 1, 0, %p2;
	add.s32 	%r116, %r8, %r115;
	sub.s32 	%r117, %r114, %r116;
	div.u32 	%r118, %r117, %r6;
	add.s32 	%r9, %r118, %r115;
	add.s32 	%r119, %r9, 1;
	and.b32  	%r10, %r119, 3;
	and.b32  	%r11, %r5, 7;
	shr.u32 	%r120, %r5, 3;
	add.s32 	%r12, %r120, %r3;
	mul.lo.s32 	%r13, %r12, %r104;
	and.b32  	%r14, %r8, 7;
	shr.u32 	%r121, %r8, 3;
	add.s32 	%r15, %r121, %r3;
	mul.lo.s32 	%r16, %r15, %r104;
	add.s32 	%r17, %r8, %r6;
	and.b32  	%r18, %r17, 7;
	shr.u32 	%r122, %r17, 3;
	add.s32 	%r19, %r122, %r3;
	mul.lo.s32 	%r20, %r19, %r104;
	shr.u32 	%r21, %r5, 6;
	shr.u32 	%r22, %r8, 6;
	shr.u32 	%r23, %r17, 6;
	mov.b32 	%r254, 0;
	mov.f32 	%f237, 0f00000000;
$L__BB7_2:
	setp.gt.u32 	%p3, %r5, 511;
	shl.b32 	%r28, %r254, 3;
	@%p3 bra 	$L__BB7_44;
	setp.eq.s32 	%p4, %r10, 0;
	mov.u32 	%r255, %r5;
	@%p4 bra 	$L__BB7_13;
	setp.ge.s32 	%p5, %r12, %r102;
	add.s32 	%r29, %r11, %r28;
	setp.ge.s32 	%p6, %r29, %r104;
	mov.f32 	%f223, 0f00000000;
	or.pred  	%p7, %p6, %p5;
	@%p7 bra 	$L__BB7_6;
	add.s32 	%r124, %r13, %r29;
	mul.wide.s32 	%rd12, %r124, 4;
	add.s64 	%rd13, %rd2, %rd12;
	ld.global.f32 	%f223, [%rd13];
$L__BB7_6:
	setp.eq.s32 	%p8, %r10, 1;
	shl.b32 	%r125, %r5, 2;
	and.b32  	%r126, %r125, -32;
	mov.u32 	%r127, _ZZ17sgemm_2D_blockingILi64ELi64ELi8ELi4ELi4EEvPKfS1_PfiiiffE2As;
	add.s32 	%r128, %r127, %r126;
	shl.b32 	%r129, %r11, 2;
	add.s32 	%r130, %r128, %r129;
	st.shared.f32 	[%r130], %f223;
	mov.u32 	%r255, %r8;
	@%p8 bra 	$L__BB7_13;
	setp.ge.s32 	%p9, %r15, %r102;
	add.s32 	%r30, %r14, %r28;
	setp.ge.s32 	%p10, %r30, %r104;
	mov.f32 	%f224, 0f00000000;
	or.pred  	%p11, %p10, %p9;
	@%p11 bra 	$L__BB7_9;
	add.s32 	%r132, %r16, %r30;
	mul.wide.s32 	%rd14, %r132, 4;
	add.s64 	%rd15, %rd2, %rd14;
	ld.global.f32 	%f224, [%rd15];
$L__BB7_9:
	setp.eq.s32 	%p12, %r10, 2;
	shl.b32 	%r133, %r8, 2;
	and.b32  	%r134, %r133, -32;
	mov.u32 	%r135, _ZZ17sgemm_2D_blockingILi64ELi64ELi8ELi4ELi4EEvPKfS1_PfiiiffE2As;
	add.s32 	%r136, %r135, %r134;
	shl.b32 	%r137, %r14, 2;
	add.s32 	%r138, %r136, %r137;
	st.shared.f32 	[%r138], %f224;
	mov.u32 	%r255, %r17;
	@%p12 bra 	$L__BB7_13;
	setp.ge.s32 	%p13, %r19, %r102;
	add.s32 	%r31, %r18, %r28;
	setp.ge.s32 	%p14, %r31, %r104;
	mov.f32 	%f225, 0f00000000;
	or.pred  	%p15, %p14, %p13;
	@%p15 bra 	$L__BB7_12;
	add.s32 	%r140, %r20, %r31;
	mul.wide.s32 	%rd16, %r140, 4;
	add.s64 	%rd17, %rd2, %rd16;
	ld.global.f32 	%f225, [%rd17];
$L__BB7_12:
	add.s32 	%r255, %r17, %r6;
	shl.b32 	%r141, %r17, 2;
	and.b32  	%r142, %r141, -32;
	mov.u32 	%r143, _ZZ17sgemm_2D_blockingILi64ELi64ELi8ELi4ELi4EEvPKfS1_PfiiiffE2As;
	add.s32 	%r144, %r143, %r142;
	shl.b32 	%r145, %r18, 2;
	add.s32 	%r146, %r144, %r145;
	st.shared.f32 	[%r146], %f225;
$L__BB7_13:
	setp.lt.u32 	%p16, %r9, 3;
	@%p16 bra 	$L__BB7_24;
	shl.b32 	%r147, %r6, 1;
	add.s32 	%r259, %r147, %r255;
	mad.lo.s32 	%r258, %r6, 3, %r255;
	add.s32 	%r257, %r6, %r255;
$L__BB7_15:
	.pragma "nounroll";
	and.b32  	%r47, %r255, 7;
	shr.u32 	%r48, %r255, 3;
	add.s32 	%r49, %r47, %r28;
	add.s32 	%r50, %r48, %r3;
	setp.ge.s32 	%p17, %r49, %r104;
	setp.ge.s32 	%p18, %r50, %r102;
	mov.f32 	%f229, 0f00000000;
	or.pred  	%p19, %p17, %p18;
	@%p19 bra 	$L__BB7_17;
	mad.lo.s32 	%r149, %r50, %r104, %r49;
	mul.wide.s32 	%rd18, %r149, 4;
	add.s64 	%rd19, %rd2, %rd18;
	ld.global.f32 	%f229, [%rd19];
$L__BB7_17:
	shl.b32 	%r150, %r48, 5;
	mov.u32 	%r151, _ZZ17sgemm_2D_blockingILi64ELi64ELi8ELi4ELi4EEvPKfS1_PfiiiffE2As;
	add.s32 	%r152, %r151, %r150;
	shl.b32 	%r153, %r47, 2;
	add.s32 	%r154, %r152, %r153;
	st.shared.f32 	[%r154], %f229;
	and.b32  	%r51, %r257, 7;
	shr.u32 	%r52, %r257, 3;
	add.s32 	%r53, %r51, %r28;
	add.s32 	%r54, %r52, %r3;
	setp.ge.s32 	%p20, %r53, %r104;
	setp.ge.s32 	%p21, %r54, %r102;
	mov.f32 	%f230, 0f00000000;
	or.pred  	%p22, %p20, %p21;
	@%p22 bra 	$L__BB7_19;
	mad.lo.s32 	%r156, %r54, %r104, %r53;
	mul.wide.s32 	%rd20, %r156, 4;
	add.s64 	%rd21, %rd2, %rd20;
	ld.global.f32 	%f230, [%rd21];
$L__BB7_19:
	shl.b32 	%r157, %r52, 5;
	mov.u32 	%r158, _ZZ17sgemm_2D_blockingILi64ELi64ELi8ELi4ELi4EEvPKfS1_PfiiiffE2As;
	add.s32 	%r159, %r158, %r157;
	shl.b32 	%r160, %r51, 2;
	add.s32 	%r161, %r159, %r160;
	st.shared.f32 	[%r161], %f230;
	add.s32 	%r55, %r255, %r6;
	and.b32  	%r56, %r259, 7;
	shr.u32 	%r57, %r259, 3;
	add.s32 	%r58, %r56, %r28;
	add.s32 	%r59, %r57, %r3;
	setp.ge.s32 	%p23, %r58, %r104;
	setp.ge.s32 	%p24, %r59, %r102;
	mov.f32 	%f231, 0f00000000;
	or.pred  	%p25, %p23, %p24;
	@%p25 bra 	$L__BB7_21;
	mad.lo.s32 	%r163, %r59, %r104, %r58;
	mul.wide.s32 	%rd22, %r163, 4;
	add.s64 	%rd23, %rd2, %rd22;
	ld.global.f32 	%f231, [%rd23];
$L__BB7_21:
	shl.b32 	%r164, %r57, 5;
	mov.u32 	%r165, _ZZ17sgemm_2D_blockingILi64ELi64ELi8ELi4ELi4EEvPKfS1_PfiiiffE2As;
	add.s32 	%r166, %r165, %r164;
	shl.b32 	%r167, %r56, 2;
	add.s32 	%r168, %r166, %r167;
	st.shared.f32 	[%r168], %f231;
	add.s32 	%r60, %r55, %r6;
	and.b32  	%r61, %r258, 7;
	shr.u32 	%r62, %r258, 3;
	add.s32 	%r63, %r61, %r28;
	add.s32 	%r64, %r62, %r3;
	setp.ge.s32 	%p26, %r63, %r104;
	setp.ge.s32 	%p27, %r64, %r102;
	mov.f32 	%f232, 0f00000000;
	or.pred  	%p28, %p26, %p27;
	@%p28 bra 	$L__BB7_23;
	mad.lo.s32 	%r170, %r64, %r104, %r63;
	mul.wide.s32 	%rd24, %r170, 4;
	add.s64 	%rd25, %rd2, %rd24;
	ld.global.f32 	%f232, [%rd25];
$L__BB7_23:
	shl.b32 	%r171, %r62, 5;
	mov.u32 	%r172, _ZZ17sgemm_2D_blockingILi64ELi64ELi8ELi4ELi4EEvPKfS1_PfiiiffE2As;
	add.s32 	%r173, %r172, %r171;
	shl.b32 	%r174, %r61, 2;
	add.s32 	%r175, %r173, %r174;
	st.shared.f32 	[%r175], %f232;
	add.s32 	%r176, %r60, %r6;
	add.s32 	%r255, %r176, %r6;
	shl.b32 	%r177, %r6, 2;
	add.s32 	%r259, %r259, %r177;
	add.s32 	%r258, %r258, %r177;
	add.s32 	%r257, %r257, %r177;
	setp.lt.u32 	%p29, %r255, 512;
	@%p29 bra 	$L__BB7_15;
$L__BB7_24:
	mov.u32 	%r256, %r5;
	@%p4 bra 	$L__BB7_34;
	and.b32  	%r178, %r5, 63;
	add.s32 	%r37, %r178, %r4;
	setp.ge.s32 	%p31, %r37, %r103;
	add.s32 	%r38, %r21, %r28;
	setp.ge.s32 	%p32, %r38, %r104;
	mov.f32 	%f226, 0f00000000;
	or.pred  	%p33, %p31, %p32;
	@%p33 bra 	$L__BB7_27;
	mad.lo.s32 	%r180, %r38, %r103, %r37;
	mul.wide.s32 	%rd26, %r180, 4;
	add.s64 	%rd27, %rd3, %rd26;
	ld.global.f32 	%f226, [%rd27];
$L__BB7_27:
	setp.eq.s32 	%p34, %r10, 1;
	shl.b32 	%r181, %r21, 8;
	mov.u32 	%r182, _ZZ17sgemm_2D_blockingILi64ELi64ELi8ELi4ELi4EEvPKfS1_PfiiiffE2Bs;
	add.s32 	%r183, %r182, %r181;
	shl.b32 	%r184, %r5, 2;
	and.b32  	%r185, %r184, 252;
	add.s32 	%r186, %r183, %r185;
	st.shared.f32 	[%r186], %f226;
	mov.u32 	%r256, %r8;
	@%p34 bra 	$L__BB7_34;
	and.b32  	%r187, %r8, 63;
	add.s32 	%r188, %r187, %r4;
	setp.ge.s32 	%p35, %r188, %r103;
	add.s32 	%r39, %r22, %r28;
	setp.ge.s32 	%p36, %r39, %r104;
	mov.f32 	%f227, 0f00000000;
	or.pred  	%p37, %p35, %p36;
	@%p37 bra 	$L__BB7_30;
	and.b32  	%r190, %r8, 63;
	add.s32 	%r191, %r190, %r4;
	mad.lo.s32 	%r192, %r39, %r103, %r191;
	mul.wide.s32 	%rd28, %r192, 4;
	add.s64 	%rd29, %rd3, %rd28;
	ld.global.f32 	%f227, [%rd29];
$L__BB7_30:
	setp.eq.s32 	%p38, %r10, 2;
	shl.b32 	%r193, %r22, 8;
	mov.u32 	%r194, _ZZ17sgemm_2D_blockingILi64ELi64ELi8ELi4ELi4EEvPKfS1_PfiiiffE2Bs;
	add.s32 	%r195, %r194, %r193;
	shl.b32 	%r196, %r8, 2;
	and.b32  	%r197, %r196, 252;
	add.s32 	%r198, %r195, %r197;
	st.shared.f32 	[%r198], %f227;
	mov.u32 	%r256, %r17;
	@%p38 bra 	$L__BB7_34;
	and.b32  	%r199, %r17, 63;
	add.s32 	%r200, %r199, %r4;
	setp.ge.s32 	%p39, %r200, %r103;
	add.s32 	%r40, %r23, %r28;
	setp.ge.s32 	%p40, %r40, %r104;
	mov.f32 	%f228, 0f00000000;
	or.pred  	%p41, %p39, %p40;
	@%p41 bra 	$L__BB7_33;
	and.b32  	%r202, %r17, 63;
	add.s32 	%r203, %r202, %r4;
	mad.lo.s32 	%r204, %r40, %r103, %r203;
	mul.wide.s32 	%rd30, %r204, 4;
	add.s64 	%rd31, %rd3, %rd30;
	ld.global.f32 	%f228, [%rd31];
$L__BB7_33:
	add.s32 	%r256, %r17, %r6;
	shl.b32 	%r205, %r23, 8;
	mov.u32 	%r206, _ZZ17sgemm_2D_blockingILi64ELi64ELi8ELi4ELi4EEvPKfS1_PfiiiffE2Bs;
	add.s32 	%r207, %r206, %r205;
	shl.b32 	%r208, %r17, 2;
	and.b32  	%r209, %r208, 252;
	add.s32 	%r210, %r207, %r209;
	st.shared.f32 	[%r210], %f228;
$L__BB7_34:
	@%p16 bra 	$L__BB7_44;
$L__BB7_35:
	.pragma "nounroll";
	and.b32  	%r70, %r256, 63;
	shr.u32 	%r71, %r256, 6;
	add.s32 	%r72, %r70, %r4;
	add.s32 	%r73, %r71, %r28;
	setp.ge.s32 	%p43, %r72, %r103;
	setp.ge.s32 	%p44, %r73, %r104;
	mov.f32 	%f233, 0f00000000;
	or.pred  	%p45, %p43, %p44;
	@%p45 bra 	$L__BB7_37;
	mad.lo.s32 	%r211, %r73, %r103, %r72;
	mul.wide.s32 	%rd32, %r211, 4;
	add.s64 	%rd33, %rd3, %rd32;
	ld.global.f32 	%f233, [%rd33];
$L__BB7_37:
	shl.b32 	%r212, %r71, 8;
	mov.u32 	%r213, _ZZ17sgemm_2D_blockingILi64ELi64ELi8ELi4ELi4EEvPKfS1_PfiiiffE2Bs;
	add.s32 	%r214, %r213, %r212;
	shl.b32 	%r215, %r70, 2;
	add.s32 	%r216, %r214, %r215;
	st.shared.f32 	[%r216], %f233;
	add.s32 	%r74, %r256, %r6;
	and.b32  	%r75, %r74, 63;
	shr.u32 	%r217, %r74, 6;
	add.s32 	%r77, %r75, %r4;
	add.s32 	%r78, %r217, %r28;
	setp.ge.s32 	%p46, %r77, %r103;
	setp.ge.s32 	%p47, %r78, %r104;
	mov.f32 	%f234, 0f00000000;
	or.pred  	%p48, %p46, %p47;
	@%p48 bra 	$L__BB7_39;
	mad.lo.s32 	%r218, %r78, %r103, %r77;
	mul.wide.s32 	%rd34, %r218, 4;
	add.s64 	%rd35, %rd3, %rd34;
	ld.global.f32 	%f234, [%rd35];
$L__BB7_39:
	shl.b32 	%r219, %r217, 8;
	mov.u32 	%r220, _ZZ17sgemm_2D_blockingILi64ELi64ELi8ELi4ELi4EEvPKfS1_PfiiiffE2Bs;
	add.s32 	%r221, %r220, %r219;
	shl.b32 	%r222, %r75, 2;
	add.s32 	%r223, %r221, %r222;
	st.shared.f32 	[%r223], %f234;
	add.s32 	%r79, %r74, %r6;
	and.b32  	%r80, %r79, 63;
	shr.u32 	%r81, %r79, 6;
	add.s32 	%r82, %r80, %r4;
	add.s32 	%r83, %r81, %r28;
	setp.ge.s32 	%p49, %r82, %r103;
	setp.ge.s32 	%p50, %r83, %r104;
	mov.f32 	%f235, 0f00000000;
	or.pred  	%p51, %p49, %p50;
	@%p51 bra 	$L__BB7_41;
	mad.lo.s32 	%r224, %r83, %r103, %r82;
	mul.wide.s32 	%rd36, %r224, 4;
	add.s64 	%rd37, %rd3, %rd36;
	ld.global.f32 	%f235, [%rd37];
$L__BB7_41:
	shl.b32 	%r225, %r81, 8;
	mov.u32 	%r226, _ZZ17sgemm_2D_blockingILi64ELi64ELi8ELi4ELi4EEvPKfS1_PfiiiffE2Bs;
	add.s32 	%r227, %r226, %r225;
	shl.b32 	%r228, %r80, 2;
	add.s32 	%r229, %r227, %r228;
	st.shared.f32 	[%r229], %f235;
	add.s32 	%r84, %r79, %r6;
	and.b32  	%r85, %r84, 63;
	shr.u32 	%r86, %r84, 6;
	add.s32 	%r87, %r85, %r4;
	add.s32 	%r88, %r86, %r28;
	setp.ge.s32 	%p52, %r87, %r103;
	setp.ge.s32 	%p53, %r88, %r104;
	mov.f32 	%f236, 0f00000000;
	or.pred  	%p54, %p52, %p53;
	@%p54 bra 	$L__BB7_43;
	mad.lo.s32 	%r230, %r88, %r103, %r87;
	mul.wide.s32 	%rd38, %r230, 4;
	add.s64 	%rd39, %rd3, %rd38;
	ld.global.f32 	%f236, [%rd39];
$L__BB7_43:
	shl.b32 	%r231, %r86, 8;
	mov.u32 	%r232, _ZZ17sgemm_2D_blockingILi64ELi64ELi8ELi4ELi4EEvPKfS1_PfiiiffE2Bs;
	add.s32 	%r233, %r232, %r231;
	shl.b32 	%r234, %r85, 2;
	add.s32 	%r235, %r233, %r234;
	st.shared.f32 	[%r235], %f236;
	add.s32 	%r256, %r84, %r6;
	setp.lt.u32 	%p55, %r256, 512;
	@%p55 bra 	$L__BB7_35;
$L__BB7_44:
	bar.sync 	0;
	mov.b32 	%r262, 0;
$L__BB7_45:
	shl.b32 	%r237, %r262, 2;
	mov.u32 	%r238, _ZZ17sgemm_2D_blockingILi64ELi64ELi8ELi4ELi4EEvPKfS1_PfiiiffE2As;
	add.s32 	%r239, %r238, %r237;
	shl.b32 	%r240, %r1, 7;
	add.s32 	%r241, %r239, %r240;
	ld.shared.f32 	%f111, [%r241];
	ld.shared.f32 	%f112, [%r241+32];
	ld.shared.f32 	%f113, [%r241+64];
	ld.shared.f32 	%f114, [%r241+96];
	shl.b32 	%r242, %r262, 8;
	mov.u32 	%r243, _ZZ17sgemm_2D_blockingILi64ELi64ELi8ELi4ELi4EEvPKfS1_PfiiiffE2Bs;
	add.s32 	%r244, %r243, %r242;
	shl.b32 	%r245, %r2, 4;
	add.s32 	%r246, %r244, %r245;
	ld.shared.f32 	%f115, [%r246];
	ld.shared.f32 	%f116, [%r246+4];
	ld.shared.f32 	%f117, [%r246+8];
	ld.shared.f32 	%f118, [%r246+12];
	fma.rn.f32 	%f119, %f111, %f115, %f252;
	fma.rn.f32 	%f120, %f111, %f116, %f251;
	fma.rn.f32 	%f121, %f111, %f117, %f250;
	fma.rn.f32 	%f122, %f111, %f118, %f249;
	fma.rn.f32 	%f123, %f112, %f115, %f248;
	fma.rn.f32 	%f124, %f112, %f116, %f247;
	fma.rn.f32 	%f125, %f112, %f117, %f246;
	fma.rn.f32 	%f126, %f112, %f118, %f245;
	fma.rn.f32 	%f127, %f113, %f115, %f244;
	fma.rn.f32 	%f128, %f113, %f116, %f243;
	fma.rn.f32 	%f129, %f113, %f117, %f242;
	fma.rn.f32 	%f130, %f113, %f118, %f241;
	fma.rn.f32 	%f131, %f114, %f115, %f240;
	fma.rn.f32 	%f132, %f114, %f116, %f239;
	fma.rn.f32 	%f133, %f114, %f117, %f238;
	fma.rn.f32 	%f134, %f114, %f118, %f237;
	ld.shared.f32 	%f135, [%r241+4];
	ld.shared.f32 	%f136, [%r241+36];
	ld.shared.f32 	%f137, [%r241+68];
	ld.shared.f32 	%f138, [%r241+100];
	ld.shared.f32 	%f139, [%r246+256];
	ld.shared.f32 	%f140, [%r246+260];
	ld.shared.f32 	%f141, [%r246+264];
	ld.shared.f32 	%f142, [%r246+268];
	fma.rn.f32 	%f252, %f135, %f139, %f119;
	fma.rn.f32 	%f251, %f135, %f140, %f120;
	fma.rn.f32 	%f250, %f135, %f141, %f121;
	fma.rn.f32 	%f249, %f135, %f142, %f122;
	fma.rn.f32 	%f248, %f136, %f139, %f123;
	fma.rn.f32 	%f247, %f136, %f140, %f124;
	fma.rn.f32 	%f246, %f136, %f141, %f125;
	fma.rn.f32 	%f245, %f136, %f142, %f126;
	fma.rn.f32 	%f244, %f137, %f139, %f127;
	fma.rn.f32 	%f243, %f137, %f140, %f128;
	fma.rn.f32 	%f242, %f137, %f141, %f129;
	fma.rn.f32 	%f241, %f137, %f142, %f130;
	fma.rn.f32 	%f240, %f138, %f139, %f131;
	fma.rn.f32 	%f239, %f138, %f140, %f132;
	fma.rn.f32 	%f238, %f138, %f141, %f133;
	fma.rn.f32 	%f237, %f138, %f142, %f134;
	add.s32 	%r262, %r262, 2;
	setp.ne.s32 	%p56, %r262, 8;
	@%p56 bra 	$L__BB7_45;
	bar.sync 	0;
	add.s32 	%r92, %r254, 1;
	setp.eq.s32 	%p57, %r254, %r7;
	mov.u32 	%r254, %r92;
	@%p57 bra 	$L__BB7_47;
	bra.uni 	$L__BB7_2;
$L__BB7_47:
	shl.b32 	%r247, %r1, 2;
	add.s32 	%r24, %r3, %r247;
	shl.b32 	%r249, %r2, 2;
	add.s32 	%r25, %r4, %r249;
	setp.lt.s32 	%p58, %r24, %r102;
	mul.lo.s32 	%r26, %r24, %r103;
	setp.lt.s32 	%p59, %r25, %r103;
	and.pred  	%p60, %p58, %p59;
	@%p60 bra 	$L__BB7_48;
	bra.uni 	$L__BB7_49;
$L__BB7_48:
	add.s32 	%r250, %r25, %r26;
	mul.wide.s32 	%rd40, %r250, 4;
	add.s64 	%rd41, %rd1, %rd40;
	ld.global.f32 	%f143, [%rd41];
	mul.f32 	%f144, %f94, %f143;
	fma.rn.f32 	%f145, %f93, %f252, %f144;
	st.global.f32 	[%rd41], %f145;
$L__BB7_49:
	setp.ge.s32 	%p61, %r24, %r102;
	add.s32 	%r93, %r25, 1;
	setp.ge.s32 	%p62, %r93, %r103;
	cvt.s64.s32 	%rd42, %r26;
	cvt.s64.s32 	%rd4, %r25;
	add.s64 	%rd43, %rd4, %rd42;
	shl.b64 	%rd44, %rd43, 2;
	add.s64 	%rd5, %rd1, %rd44;
	or.pred  	%p63, %p61, %p62;
	@%p63 bra 	$L__BB7_51;
	ld.global.f32 	%f146, [%rd5+4];
	mul.f32 	%f147, %f94, %f146;
	fma.rn.f32 	%f148, %f93, %f251, %f147;
	st.global.f32 	[%rd5+4], %f148;
$L__BB7_51:
	setp.ge.s32 	%p64, %r24, %r102;
	add.s32 	%r94, %r25, 2;
	setp.ge.s32 	%p65, %r94, %r103;
	or.pred  	%p66, %p64, %p65;
	@%p66 bra 	$L__BB7_53;
	ld.global.f32 	%f149, [%rd5+8];
	mul.f32 	%f150, %f94, %f149;
	fma.rn.f32 	%f151, %f93, %f250, %f150;
	st.global.f32 	[%rd5+8], %f151;
$L__BB7_53:
	setp.ge.s32 	%p67, %r24, %r102;
	add.s32 	%r95, %r25, 3;
	setp.ge.s32 	%p68, %r95, %r103;
	or.pred  	%p69, %p67, %p68;
	@%p69 bra 	$L__BB7_55;
	ld.global.f32 	%f152, [%rd5+12];
	mul.f32 	%f153, %f94, %f152;
	fma.rn.f32 	%f154, %f93, %f249, %f153;
	st.global.f32 	[%rd5+12], %f154;
$L__BB7_55:
	setp.ge.s32 	%p70, %r25, %r103;
	add.s32 	%r96, %r24, 1;
	setp.ge.s32 	%p71, %r96, %r102;
	add.s32 	%r97, %r26, %r103;
	or.pred  	%p72, %p71, %p70;
	@%p72 bra 	$L__BB7_57;
	add.s32 	%r251, %r25, %r97;
	mul.wide.s32 	%rd45, %r251, 4;
	add.s64 	%rd46, %rd1, %rd45;
	ld.global.f32 	%f155, [%rd46];
	mul.f32 	%f156, %f94, %f155;
	fma.rn.f32 	%f157, %f93, %f248, %f156;
	st.global.f32 	[%rd46], %f157;
$L__BB7_57:
	setp.ge.s32 	%p73, %r96, %r102;
	setp.ge.s32 	%p74, %r93, %r103;
	cvt.s64.s32 	%rd47, %r97;
	add.s64 	%rd48, %rd4, %rd47;
	shl.b64 	%rd49, %rd48, 2;
	add.s64 	%rd6, %rd1, %rd49;
	or.pred  	%p75, %p73, %p74;
	@%p75 bra 	$L__BB7_59;
	ld.global.f32 	%f158, [%rd6+4];
	mul.f32 	%f159, %f94, %f158;
	fma.rn.f32 	%f160, %f93, %f247, %f159;
	st.global.f32 	[%rd6+4], %f160;
$L__BB7_59:
	setp.ge.s32 	%p76, %r96, %r102;
	setp.ge.s32 	%p77, %r94, %r103;
	or.pred  	%p78, %p76, %p77;
	@%p78 bra 	$L__BB7_61;
	ld.global.f32 	%f161, [%rd6+8];
	mul.f32 	%f162, %f94, %f161;
	fma.rn.f32 	%f163, %f93, %f246, %f162;
	st.global.f32 	[%rd6+8], %f163;
$L__BB7_61:
	setp.ge.s32 	%p79, %r96, %r102;
	setp.ge.s32 	%p80, %r95, %r103;
	or.pred  	%p81, %p79, %p80;
	@%p81 bra 	$L__BB7_63;
	ld.global.f32 	%f164, [%rd6+12];
	mul.f32 	%f165, %f94, %f164;
	fma.rn.f32 	%f166, %f93, %f245, %f165;
	st.global.f32 	[%rd6+12], %f166;
$L__BB7_63:
	setp.ge.s32 	%p82, %r25, %r103;
	add.s32 	%r98, %r24, 2;
	setp.ge.s32 	%p83, %r98, %r102;
	add.s32 	%r99, %r97, %r103;
	or.pred  	%p84, %p83, %p82;
	@%p84 bra 	$L__BB7_65;
	add.s32 	%r252, %r25, %r99;
	mul.wide.s32 	%rd50, %r252, 4;
	add.s64 	%rd51, %rd1, %rd50;
	ld.global.f32 	%f167, [%rd51];
	mul.f32 	%f168, %f94, %f167;
	fma.rn.f32 	%f169, %f93, %f244, %f168;
	st.global.f32 	[%rd51], %f169;
$L__BB7_65:
	setp.ge.s32 	%p85, %r98, %r102;
	setp.ge.s32 	%p86, %r93, %r103;
	cvt.s64.s32 	%rd52, %r99;
	add.s64 	%rd53, %rd4, %rd52;
	shl.b64 	%rd54, %rd53, 2;
	add.s64 	%rd7, %rd1, %rd54;
	or.pred  	%p87, %p85, %p86;
	@%p87 bra 	$L__BB7_67;
	ld.global.f32 	%f170, [%rd7+4];
	mul.f32 	%f171, %f94, %f170;
	fma.rn.f32 	%f172, %f93, %f243, %f171;
	st.global.f32 	[%rd7+4], %f172;
$L__BB7_67:
	setp.ge.s32 	%p88, %r98, %r102;
	setp.ge.s32 	%p89, %r94, %r103;
	or.pred  	%p90, %p88, %p89;
	@%p90 bra 	$L__BB7_69;
	ld.global.f32 	%f173, [%rd7+8];
	mul.f32 	%f174, %f94, %f173;
	fma.rn.f32 	%f175, %f93, %f242, %f174;
	st.global.f32 	[%rd7+8], %f175;
$L__BB7_69:
	setp.ge.s32 	%p91, %r98, %r102;
	setp.ge.s32 	%p92, %r95, %r103;
	or.pred  	%p93, %p91, %p92;
	@%p93 bra 	$L__BB7_71;
	ld.global.f32 	%f176, [%rd7+12];
	mul.f32 	%f177, %f94, %f176;
	fma.rn.f32 	%f178, %f93, %f241, %f177;
	st.global.f32 	[%rd7+12], %f178;
$L__BB7_71:
	setp.ge.s32 	%p94, %r25, %r103;
	add.s32 	%r100, %r24, 3;
	setp.ge.s32 	%p95, %r100, %r102;
	add.s32 	%r101, %r99, %r103;
	or.pred  	%p96, %p95, %p94;
	@%p96 bra 	$L__BB7_73;
	add.s32 	%r253, %r25, %r101;
	mul.wide.s32 	%rd55, %r253, 4;
	add.s64 	%rd56, %rd1, %rd55;
	ld.global.f32 	%f179, [%rd56];
	mul.f32 	%f180, %f94, %f179;
	fma.rn.f32 	%f181, %f93, %f240, %f180;
	st.global.f32 	[%rd56], %f181;
$L__BB7_73:
	setp.ge.s32 	%p97, %r100, %r102;
	setp.ge.s32 	%p98, %r93, %r103;
	cvt.s64.s32 	%rd57, %r101;
	add.s64 	%rd58, %rd4, %rd57;
	shl.b64 	%rd59, %rd58, 2;
	add.s64 	%rd8, %rd1, %rd59;
	or.pred  	%p99, %p97, %p98;
	@%p99 bra 	$L__BB7_75;
	ld.global.f32 	%f182, [%rd8+4];
	mul.f32 	%f183, %f94, %f182;
	fma.rn.f32 	%f184, %f93, %f239, %f183;
	st.global.f32 	[%rd8+4], %f184;
$L__BB7_75:
	setp.ge.s32 	%p100, %r100, %r102;
	setp.ge.s32 	%p101, %r94, %r103;
	or.pred  	%p102, %p100, %p101;
	@%p102 bra 	$L__BB7_77;
	ld.global.f32 	%f185, [%rd8+8];
	mul.f32 	%f186, %f94, %f185;
	fma.rn.f32 	%f187, %f93, %f238, %f186;
	st.global.f32 	[%rd8+8], %f187;
$L__BB7_77:
	setp.ge.s32 	%p103, %r100, %r102;
	setp.ge.s32 	%p104, %r95, %r103;
	or.pred  	%p105, %p103, %p104;
	@%p105 bra 	$L__BB7_79;
	ld.global.f32 	%f188, [%rd8+12];
	mul.f32 	%f189, %f94, %f188;
	fma.rn.f32 	%f190, %f93, %f237, %f189;
	st.global.f32 	[%rd8+12], %f190;
$L__BB7_79:
	ret;

}
	// .globl	_Z20sgemm_vectorize_smemILi64ELi64ELi8ELi4ELi4EEvPKfS1_Pfiiiff
.visible .entry _Z20sgemm_vectorize_smemILi64ELi64ELi8ELi4ELi4EEvPKfS1_Pfiiiff(
	.param .u64 .ptr .align 1 _Z20sgemm_vectorize_smemILi64ELi64ELi8ELi4ELi4EEvPKfS1_Pfiiiff_param_0,
	.param .u64 .ptr .align 1 _Z20sgemm_vectorize_smemILi64ELi64ELi8ELi4ELi4EEvPKfS1_Pfiiiff_param_1,
	.param .u64 .ptr .align 1 _Z20sgemm_vectorize_smemILi64ELi64ELi8ELi4ELi4EEvPKfS1_Pfiiiff_param_2,
	.param .u32 _Z20sgemm_vectorize_smemILi64ELi64ELi8ELi4ELi4EEvPKfS1_Pfiiiff_param_3,
	.param .u32 _Z20sgemm_vectorize_smemILi64ELi64ELi8ELi4ELi4EEvPKfS1_Pfiiiff_param_4,
	.param .u32 _Z20sgemm_vectorize_smemILi64ELi64ELi8ELi4ELi4EEvPKfS1_Pfiiiff_param_5,
	.param .f32 _Z20sgemm_vectorize_smemILi64ELi64ELi8ELi4ELi4EEvPKfS1_Pfiiiff_param_6,
	.param .f32 _Z20sgemm_vectorize_smemILi64ELi64ELi8ELi4ELi4EEvPKfS1_Pfiiiff_param_7
)
{
	.reg .pred 	%p<64>;
	.reg .b32 	%r<274>;
	.reg .b32 	%f<253>;
	.reg .b64 	%rd<60>;
	// demoted variable
	.shared .align 4 .b8 _ZZ20sgemm_vectorize_smemILi64ELi64ELi8ELi4ELi4EEvPKfS1_PfiiiffE2As[2048];
	// demoted variable
	.shared .align 4 .b8 _ZZ20sgemm_vectorize_smemILi64ELi64ELi8ELi4ELi4EEvPKfS1_PfiiiffE2Bs[2048];
	ld.param.u64 	%rd9, [_Z20sgemm_vectorize_smemILi64ELi64ELi8ELi4ELi4EEvPKfS1_Pfiiiff_param_0];
	ld.param.u64 	%rd10, [_Z20sgemm_vectorize_smemILi64ELi64ELi8ELi4ELi4EEvPKfS1_Pfiiiff_param_1];
	ld.param.u64 	%rd11, [_Z20sgemm_vectorize_smemILi64ELi64ELi8ELi4ELi4EEvPKfS1_Pfiiiff_param_2];
	ld.param.u32 	%r67, [_Z20sgemm_vectorize_smemILi64ELi64ELi8ELi4ELi4EEvPKfS1_Pfiiiff_param_3];
	ld.param.u32 	%r68, [_Z20sgemm_vectorize_smemILi64ELi64ELi8ELi4ELi4EEvPKfS1_Pfiiiff_param_4];
	ld.param.u32 	%r69, [_Z20sgemm_vectorize_smemILi64ELi64ELi8ELi4ELi4EEvPKfS1_Pfiiiff_param_5];
	ld.param.f32 	%f65, [_Z20sgemm_vectorize_smemILi64ELi64ELi8ELi4ELi4EEvPKfS1_Pfiiiff_param_6];
	ld.param.f32 	%f66, [_Z20sgemm_vectorize_smemILi64ELi64ELi8ELi4ELi4EEvPKfS1_Pfiiiff_param_7];
	cvta.to.global.u64 	%rd1, %rd11;
	cvta.to.global.u64 	%rd2, %rd9;
	cvta.to.global.u64 	%rd3, %rd10;
	mov.u32 	%r1, %tid.y;
	mov.u32 	%r2, %tid.x;
	mov.u32 	%r70, %ctaid.y;
	shl.b32 	%r3, %r70, 6;
	mov.u32 	%r71, %ctaid.x;
	shl.b32 	%r4, %r71, 6;
	mov.u32 	%r72, %ntid.x;
	mad.lo.s32 	%r5, %r72, %r1, %r2;
	mov.u32 	%r73, %ntid.y;
	mul.lo.s32 	%r6, %r72, %r73;
	setp.lt.s32 	%p1, %r69, -6;
	mov.f32 	%f237, 0f00000000;
	mov.f32 	%f238, %f237;
	mov.f32 	%f239, %f237;
	mov.f32 	%f240, %f237;
	mov.f32 	%f241, %f237;
	mov.f32 	%f242, %f237;
	mov.f32 	%f243, %f237;
	mov.f32 	%f244, %f237;
	mov.f32 	%f245, %f237;
	mov.f32 	%f246, %f237;
	mov.f32 	%f247, %f237;
	mov.f32 	%f248, %f237;
	mov.f32 	%f249, %f237;
	mov.f32 	%f250, %f237;
	mov.f32 	%f251, %f237;
	mov.f32 	%f252, %f237;
	@%p1 bra 	$L__BB8_19;
	add.s32 	%r75, %r69, -1;
	shr.s32 	%r76, %r75, 31;
	shr.u32 	%r77, %r76, 29;
	add.s32 	%r78, %r75, %r77;
	shr.s32 	%r7, %r78, 3;
	add.s32 	%r8, %r5, %r6;
	max.u32 	%r79, %r8, 128;
	setp.lt.u32 	%p2, %r8, 128;
	selp.u32 	%r80, 1, 0, %p2;
	add.s32 	%r81, %r8, %r80;
	sub.s32 	%r82, %r79, %r81;
	div.u32 	%r83, %r82, %r6;
	add.s32 	%r9, %r83, %r80;
	add.s32 	%r84, %r9, 1;
	and.b32  	%r10, %r84, 3;
	shl.b32 	%r85, %r5, 2;
	and.b32  	%r86, %r85, 4;
	shr.u32 	%r87, %r5, 1;
	add.s32 	%r88, %r3, %r87;
	mad.lo.s32 	%r11, %r88, %r69, %r86;
	shl.b32 	%r89, %r5, 8;
	and.b32  	%r90, %r89, 256;
	add.s32 	%r91, %r90, %r87;
	shl.b32 	%r92, %r91, 2;
	mov.u32 	%r93, _ZZ20sgemm_vectorize_smemILi64ELi64ELi8ELi4ELi4EEvPKfS1_PfiiiffE2As;
	add.s32 	%r12, %r93, %r92;
	shl.b32 	%r94, %r8, 2;
	and.b32  	%r95, %r94, 4;
	shr.u32 	%r96, %r8, 1;
	add.s32 	%r97, %r3, %r96;
	mad.lo.s32 	%r13, %r97, %r69, %r95;
	shl.b32 	%r98, %r8, 8;
	and.b32  	%r99, %r98, 256;
	add.s32 	%r100, %r99, %r96;
	shl.b32 	%r101, %r100, 2;
	add.s32 	%r14, %r93, %r101;
	add.s32 	%r15, %r8, %r6;
	shl.b32 	%r102, %r15, 2;
	and.b32  	%r103, %r102, 4;
	shr.u32 	%r104, %r15, 1;
	add.s32 	%r105, %r3, %r104;
	mad.lo.s32 	%r16, %r105, %r69, %r103;
	shl.b32 	%r106, %r15, 8;
	and.b32  	%r107, %r106, 256;
	add.s32 	%r108, %r107, %r104;
	shl.b32 	%r109, %r108, 2;
	add.s32 	%r17, %r93, %r109;
	shr.u32 	%r18, %r5, 4;
	shr.u32 	%r19, %r8, 4;
	shr.u32 	%r20, %r15, 4;
	mov.b32 	%r261, 0;
	mov.f32 	%f237, 0f00000000;
$L__BB8_2:
	setp.gt.u32 	%p3, %r5, 127;
	shl.b32 	%r25, %r261, 3;
	@%p3 bra 	$L__BB8_16;
	setp.eq.s32 	%p4, %r10, 0;
	mov.u32 	%r262, %r5;
	@%p4 bra 	$L__BB8_7;
	setp.eq.s32 	%p5, %r10, 1;
	add.s32 	%r110, %r25, %r11;
	mul.wide.s32 	%rd12, %r110, 4;
	add.s64 	%rd13, %rd2, %rd12;
	ld.global.v4.f32 	{%f69, %f70, %f71, %f72}, [%rd13];
	st.shared.f32 	[%r12], %f69;
	st.shared.f32 	[%r12+256], %f70;
	st.shared.f32 	[%r12+512], %f71;
	st.shared.f32 	[%r12+768], %f72;
	mov.u32 	%r262, %r8;
	@%p5 bra 	$L__BB8_7;
	setp.eq.s32 	%p6, %r10, 2;
	add.s32 	%r111, %r25, %r13;
	mul.wide.s32 	%rd14, %r111, 4;
	add.s64 	%rd15, %rd2, %rd14;
	ld.global.v4.f32 	{%f73, %f74, %f75, %f76}, [%rd15];
	st.shared.f32 	[%r14], %f73;
	st.shared.f32 	[%r14+256], %f74;
	st.shared.f32 	[%r14+512], %f75;
	st.shared.f32 	[%r14+768], %f76;
	mov.u32 	%r262, %r15;
	@%p6 bra 	$L__BB8_7;
	add.s32 	%r262, %r15, %r6;
	add.s32 	%r112, %r25, %r16;
	mul.wide.s32 	%rd16, %r112, 4;
	add.s64 	%rd17, %rd2, %rd16;
	ld.global.v4.f32 	{%f77, %f78, %f79, %f80}, [%rd17];
	st.shared.f32 	[%r17], %f77;
	st.shared.f32 	[%r17+256], %f78;
	st.shared.f32 	[%r17+512], %f79;
	st.shared.f32 	[%r17+768], %f80;
$L__BB8_7:
	setp.lt.u32 	%p7, %r9, 3;
	@%p7 bra 	$L__BB8_10;
	shl.b32 	%r264, %r262, 2;
	shl.b32 	%r113, %r6, 3;
	add.s32 	%r270, %r113, %r264;
	shl.b32 	%r114, %r6, 1;
	add.s32 	%r269, %r114, %r262;
	mad.lo.s32 	%r268, %r6, 12, %r264;
	mad.lo.s32 	%r267, %r6, 3, %r262;
	add.s32 	%r266, %r6, %r262;
	shl.b32 	%r265, %r266, 2;
$L__BB8_9:
	.pragma "nounroll";
	and.b32  	%r115, %r264, 4;
	shr.u32 	%r116, %r262, 1;
	add.s32 	%r117, %r115, %r25;
	add.s32 	%r118, %r3, %r116;
	mad.lo.s32 	%r119, %r118, %r69, %r117;
	mul.wide.s32 	%rd18, %r119, 4;
	add.s64 	%rd19, %rd2, %rd18;
	ld.global.v4.f32 	{%f81, %f82, %f83, %f84}, [%rd19];
	shl.b32 	%r120, %r264, 6;
	and.b32  	%r121, %r120, 256;
	add.s32 	%r122, %r121, %r116;
	shl.b32 	%r123, %r122, 2;
	mov.u32 	%r124, _ZZ20sgemm_vectorize_smemILi64ELi64ELi8ELi4ELi4EEvPKfS1_PfiiiffE2As;
	add.s32 	%r125, %r124, %r123;
	st.shared.f32 	[%r125], %f81;
	st.shared.f32 	[%r125+256], %f82;
	st.shared.f32 	[%r125+512], %f83;
	st.shared.f32 	[%r125+768], %f84;
	add.s32 	%r126, %r262, %r6;
	and.b32  	%r127, %r265, 4;
	shr.u32 	%r128, %r266, 1;
	add.s32 	%r129, %r127, %r25;
	add.s32 	%r130, %r3, %r128;
	mad.lo.s32 	%r131, %r130, %r69, %r129;
	mul.wide.s32 	%rd20, %r131, 4;
	add.s64 	%rd21, %rd2, %rd20;
	ld.global.v4.f32 	{%f85, %f86, %f87, %f88}, [%rd21];
	shl.b32 	%r132, %r265, 6;
	and.b32  	%r133, %r132, 256;
	add.s32 	%r134, %r133, %r128;
	shl.b32 	%r135, %r134, 2;
	add.s32 	%r136, %r124, %r135;
	st.shared.f32 	[%r136], %f85;
	st.shared.f32 	[%r136+256], %f86;
	st.shared.f32 	[%r136+512], %f87;
	st.shared.f32 	[%r136+768], %f88;
	add.s32 	%r137, %r126, %r6;
	and.b32  	%r138, %r270, 4;
	shr.u32 	%r139, %r269, 1;
	add.s32 	%r140, %r138, %r25;
	add.s32 	%r141, %r3, %r139;
	mad.lo.s32 	%r142, %r141, %r69, %r140;
	mul.wide.s32 	%rd22, %r142, 4;
	add.s64 	%rd23, %rd2, %rd22;
	ld.global.v4.f32 	{%f89, %f90, %f91, %f92}, [%rd23];
	shl.b32 	%r143, %r270, 6;
	and.b32  	%r144, %r143, 256;
	add.s32 	%r145, %r144, %r139;
	shl.b32 	%r146, %r145, 2;
	add.s32 	%r147, %r124, %r146;
	st.shared.f32 	[%r147], %f89;
	st.shared.f32 	[%r147+256], %f90;
	st.shared.f32 	[%r147+512], %f91;
	st.shared.f32 	[%r147+768], %f92;
	add.s32 	%r148, %r137, %r6;
	and.b32  	%r149, %r268, 4;
	shr.u32 	%r150, %r267, 1;
	add.s32 	%r151, %r149, %r25;
	add.s32 	%r152, %r3, %r150;
	mad.lo.s32 	%r153, %r152, %r69, %r151;
	mul.wide.s32 	%rd24, %r153, 4;
	add.s64 	%rd25, %rd2, %rd24;
	ld.global.v4.f32 	{%f93, %f94, %f95, %f96}, [%rd25];
	shl.b32 	%r154, %r268, 6;
	and.b32  	%r155, %r154, 256;
	add.s32 	%r156, %r155, %r150;
	shl.b32 	%r157, %r156, 2;
	add.s32 	%r158, %r124, %r157;
	st.shared.f32 	[%r158], %f93;
	st.shared.f32 	[%r158+256], %f94;
	st.shared.f32 	[%r158+512], %f95;
	st.shared.f32 	[%r158+768], %f96;
	add.s32 	%r262, %r148, %r6;
	shl.b32 	%r159, %r6, 4;
	add.s32 	%r270, %r270, %r159;
	shl.b32 	%r160, %r6, 2;
	add.s32 	%r269, %r269, %r160;
	add.s32 	%r268, %r268, %r159;
	add.s32 	%r267, %r267, %r160;
	add.s32 	%r266, %r266, %r160;
	add.s32 	%r265, %r265, %r159;
	add.s32 	%r264, %r264, %r159;
	setp.lt.u32 	%p8, %r262, 128;
	@%p8 bra 	$L__BB8_9;
$L__BB8_10:
	mov.u32 	%r263, %r5;
	@%p4 bra 	$L__BB8_14;
	setp.eq.s32 	%p10, %r10, 1;
	add.s32 	%r161, %r25, %r18;
	shl.b32 	%r162, %r5, 2;
	and.b32  	%r163, %r162, 60;
	add.s32 	%r164, %r163, %r4;
	mad.lo.s32 	%r165, %r161, %r68, %r164;
	mul.wide.s32 	%rd26, %r165, 4;
	add.s64 	%rd27, %rd3, %rd26;
	ld.global.v4.f32 	{%f97, %f98, %f99, %f100}, [%rd27];
	shl.b32 	%r166, %r18, 8;
	shl.b32 	%r167, %r5, 4;
	and.b32  	%r168, %r167, 240;
	or.b32  	%r169, %r166, %r168;
	mov.u32 	%r170, _ZZ20sgemm_vectorize_smemILi64ELi64ELi8ELi4ELi4EEvPKfS1_PfiiiffE2Bs;
	add.s32 	%r171, %r170, %r169;
	st.shared.f32 	[%r171], %f97;
	st.shared.f32 	[%r171+4], %f98;
	st.shared.f32 	[%r171+8], %f99;
	st.shared.f32 	[%r171+12], %f100;
	mov.u32 	%r263, %r8;
	@%p10 bra 	$L__BB8_14;
	setp.eq.s32 	%p11, %r10, 2;
	add.s32 	%r172, %r25, %r19;
	shl.b32 	%r173, %r8, 2;
	and.b32  	%r174, %r173, 60;
	add.s32 	%r175, %r174, %r4;
	mad.lo.s32 	%r176, %r172, %r68, %r175;
	mul.wide.s32 	%rd28, %r176, 4;
	add.s64 	%rd29, %rd3, %rd28;
	ld.global.v4.f32 	{%f101, %f102, %f103, %f104}, [%rd29];
	shl.b32 	%r177, %r19, 8;
	shl.b32 	%r178, %r8, 4;
	and.b32  	%r179, %r178, 240;
	or.b32  	%r180, %r177, %r179;
	mov.u32 	%r181, _ZZ20sgemm_vectorize_smemILi64ELi64ELi8ELi4ELi4EEvPKfS1_PfiiiffE2Bs;
	add.s32 	%r182, %r181, %r180;
	st.shared.f32 	[%r182], %f101;
	st.shared.f32 	[%r182+4], %f102;
	st.shared.f32 	[%r182+8], %f103;
	st.shared.f32 	[%r182+12], %f104;
	mov.u32 	%r263, %r15;
	@%p11 bra 	$L__BB8_14;
	add.s32 	%r263, %r15, %r6;
	add.s32 	%r183, %r25, %r20;
	shl.b32 	%r184, %r15, 2;
	and.b32  	%r185, %r184, 60;
	add.s32 	%r186, %r185, %r4;
	mad.lo.s32 	%r187, %r183, %r68, %r186;
	mul.wide.s32 	%rd30, %r187, 4;
	add.s64 	%rd31, %rd3, %rd30;
	ld.global.v4.f32 	{%f105, %f106, %f107, %f108}, [%rd31];
	shl.b32 	%r188, %r20, 8;
	shl.b32 	%r189, %r15, 4;
	and.b32  	%r190, %r189, 240;
	or.b32  	%r191, %r188, %r190;
	mov.u32 	%r192, _ZZ20sgemm_vectorize_smemILi64ELi64ELi8ELi4ELi4EEvPKfS1_PfiiiffE2Bs;
	add.s32 	%r193, %r192, %r191;
	st.shared.f32 	[%r193], %f105;
	st.shared.f32 	[%r193+4], %f106;
	st.shared.f32 	[%r193+8], %f107;
	st.shared.f32 	[%r193+12], %f108;
$L__BB8_14:
	@%p7 bra 	$L__BB8_16;
$L__BB8_15:
	.pragma "nounroll";
	shl.b32 	%r194, %r263, 2;
	and.b32  	%r195, %r194, 60;
	shr.u32 	%r196, %r263, 4;
	add.s32 	%r197, %r195, %r4;
	add.s32 	%r198, %r25, %r196;
	mad.lo.s32 	%r199, %r198, %r68, %r197;
	mul.wide.s32 	%rd32, %r199, 4;
	add.s64 	%rd33, %rd3, %rd32;
	ld.global.v4.f32 	{%f109, %f110, %f111, %f112}, [%rd33];
	shl.b32 	%r200, %r263, 4;
	and.b32  	%r201, %r200, 240;
	shl.b32 	%r202, %r196, 8;
	or.b32  	%r203, %r202, %r201;
	mov.u32 	%r204, _ZZ20sgemm_vectorize_smemILi64ELi64ELi8ELi4ELi4EEvPKfS1_PfiiiffE2Bs;
	add.s32 	%r205, %r204, %r203;
	st.shared.f32 	[%r205], %f109;
	st.shared.f32 	[%r205+4], %f110;
	st.shared.f32 	[%r205+8], %f111;
	st.shared.f32 	[%r205+12], %f112;
	add.s32 	%r206, %r263, %r6;
	shl.b32 	%r207, %r206, 2;
	and.b32  	%r208, %r207, 60;
	shr.u32 	%r209, %r206, 4;
	add.s32 	%r210, %r208, %r4;
	add.s32 	%r211, %r25, %r209;
	mad.lo.s32 	%r212, %r211, %r68, %r210;
	mul.wide.s32 	%rd34, %r212, 4;
	add.s64 	%rd35, %rd3, %rd34;
	ld.global.v4.f32 	{%f113, %f114, %f115, %f116}, [%rd35];
	shl.b32 	%r213, %r206, 4;
	and.b32  	%r214, %r213, 240;
	shl.b32 	%r215, %r209, 8;
	or.b32  	%r216, %r215, %r214;
	add.s32 	%r217, %r204, %r216;
	st.shared.f32 	[%r217], %f113;
	st.shared.f32 	[%r217+4], %f114;
	st.shared.f32 	[%r217+8], %f115;
	st.shared.f32 	[%r217+12], %f116;
	add.s32 	%r218, %r206, %r6;
	shl.b32 	%r219, %r218, 2;
	and.b32  	%r220, %r219, 60;
	shr.u32 	%r221, %r218, 4;
	add.s32 	%r222, %r220, %r4;
	add.s32 	%r223, %r25, %r221;
	mad.lo.s32 	%r224, %r223, %r68, %r222;
	mul.wide.s32 	%rd36, %r224, 4;
	add.s64 	%rd37, %rd3, %rd36;
	ld.global.v4.f32 	{%f117, %f118, %f119, %f120}, [%rd37];
	shl.b32 	%r225, %r218, 4;
	and.b32  	%r226, %r225, 240;
	shl.b32 	%r227, %r221, 8;
	or.b32  	%r228, %r227, %r226;
	add.s32 	%r229, %r204, %r228;
	st.shared.f32 	[%r229], %f117;
	st.shared.f32 	[%r229+4], %f118;
	st.shared.f32 	[%r229+8], %f119;
	st.shared.f32 	[%r229+12], %f120;
	add.s32 	%r230, %r218, %r6;
	shl.b32 	%r231, %r230, 2;
	and.b32  	%r232, %r231, 60;
	shr.u32 	%r233, %r230, 4;
	add.s32 	%r234, %r232, %r4;
	add.s32 	%r235, %r25, %r233;
	mad.lo.s32 	%r236, %r235, %r68, %r234;
	mul.wide.s32 	%rd38, %r236, 4;
	add.s64 	%rd39, %rd3, %rd38;
	ld.global.v4.f32 	{%f121, %f122, %f123, %f124}, [%rd39];
	shl.b32 	%r237, %r230, 4;
	and.b32  	%r238, %r237, 240;
	shl.b32 	%r239, %r233, 8;
	or.b32  	%r240, %r239, %r238;
	add.s32 	%r241, %r204, %r240;
	st.shared.f32 	[%r241], %f121;
	st.shared.f32 	[%r241+4], %f122;
	st.shared.f32 	[%r241+8], %f123;
	st.shared.f32 	[%r241+12], %f124;
	add.s32 	%r263, %r230, %r6;
	setp.lt.u32 	%p13, %r263, 128;
	@%p13 bra 	$L__BB8_15;
$L__BB8_16:
	bar.sync 	0;
	mov.b32 	%r273, 0;
$L__BB8_17:
	shl.b32 	%r243, %r273, 6;
	shl.b32 	%r244, %r1, 2;
	add.s32 	%r245, %r243, %r244;
	shl.b32 	%r246, %r245, 2;
	mov.u32 	%r247, _ZZ20sgemm_vectorize_smemILi64ELi64ELi8ELi4ELi4EEvPKfS1_PfiiiffE2As;
	add.s32 	%r248, %r247, %r246;
	ld.shared.f32 	%f125, [%r248];
	ld.shared.f32 	%f126, [%r248+4];
	ld.shared.f32 	%f127, [%r248+8];
	ld.shared.f32 	%f128, [%r248+12];
	shl.b32 	%r249, %r2, 2;
	add.s32 	%r250, %r243, %r249;
	shl.b32 	%r251, %r250, 2;
	mov.u32 	%r252, _ZZ20sgemm_vectorize_smemILi64ELi64ELi8ELi4ELi4EEvPKfS1_PfiiiffE2Bs;
	add.s32 	%r253, %r252, %r251;
	ld.shared.f32 	%f129, [%r253];
	ld.shared.f32 	%f130, [%r253+4];
	ld.shared.f32 	%f131, [%r253+8];
	ld.shared.f32 	%f132, [%r253+12];
	fma.rn.f32 	%f133, %f125, %f129, %f252;
	fma.rn.f32 	%f134, %f125, %f130, %f251;
	fma.rn.f32 	%f135, %f125, %f131, %f250;
	fma.rn.f32 	%f136, %f125, %f132, %f249;
	fma.rn.f32 	%f137, %f126, %f129, %f248;
	fma.rn.f32 	%f138, %f126, %f130, %f247;
	fma.rn.f32 	%f139, %f126, %f131, %f246;
	fma.rn.f32 	%f140, %f126, %f132, %f245;
	fma.rn.f32 	%f141, %f127, %f129, %f244;
	fma.rn.f32 	%f142, %f127, %f130, %f243;
	fma.rn.f32 	%f143, %f127, %f131, %f242;
	fma.rn.f32 	%f144, %f127, %f132, %f241;
	fma.rn.f32 	%f145, %f128, %f129, %f240;
	fma.rn.f32 	%f146, %f128, %f130, %f239;
	fma.rn.f32 	%f147, %f128, %f131, %f238;
	fma.rn.f32 	%f148, %f128, %f132, %f237;
	ld.shared.f32 	%f149, [%r248+256];
	ld.shared.f32 	%f150, [%r248+260];
	ld.shared.f32 	%f151, [%r248+264];
	ld.shared.f32 	%f152, [%r248+268];
	ld.shared.f32 	%f153, [%r253+256];
	ld.shared.f32 	%f154, [%r253+260];
	ld.shared.f32 	%f155, [%r253+264];
	ld.shared.f32 	%f156, [%r253+268];
	fma.rn.f32 	%f252, %f149, %f153, %f133;
	fma.rn.f32 	%f251, %f149, %f154, %f134;
	fma.rn.f32 	%f250, %f149, %f155, %f135;
	fma.rn.f32 	%f249, %f149, %f156, %f136;
	fma.rn.f32 	%f248, %f150, %f153, %f137;
	fma.rn.f32 	%f247, %f150, %f154, %f138;
	fma.rn.f32 	%f246, %f150, %f155, %f139;
	fma.rn.f32 	%f245, %f150, %f156, %f140;
	fma.rn.f32 	%f244, %f151, %f153, %f141;
	fma.rn.f32 	%f243, %f151, %f154, %f142;
	fma.rn.f32 	%f242, %f151, %f155, %f143;
	fma.rn.f32 	%f241, %f151, %f156, %f144;
	fma.rn.f32 	%f240, %f152, %f153, %f145;
	fma.rn.f32 	%f239, %f152, %f154, %f146;
	fma.rn.f32 	%f238, %f152, %f155, %f147;
	fma.rn.f32 	%f237, %f152, %f156, %f148;
	add.s32 	%r273, %r273, 2;
	setp.ne.s32 	%p14, %r273, 8;
	@%p14 bra 	$L__BB8_17;
	bar.sync 	0;
	add.s32 	%r57, %r261, 1;
	setp.eq.s32 	%p15, %r261, %r7;
	mov.u32 	%r261, %r57;
	@%p15 bra 	$L__BB8_19;
	bra.uni 	$L__BB8_2;
$L__BB8_19:
	shl.b32 	%r254, %r1, 2;
	add.s32 	%r21, %r3, %r254;
	shl.b32 	%r256, %r2, 2;
	add.s32 	%r22, %r4, %r256;
	setp.lt.s32 	%p16, %r21, %r67;
	mul.lo.s32 	%r23, %r21, %r68;
	setp.lt.s32 	%p17, %r22, %r68;
	and.pred  	%p18, %p16, %p17;
	@%p18 bra 	$L__BB8_20;
	bra.uni 	$L__BB8_21;
$L__BB8_20:
	add.s32 	%r257, %r22, %r23;
	mul.wide.s32 	%rd40, %r257, 4;
	add.s64 	%rd41, %rd1, %rd40;
	ld.global.f32 	%f157, [%rd41];
	mul.f32 	%f158, %f66, %f157;
	fma.rn.f32 	%f159, %f65, %f252, %f158;
	st.global.f32 	[%rd41], %f159;
$L__BB8_21:
	setp.ge.s32 	%p19, %r21, %r67;
	add.s32 	%r58, %r22, 1;
	setp.ge.s32 	%p20, %r58, %r68;
	cvt.s64.s32 	%rd42, %r23;
	cvt.s64.s32 	%rd4, %r22;
	add.s64 	%rd43, %rd4, %rd42;
	shl.b64 	%rd44, %rd43, 2;
	add.s64 	%rd5, %rd1, %rd44;
	or.pred  	%p21, %p19, %p20;
	@%p21 bra 	$L__BB8_23;
	ld.global.f32 	%f160, [%rd5+4];
	mul.f32 	%f161, %f66, %f160;
	fma.rn.f32 	%f162, %f65, %f251, %f161;
	st.global.f32 	[%rd5+4], %f162;
$L__BB8_23:
	setp.ge.s32 	%p22, %r21, %r67;
	add.s32 	%r59, %r22, 2;
	setp.ge.s32 	%p23, %r59, %r68;
	or.pred  	%p24, %p22, %p23;
	@%p24 bra 	$L__BB8_25;
	ld.global.f32 	%f163, [%rd5+8];
	mul.f32 	%f164, %f66, %f163;
	fma.rn.f32 	%f165, %f65, %f250, %f164;
	st.global.f32 	[%rd5+8], %f165;
$L__BB8_25:
	setp.ge.s32 	%p25, %r21, %r67;
	add.s32 	%r60, %r22, 3;
	setp.ge.s32 	%p26, %r60, %r68;
	or.pred  	%p27, %p25, %p26;
	@%p27 bra 	$L__BB8_27;
	ld.global.f32 	%f166, [%rd5+12];
	mul.f32 	%f167, %f66, %f166;
	fma.rn.f32 	%f168, %f65, %f249, %f167;
	st.global.f32 	[%rd5+12], %f168;
$L__BB8_27:
	setp.ge.s32 	%p28, %r22, %r68;
	add.s32 	%r61, %r21, 1;
	setp.ge.s32 	%p29, %r61, %r67;
	add.s32 	%r62, %r23, %r68;
	or.pred  	%p30, %p29, %p28;
	@%p30 bra 	$L__BB8_29;
	add.s32 	%r258, %r22, %r62;
	mul.wide.s32 	%rd45, %r258, 4;
	add.s64 	%rd46, %rd1, %rd45;
	ld.global.f32 	%f169, [%rd46];
	mul.f32 	%f170, %f66, %f169;
	fma.rn.f32 	%f171, %f65, %f248, %f170;
	st.global.f32 	[%rd46], %f171;
$L__BB8_29:
	setp.ge.s32 	%p31, %r61, %r67;
	setp.ge.s32 	%p32, %r58, %r68;
	cvt.s64.s32 	%rd47, %r62;
	add.s64 	%rd48, %rd4, %rd47;
	shl.b64 	%rd49, %rd48, 2;
	add.s64 	%rd6, %rd1, %rd49;
	or.pred  	%p33, %p31, %p32;
	@%p33 bra 	$L__BB8_31;
	ld.global.f32 	%f172, [%rd6+4];
	mul.f32 	%f173, %f66, %f172;
	fma.rn.f32 	%f174, %f65, %f247, %f173;
	st.global.f32 	[%rd6+4], %f174;
$L__BB8_31:
	setp.ge.s32 	%p34, %r61, %r67;
	setp.ge.s32 	%p35, %r59, %r68;
	or.pred  	%p36, %p34, %p35;
	@%p36 bra 	$L__BB8_33;
	ld.global.f32 	%f175, [%rd6+8];
	mul.f32 	%f176, %f66, %f175;
	fma.rn.f32 	%f177, %f65, %f246, %f176;
	st.global.f32 	[%rd6+8], %f177;
$L__BB8_33:
	setp.ge.s32 	%p37, %r61, %r67;
	setp.ge.s32 	%p38, %r60, %r68;
	or.pred  	%p39, %p37, %p38;
	@%p39 bra 	$L__BB8_35;
	ld.global.f32 	%f178, [%rd6+12];
	mul.f32 	%f179, %f66, %f178;
	fma.rn.f32 	%f180, %f65, %f245, %f179;
	st.global.f32 	[%rd6+12], %f180;
$L__BB8_35:
	setp.ge.s32 	%p40, %r22, %r68;
	add.s32 	%r63, %r21, 2;
	setp.ge.s32 	%p41, %r63, %r67;
	add.s32 	%r64, %r62, %r68;
	or.pred  	%p42, %p41, %p40;
	@%p42 bra 	$L__BB8_37;
	add.s32 	%r259, %r22, %r64;
	mul.wide.s32 	%rd50, %r259, 4;
	add.s64 	%rd51, %rd1, %rd50;
	ld.global.f32 	%f181, [%rd51];
	mul.f32 	%f182, %f66, %f181;
	fma.rn.f32 	%f183, %f65, %f244, %f182;
	st.global.f32 	[%rd51], %f183;
$L__BB8_37:
	setp.ge.s32 	%p43, %r63, %r67;
	setp.ge.s32 	%p44, %r58, %r68;
	cvt.s64.s32 	%rd52, %r64;
	add.s64 	%rd53, %rd4, %rd52;
	shl.b64 	%rd54, %rd53, 2;
	add.s64 	%rd7, %rd1, %rd54;
	or.pred  	%p45, %p43, %p44;
	@%p45 bra 	$L__BB8_39;
	ld.global.f32 	%f184, [%rd7+4];
	mul.f32 	%f185, %f66, %f184;
	fma.rn.f32 	%f186, %f65, %f243, %f185;
	st.global.f32 	[%rd7+4], %f186;
$L__BB8_39:
	setp.ge.s32 	%p46, %r63, %r67;
	setp.ge.s32 	%p47, %r59, %r68;
	or.pred  	%p48, %p46, %p47;
	@%p48 bra 	$L__BB8_41;
	ld.global.f32 	%f187, [%rd7+8];
	mul.f32 	%f188, %f66, %f187;
	fma.rn.f32 	%f189, %f65, %f242, %f188;
	st.global.f32 	[%rd7+8], %f189;
$L__BB8_41:
	setp.ge.s32 	%p49, %r63, %r67;
	setp.ge.s32 	%p50, %r60, %r68;
	or.pred  	%p51, %p49, %p50;
	@%p51 bra 	$L__BB8_43;
	ld.global.f32 	%f190, [%rd7+12];
	mul.f32 	%f191, %f66, %f190;
	fma.rn.f32 	%f192, %f65, %f241, %f191;
	st.global.f32 	[%rd7+12], %f192;
$L__BB8_43:
	setp.ge.s32 	%p52, %r22, %r68;
	add.s32 	%r65, %r21, 3;
	setp.ge.s32 	%p53, %r65, %r67;
	add.s32 	%r66, %r64, %r68;
	or.pred  	%p54, %p53, %p52;
	@%p54 bra 	$L__BB8_45;
	add.s32 	%r260, %r22, %r66;
	mul.wide.s32 	%rd55, %r260, 4;
	add.s64 	%rd56, %rd1, %rd55;
	ld.global.f32 	%f193, [%rd56];
	mul.f32 	%f194, %f66, %f193;
	fma.rn.f32 	%f195, %f65, %f240, %f194;
	st.global.f32 	[%rd56], %f195;
$L__BB8_45:
	setp.ge.s32 	%p55, %r65, %r67;
	setp.ge.s32 	%p56, %r58, %r68;
	cvt.s64.s32 	%rd57, %r66;
	add.s64 	%rd58, %rd4, %rd57;
	shl.b64 	%rd59, %rd58, 2;
	add.s64 	%rd8, %rd1, %rd59;
	or.pred  	%p57, %p55, %p56;
	@%p57 bra 	$L__BB8_47;
	ld.global.f32 	%f196, [%rd8+4];
	mul.f32 	%f197, %f66, %f196;
	fma.rn.f32 	%f198, %f65, %f239, %f197;
	st.global.f32 	[%rd8+4], %f198;
$L__BB8_47:
	setp.ge.s32 	%p58, %r65, %r67;
	setp.ge.s32 	%p59, %r59, %r68;
	or.pred  	%p60, %p58, %p59;
	@%p60 bra 	$L__BB8_49;
	ld.global.f32 	%f199, [%rd8+8];
	mul.f32 	%f200, %f66, %f199;
	fma.rn.f32 	%f201, %f65, %f238, %f200;
	st.global.f32 	[%rd8+8], %f201;
$L__BB8_49:
	setp.ge.s32 	%p61, %r65, %r67;
	setp.ge.s32 	%p62, %r60, %r68;
	or.pred  	%p63, %p61, %p62;
	@%p63 bra 	$L__BB8_51;
	ld.global.f32 	%f202, [%rd8+12];
	mul.f32 	%f203, %f66, %f202;
	fma.rn.f32 	%f204, %f65, %f237, %f203;
	st.global.f32 	[%rd8+12], %f204;
$L__BB8_51:
	ret;

}
	// .globl	_Z20sgemm_vectorize_smemILi64ELi64ELi8ELi8ELi4EEvPKfS1_Pfiiiff
.visible .entry _Z20sgemm_vectorize_smemILi64ELi64ELi8ELi8ELi4EEvPKfS1_Pfiiiff(
	.param .u64 .ptr .align 1 _Z20sgemm_vectorize_smemILi64ELi64ELi8ELi8ELi4EEvPKfS1_Pfiiiff_param_0,
	.param .u64 .ptr .align 1 _Z20sgemm_vectorize_smemILi64ELi64ELi8ELi8ELi4EEvPKfS1_Pfiiiff_param_1,
	.param .u64 .ptr .align 1 _Z20sgemm_vectorize_smemILi64ELi64ELi8ELi8ELi4EEvPKfS1_Pfiiiff_param_2,
	.param .u32 _Z20sgemm_vectorize_smemILi64ELi64ELi8ELi8ELi4EEvPKfS1_Pfiiiff_param_3,
	.param .u32 _Z20sgemm_vectorize_smemILi64ELi64ELi8ELi8ELi4EEvPKfS1_Pfiiiff_param_4,
	.param .u32 _Z20sgemm_vectorize_smemILi64ELi64ELi8ELi8ELi4EEvPKfS1_Pfiiiff_param_5,
	.param .f32 _Z20sgemm_vectorize_smemILi64ELi64ELi8ELi8ELi4EEvPKfS1_Pfiiiff_param_6,
	.param .f32 _Z20sgemm_vectorize_smemILi64ELi64ELi8ELi8ELi4EEvPKfS1_Pfiiiff_param_7
)
{
	.reg .pred 	%p<112>;
	.reg .b32 	%r<286>;
	.reg .b32 	%f<393>;
	.reg .b64 	%rd<84>;
	// demoted variable
	.shared .align 4 .b8 _ZZ20sgemm_vectorize_smemILi64ELi64ELi8ELi8ELi4EEvPKfS1_PfiiiffE2As[2048];
	// demoted variable
	.shared .align 4 .b8 _ZZ20sgemm_vectorize_smemILi64ELi64ELi8ELi8ELi4EEvPKfS1_PfiiiffE2Bs[2048];
	ld.param.u64 	%rd13, [_Z20sgemm_vectorize_smemILi64ELi64ELi8ELi8ELi4EEvPKfS1_Pfiiiff_param_0];
	ld.param.u64 	%rd14, [_Z20sgemm_vectorize_smemILi64ELi64ELi8ELi8ELi4EEvPKfS1_Pfiiiff_param_1];
	ld.param.u64 	%rd15, [_Z20sgemm_vectorize_smemILi64ELi64ELi8ELi8ELi4EEvPKfS1_Pfiiiff_param_2];
	ld.param.u32 	%r75, [_Z20sgemm_vectorize_smemILi64ELi64ELi8ELi8ELi4EEvPKfS1_Pfiiiff_param_3];
	ld.param.u32 	%r76, [_Z20sgemm_vectorize_smemILi64ELi64ELi8ELi8ELi4EEvPKfS1_Pfiiiff_param_4];
	ld.param.u32 	%r77, [_Z20sgemm_vectorize_smemILi64ELi64ELi8ELi8ELi4EEvPKfS1_Pfiiiff_param_5];
	ld.param.f32 	%f129, [_Z20sgemm_vectorize_smemILi64ELi64ELi8ELi8ELi4EEvPKfS1_Pfiiiff_param_6];
	ld.param.f32 	%f130, [_Z20sgemm_vectorize_smemILi64ELi64ELi8ELi8ELi4EEvPKfS1_Pfiiiff_param_7];
	cvta.to.global.u64 	%rd1, %rd15;
	cvta.to.global.u64 	%rd2, %rd13;
	cvta.to.global.u64 	%rd3, %rd14;
	mov.u32 	%r1, %tid.y;
	mov.u32 	%r2, %tid.x;
	mov.u32 	%r78, %ctaid.y;
	shl.b32 	%r3, %r78, 6;
	mov.u32 	%r79, %ctaid.x;
	shl.b32 	%r4, %r79, 6;
	mov.u32 	%r80, %ntid.x;
	mad.lo.s32 	%r5, %r80, %r1, %r2;
	mov.u32 	%r81, %ntid.y;
	mul.lo.s32 	%r6, %r80, %r81;
	setp.lt.s32 	%p1, %r77, -6;
	mov.f32 	%f361, 0f00000000;
	mov.f32 	%f362, %f361;
	mov.f32 	%f363, %f361;
	mov.f32 	%f364, %f361;
	mov.f32 	%f365, %f361;
	mov.f32 	%f366, %f361;
	mov.f32 	%f367, %f361;
	mov.f32 	%f368, %f361;
	mov.f32 	%f369, %f361;
	mov.f32 	%f370, %f361;
	mov.f32 	%f371, %f361;
	mov.f32 	%f372, %f361;
	mov.f32 	%f373, %f361;
	mov.f32 	%f374, %f361;
	mov.f32 	%f375, %f361;
	mov.f32 	%f376, %f361;
	mov.f32 	%f377, %f361;
	mov.f32 	%f378, %f361;
	mov.f32 	%f379, %f361;
	mov.f32 	%f380, %f361;
	mov.f32 	%f381, %f361;
	mov.f32 	%f382, %f361;
	mov.f32 	%f383, %f361;
	mov.f32 	%f384, %f361;
	mov.f32 	%f385, %f361;
	mov.f32 	%f386, %f361;
	mov.f32 	%f387, %f361;
	mov.f32 	%f388, %f361;
	mov.f32 	%f389, %f361;
	mov.f32 	%f390, %f361;
	mov.f32 	%f391, %f361;
	mov.f32 	%f392, %f361;
	@%p1 bra 	$L__BB9_19;
	add.s32 	%r83, %r77, -1;
	shr.s32 	%r84, %r83, 31;
	shr.u32 	%r85, %r84, 29;
	add.s32 	%r86, %r83, %r85;
	shr.s32 	%r7, %r86, 3;
	add.s32 	%r8, %r5, %r6;
	max.u32 	%r87, %r8, 128;
	setp.lt.u32 	%p2, %r8, 128;
	selp.u32 	%r88, 1, 0, %p2;
	add.s32 	%r89, %r8, %r88;
	sub.s32 	%r90, %r87, %r89;
	div.u32 	%r91, %r90, %r6;
	add.s32 	%r9, %r91, %r88;
	add.s32 	%r92, %r9, 1;
	and.b32  	%r10, %r92, 3;
	shl.b32 	%r93, %r5, 2;
	and.b32  	%r94, %r93, 4;
	shr.u32 	%r95, %r5, 1;
	add.s32 	%r96, %r3, %r95;
	mad.lo.s32 	%r11, %r96, %r77, %r94;
	shl.b32 	%r97, %r5, 8;
	and.b32  	%r98, %r97, 256;
	add.s32 	%r99, %r98, %r95;
	shl.b32 	%r100, %r99, 2;
	mov.u32 	%r101, _ZZ20sgemm_vectorize_smemILi64ELi64ELi8ELi8ELi4EEvPKfS1_PfiiiffE2As;
	add.s32 	%r12, %r101, %r100;
	shl.b32 	%r102, %r8, 2;
	and.b32  	%r103, %r102, 4;
	shr.u32 	%r104, %r8, 1;
	add.s32 	%r105, %r3, %r104;
	mad.lo.s32 	%r13, %r105, %r77, %r103;
	shl.b32 	%r106, %r8, 8;
	and.b32  	%r107, %r106, 256;
	add.s32 	%r108, %r107, %r104;
	shl.b32 	%r109, %r108, 2;
	add.s32 	%r14, %r101, %r109;
	add.s32 	%r15, %r8, %r6;
	shl.b32 	%r110, %r15, 2;
	and.b32  	%r111, %r110, 4;
	shr.u32 	%r112, %r15, 1;
	add.s32 	%r113, %r3, %r112;
	mad.lo.s32 	%r16, %r113, %r77, %r111;
	shl.b32 	%r114, %r15, 8;
	and.b32  	%r115, %r114, 256;
	add.s32 	%r116, %r115, %r112;
	shl.b32 	%r117, %r116, 2;
	add.s32 	%r17, %r101, %r117;
	shr.u32 	%r18, %r5, 4;
	shr.u32 	%r19, %r8, 4;
	shr.u32 	%r20, %r15, 4;
	mov.b32 	%r273, 0;
	mov.f32 	%f361, 0f00000000;
$L__BB9_2:
	setp.gt.u32 	%p3, %r5, 127;
	shl.b32 	%r25, %r273, 3;
	@%p3 bra 	$L__BB9_16;
	setp.eq.s32 	%p4, %r10, 0;
	mov.u32 	%r274, %r5;
	@%p4 bra 	$L__BB9_7;
	setp.eq.s32 	%p5, %r10, 1;
	add.s32 	%r118, %r25, %r11;
	mul.wide.s32 	%rd16, %r118, 4;
	add.s64 	%rd17, %rd2, %rd16;
	ld.global.v4.f32 	{%f133, %f134, %f135, %f136}, [%rd17];
	st.shared.f32 	[%r12], %f133;
	st.shared.f32 	[%r12+256], %f134;
	st.shared.f32 	[%r12+512], %f135;
	st.shared.f32 	[%r12+768], %f136;
	mov.u32 	%r274, %r8;
	@%p5 bra 	$L__BB9_7;
	setp.eq.s32 	%p6, %r10, 2;
	add.s32 	%r119, %r25, %r13;
	mul.wide.s32 	%rd18, %r119, 4;
	add.s64 	%rd19, %rd2, %rd18;
	ld.global.v4.f32 	{%f137, %f138, %f139, %f140}, [%rd19];
	st.shared.f32 	[%r14], %f137;
	st.shared.f32 	[%r14+256], %f138;
	st.shared.f32 	[%r14+512], %f139;
	st.shared.f32 	[%r14+768], %f140;
	mov.u32 	%r274, %r15;
	@%p6 bra 	$L__BB9_7;
	add.s32 	%r274, %r15, %r6;
	add.s32 	%r120, %r25, %r16;
	mul.wide.s32 	%rd20, %r120, 4;
	add.s64 	%rd21, %rd2, %rd20;
	ld.global.v4.f32 	{%f141, %f142, %f143, %f144}, [%rd21];
	st.shared.f32 	[%r17], %f141;
	st.shared.f32 	[%r17+256], %f142;
	st.shared.f32 	[%r17+512], %f143;
	st.shared.f32 	[%r17+768], %f144;
$L__BB9_7:
	setp.lt.u32 	%p7, %r9, 3;
	@%p7 bra 	$L__BB9_10;
	shl.b32 	%r276, %r274, 2;
	shl.b32 	%r121, %r6, 3;
	add.s32 	%r282, %r121, %r276;
	shl.b32 	%r122, %r6, 1;
	add.s32 	%r281, %r122, %r274;
	mad.lo.s32 	%r280, %r6, 12, %r276;
	mad.lo.s32 	%r279, %r6, 3, %r274;
	add.s32 	%r278, %r6, %r274;
	shl.b32 	%r277, %r278, 2;
$L__BB9_9:
	.pragma "nounroll";
	and.b32  	%r123, %r276, 4;
	shr.u32 	%r124, %r274, 1;
	add.s32 	%r125, %r123, %r25;
	add.s32 	%r126, %r3, %r124;
	mad.lo.s32 	%r127, %r126, %r77, %r125;
	mul.wide.s32 	%rd22, %r127, 4;
	add.s64 	%rd23, %rd2, %rd22;
	ld.global.v4.f32 	{%f145, %f146, %f147, %f148}, [%rd23];
	shl.b32 	%r128, %r276, 6;
	and.b32  	%r129, %r128, 256;
	add.s32 	%r130, %r129, %r124;
	shl.b32 	%r131, %r130, 2;
	mov.u32 	%r132, _ZZ20sgemm_vectorize_smemILi64ELi64ELi8ELi8ELi4EEvPKfS1_PfiiiffE2As;
	add.s32 	%r133, %r132, %r131;
	st.shared.f32 	[%r133], %f145;
	st.shared.f32 	[%r133+256], %f146;
	st.shared.f32 	[%r133+512], %f147;
	st.shared.f32 	[%r133+768], %f148;
	add.s32 	%r134, %r274, %r6;
	and.b32  	%r135, %r277, 4;
	shr.u32 	%r136, %r278, 1;
	add.s32 	%r137, %r135, %r25;
	add.s32 	%r138, %r3, %r136;
	mad.lo.s32 	%r139, %r138, %r77, %r137;
	mul.wide.s32 	%rd24, %r139, 4;
	add.s64 	%rd25, %rd2, %rd24;
	ld.global.v4.f32 	{%f149, %f150, %f151, %f152}, [%rd25];
	shl.b32 	%r140, %r277, 6;
	and.b32  	%r141, %r140, 256;
	add.s32 	%r142, %r141, %r136;
	shl.b32 	%r143, %r142, 2;
	add.s32 	%r144, %r132, %r143;
	st.shared.f32 	[%r144], %f149;
	st.shared.f32 	[%r144+256], %f150;
	st.shared.f32 	[%r144+512], %f151;
	st.shared.f32 	[%r144+768], %f152;
	add.s32 	%r145, %r134, %r6;
	and.b32  	%r146, %r282, 4;
	shr.u32 	%r147, %r281, 1;
	add.s32 	%r148, %r146, %r25;
	add.s32 	%r149, %r3, %r147;
	mad.lo.s32 	%r150, %r149, %r77, %r148;
	mul.wide.s32 	%rd26, %r150, 4;
	add.s64 	%rd27, %rd2, %rd26;
	ld.global.v4.f32 	{%f153, %f154, %f155, %f156}, [%rd27];
	shl.b32 	%r151, %r282, 6;
	and.b32  	%r152, %r151, 256;
	add.s32 	%r153, %r152, %r147;
	shl.b32 	%r154, %r153, 2;
	add.s32 	%r155, %r132, %r154;
	st.shared.f32 	[%r155], %f153;
	st.shared.f32 	[%r155+256], %f154;
	st.shared.f32 	[%r155+512], %f155;
	st.shared.f32 	[%r155+768], %f156;
	add.s32 	%r156, %r145, %r6;
	and.b32  	%r157, %r280, 4;
	shr.u32 	%r158, %r279, 1;
	add.s32 	%r159, %r157, %r25;
	add.s32 	%r160, %r3, %r158;
	mad.lo.s32 	%r161, %r160, %r77, %r159;
	mul.wide.s32 	%rd28, %r161, 4;
	add.s64 	%rd29, %rd2, %rd28;
	ld.global.v4.f32 	{%f157, %f158, %f159, %f160}, [%rd29];
	shl.b32 	%r162, %r280, 6;
	and.b32  	%r163, %r162, 256;
	add.s32 	%r164, %r163, %r158;
	shl.b32 	%r165, %r164, 2;
	add.s32 	%r166, %r132, %r165;
	st.shared.f32 	[%r166], %f157;
	st.shared.f32 	[%r166+256], %f158;
	st.shared.f32 	[%r166+512], %f159;
	st.shared.f32 	[%r166+768], %f160;
	add.s32 	%r274, %r156, %r6;
	shl.b32 	%r167, %r6, 4;
	add.s32 	%r282, %r282, %r167;
	shl.b32 	%r168, %r6, 2;
	add.s32 	%r281, %r281, %r168;
	add.s32 	%r280, %r280, %r167;
	add.s32 	%r279, %r279, %r168;
	add.s32 	%r278, %r278, %r168;
	add.s32 	%r277, %r277, %r167;
	add.s32 	%r276, %r276, %r167;
	setp.lt.u32 	%p8, %r274, 128;
	@%p8 bra 	$L__BB9_9;
$L__BB9_10:
	mov.u32 	%r275, %r5;
	@%p4 bra 	$L__BB9_14;
	setp.eq.s32 	%p10, %r10, 1;
	add.s32 	%r169, %r25, %r18;
	shl.b32 	%r170, %r5, 2;
	and.b32  	%r171, %r170, 60;
	add.s32 	%r172, %r171, %r4;
	mad.lo.s32 	%r173, %r169, %r76, %r172;
	mul.wide.s32 	%rd30, %r173, 4;
	add.s64 	%rd31, %rd3, %rd30;
	ld.global.v4.f32 	{%f161, %f162, %f163, %f164}, [%rd31];
	shl.b32 	%r174, %r18, 8;
	shl.b32 	%r175, %r5, 4;
	and.b32  	%r176, %r175, 240;
	or.b32  	%r177, %r174, %r176;
	mov.u32 	%r178, _ZZ20sgemm_vectorize_smemILi64ELi64ELi8ELi8ELi4EEvPKfS1_PfiiiffE2Bs;
	add.s32 	%r179, %r178, %r177;
	st.shared.f32 	[%r179], %f161;
	st.shared.f32 	[%r179+4], %f162;
	st.shared.f32 	[%r179+8], %f163;
	st.shared.f32 	[%r179+12], %f164;
	mov.u32 	%r275, %r8;
	@%p10 bra 	$L__BB9_14;
	setp.eq.s32 	%p11, %r10, 2;
	add.s32 	%r180, %r25, %r19;
	shl.b32 	%r181, %r8, 2;
	and.b32  	%r182, %r181, 60;
	add.s32 	%r183, %r182, %r4;
	mad.lo.s32 	%r184, %r180, %r76, %r183;
	mul.wide.s32 	%rd32, %r184, 4;
	add.s64 	%rd33, %rd3, %rd32;
	ld.global.v4.f32 	{%f165, %f166, %f167, %f168}, [%rd33];
	shl.b32 	%r185, %r19, 8;
	shl.b32 	%r186, %r8, 4;
	and.b32  	%r187, %r186, 240;
	or.b32  	%r188, %r185, %r187;
	mov.u32 	%r189, _ZZ20sgemm_vectorize_smemILi64ELi64ELi8ELi8ELi4EEvPKfS1_PfiiiffE2Bs;
	add.s32 	%r190, %r189, %r188;
	st.shared.f32 	[%r190], %f165;
	st.shared.f32 	[%r190+4], %f166;
	st.shared.f32 	[%r190+8], %f167;
	st.shared.f32 	[%r190+12], %f168;
	mov.u32 	%r275, %r15;
	@%p11 bra 	$L__BB9_14;
	add.s32 	%r275, %r15, %r6;
	add.s32 	%r191, %r25, %r20;
	shl.b32 	%r192, %r15, 2;
	and.b32  	%r193, %r192, 60;
	add.s32 	%r194, %r193, %r4;
	mad.lo.s32 	%r195, %r191, %r76, %r194;
	mul.wide.s32 	%rd34, %r195, 4;
	add.s64 	%rd35, %rd3, %rd34;
	ld.global.v4.f32 	{%f169, %f170, %f171, %f172}, [%rd35];
	shl.b32 	%r196, %r20, 8;
	shl.b32 	%r197, %r15, 4;
	and.b32  	%r198, %r197, 240;
	or.b32  	%r199, %r196, %r198;
	mov.u32 	%r200, _ZZ20sgemm_vectorize_smemILi64ELi64ELi8ELi8ELi4EEvPKfS1_PfiiiffE2Bs;
	add.s32 	%r201, %r200, %r199;
	st.shared.f32 	[%r201], %f169;
	st.shared.f32 	[%r201+4], %f170;
	st.shared.f32 	[%r201+8], %f171;
	st.shared.f32 	[%r201+12], %f172;
$L__BB9_14:
	@%p7 bra 	$L__BB9_16;
$L__BB9_15:
	.pragma "nounroll";
	shl.b32 	%r202, %r275, 2;
	and.b32  	%r203, %r202, 60;
	shr.u32 	%r204, %r275, 4;
	add.s32 	%r205, %r203, %r4;
	add.s32 	%r206, %r25, %r204;
	mad.lo.s32 	%r207, %r206, %r76, %r205;
	mul.wide.s32 	%rd36, %r207, 4;
	add.s64 	%rd37, %rd3, %rd36;
	ld.global.v4.f32 	{%f173, %f174, %f175, %f176}, [%rd37];
	shl.b32 	%r208, %r275, 4;
	and.b32  	%r209, %r208, 240;
	shl.b32 	%r210, %r204, 8;
	or.b32  	%r211, %r210, %r209;
	mov.u32 	%r212, _ZZ20sgemm_vectorize_smemILi64ELi64ELi8ELi8ELi4EEvPKfS1_PfiiiffE2Bs;
	add.s32 	%r213, %r212, %r211;
	st.shared.f32 	[%r213], %f173;
	st.shared.f32 	[%r213+4], %f174;
	st.shared.f32 	[%r213+8], %f175;
	st.shared.f32 	[%r213+12], %f176;
	add.s32 	%r214, %r275, %r6;
	shl.b32 	%r215, %r214, 2;
	and.b32  	%r216, %r215, 60;
	shr.u32 	%r217, %r214, 4;
	add.s32 	%r218, %r216, %r4;
	add.s32 	%r219, %r25, %r217;
	mad.lo.s32 	%r220, %r219, %r76, %r218;
	mul.wide.s32 	%rd38, %r220, 4;
	add.s64 	%rd39, %rd3, %rd38;
	ld.global.v4.f32 	{%f177, %f178, %f179, %f180}, [%rd39];
	shl.b32 	%r221, %r214, 4;
	and.b32  	%r222, %r221, 240;
	shl.b32 	%r223, %r217, 8;
	or.b32  	%r224, %r223, %r222;
	add.s32 	%r225, %r212, %r224;
	st.shared.f32 	[%r225], %f177;
	st.shared.f32 	[%r225+4], %f178;
	st.shared.f32 	[%r225+8], %f179;
	st.shared.f32 	[%r225+12], %f180;
	add.s32 	%r226, %r214, %r6;
	shl.b32 	%r227, %r226, 2;
	and.b32  	%r228, %r227, 60;
	shr.u32 	%r229, %r226, 4;
	add.s32 	%r230, %r228, %r4;
	add.s32 	%r231, %r25, %r229;
	mad.lo.s32 	%r232, %r231, %r76, %r230;
	mul.wide.s32 	%rd40, %r232, 4;
	add.s64 	%rd41, %rd3, %rd40;
	ld.global.v4.f32 	{%f181, %f182, %f183, %f184}, [%rd41];
	shl.b32 	%r233, %r226, 4;
	and.b32  	%r234, %r233, 240;
	shl.b32 	%r235, %r229, 8;
	or.b32  	%r236, %r235, %r234;
	add.s32 	%r237, %r212, %r236;
	st.shared.f32 	[%r237], %f181;
	st.shared.f32 	[%r237+4], %f182;
	st.shared.f32 	[%r237+8], %f183;
	st.shared.f32 	[%r237+12], %f184;
	add.s32 	%r238, %r226, %r6;
	shl.b32 	%r239, %r238, 2;
	and.b32  	%r240, %r239, 60;
	shr.u32 	%r241, %r238, 4;
	add.s32 	%r242, %r240, %r4;
	add.s32 	%r243, %r25, %r241;
	mad.lo.s32 	%r244, %r243, %r76, %r242;
	mul.wide.s32 	%rd42, %r244, 4;
	add.s64 	%rd43, %rd3, %rd42;
	ld.global.v4.f32 	{%f185, %f186, %f187, %f188}, [%rd43];
	shl.b32 	%r245, %r238, 4;
	and.b32  	%r246, %r245, 240;
	shl.b32 	%r247, %r241, 8;
	or.b32  	%r248, %r247, %r246;
	add.s32 	%r249, %r212, %r248;
	st.shared.f32 	[%r249], %f185;
	st.shared.f32 	[%r249+4], %f186;
	st.shared.f32 	[%r249+8], %f187;
	st.shared.f32 	[%r249+12], %f188;
	add.s32 	%r275, %r238, %r6;
	setp.lt.u32 	%p13, %r275, 128;
	@%p13 bra 	$L__BB9_15;
$L__BB9_16:
	bar.sync 	0;
	mov.b32 	%r285, 0;
$L__BB9_17:
	shl.b32 	%r251, %r285, 6;
	shl.b32 	%r252, %r1, 3;
	add.s32 	%r253, %r251, %r252;
	shl.b32 	%r254, %r253, 2;
	mov.u32 	%r255, _ZZ20sgemm_vectorize_smemILi64ELi64ELi8ELi8ELi4EEvPKfS1_PfiiiffE2As;
	add.s32 	%r256, %r255, %r254;
	ld.shared.f32 	%f189, [%r256];
	ld.shared.f32 	%f190, [%r256+4];
	ld.shared.f32 	%f191, [%r256+8];
	ld.shared.f32 	%f192, [%r256+12];
	ld.shared.f32 	%f193, [%r256+16];
	ld.shared.f32 	%f194, [%r256+20];
	ld.shared.f32 	%f195, [%r256+24];
	ld.shared.f32 	%f196, [%r256+28];
	shl.b32 	%r257, %r2, 2;
	add.s32 	%r258, %r251, %r257;
	shl.b32 	%r259, %r258, 2;
	mov.u32 	%r260, _ZZ20sgemm_vectorize_smemILi64ELi64ELi8ELi8ELi4EEvPKfS1_PfiiiffE2Bs;
	add.s32 	%r261, %r260, %r259;
	ld.shared.f32 	%f197, [%r261];
	ld.shared.f32 	%f198, [%r261+4];
	ld.shared.f32 	%f199, [%r261+8];
	ld.shared.f32 	%f200, [%r261+12];
	fma.rn.f32 	%f392, %f189, %f197, %f392;
	fma.rn.f32 	%f391, %f189, %f198, %f391;
	fma.rn.f32 	%f390, %f189, %f199, %f390;
	fma.rn.f32 	%f389, %f189, %f200, %f389;
	fma.rn.f32 	%f388, %f190, %f197, %f388;
	fma.rn.f32 	%f387, %f190, %f198, %f387;
	fma.rn.f32 	%f386, %f190, %f199, %f386;
	fma.rn.f32 	%f385, %f190, %f200, %f385;
	fma.rn.f32 	%f384, %f191, %f197, %f384;
	fma.rn.f32 	%f383, %f191, %f198, %f383;
	fma.rn.f32 	%f382, %f191, %f199, %f382;
	fma.rn.f32 	%f381, %f191, %f200, %f381;
	fma.rn.f32 	%f380, %f192, %f197, %f380;
	fma.rn.f32 	%f379, %f192, %f198, %f379;
	fma.rn.f32 	%f378, %f192, %f199, %f378;
	fma.rn.f32 	%f377, %f192, %f200, %f377;
	fma.rn.f32 	%f376, %f193, %f197, %f376;
	fma.rn.f32 	%f375, %f193, %f198, %f375;
	fma.rn.f32 	%f374, %f193, %f199, %f374;
	fma.rn.f32 	%f373, %f193, %f200, %f373;
	fma.rn.f32 	%f372, %f194, %f197, %f372;
	fma.rn.f32 	%f371, %f194, %f198, %f371;
	fma.rn.f32 	%f370, %f194, %f199, %f370;
	fma.rn.f32 	%f369, %f194, %f200, %f369;
	fma.rn.f32 	%f368, %f195, %f197, %f368;
	fma.rn.f32 	%f367, %f195, %f198, %f367;
	fma.rn.f32 	%f366, %f195, %f199, %f366;
	fma.rn.f32 	%f365, %f195, %f200, %f365;
	fma.rn.f32 	%f364, %f196, %f197, %f364;
	fma.rn.f32 	%f363, %f196, %f198, %f363;
	fma.rn.f32 	%f362, %f196, %f199, %f362;
	fma.rn.f32 	%f361, %f196, %f200, %f361;
	add.s32 	%r285, %r285, 1;
	setp.ne.s32 	%p14, %r285, 8;
	@%p14 bra 	$L__BB9_17;
	bar.sync 	0;
	add.s32 	%r57, %r273, 1;
	setp.eq.s32 	%p15, %r273, %r7;
	mov.u32 	%r273, %r57;
	@%p15 bra 	$L__BB9_19;
	bra.uni 	$L__BB9_2;
$L__BB9_19:
	shl.b32 	%r262, %r1, 3;
	add.s32 	%r21, %r3, %r262;
	shl.b32 	%r264, %r2, 2;
	add.s32 	%r22, %r4, %r264;
	setp.lt.s32 	%p16, %r21, %r75;
	mul.lo.s32 	%r23, %r21, %r76;
	setp.lt.s32 	%p17, %r22, %r76;
	and.pred  	%p18, %p16, %p17;
	@%p18 bra 	$L__BB9_20;
	bra.uni 	$L__BB9_21;
$L__BB9_20:
	add.s32 	%r265, %r22, %r23;
	mul.wide.s32 	%rd44, %r265, 4;
	add.s64 	%rd45, %rd1, %rd44;
	ld.global.f32 	%f201, [%rd45];
	mul.f32 	%f202, %f130, %f201;
	fma.rn.f32 	%f203, %f129, %f392, %f202;
	st.global.f32 	[%rd45], %f203;
$L__BB9_21:
	setp.ge.s32 	%p19, %r21, %r75;
	add.s32 	%r58, %r22, 1;
	setp.ge.s32 	%p20, %r58, %r76;
	cvt.s64.s32 	%rd46, %r23;
	cvt.s64.s32 	%rd4, %r22;
	add.s64 	%rd47, %rd4, %rd46;
	shl.b64 	%rd48, %rd47, 2;
	add.s64 	%rd5, %rd1, %rd48;
	or.pred  	%p21, %p19, %p20;
	@%p21 bra 	$L__BB9_23;
	ld.global.f32 	%f204, [%rd5+4];
	mul.f32 	%f205, %f130, %f204;
	fma.rn.f32 	%f206, %f129, %f391, %f205;
	st.global.f32 	[%rd5+4], %f206;
$L__BB9_23:
	setp.ge.s32 	%p22, %r21, %r75;
	add.s32 	%r59, %r22, 2;
	setp.ge.s32 	%p23, %r59, %r76;
	or.pred  	%p24, %p22, %p23;
	@%p24 bra 	$L__BB9_25;
	ld.global.f32 	%f207, [%rd5+8];
	mul.f32 	%f208, %f130, %f207;
	fma.rn.f32 	%f209, %f129, %f390, %f208;
	st.global.f32 	[%rd5+8], %f209;
$L__BB9_25:
	setp.ge.s32 	%p25, %r21, %r75;
	add.s32 	%r60, %r22, 3;
	setp.ge.s32 	%p26, %r60, %r76;
	or.pred  	%p27, %p25, %p26;
	@%p27 bra 	$L__BB9_27;
	ld.global.f32 	%f210, [%rd5+12];
	mul.f32 	%f211, %f130, %f210;
	fma.rn.f32 	%f212, %f129, %f389, %f211;
	st.global.f32 	[%rd5+12], %f212;
$L__BB9_27:
	setp.ge.s32 	%p28, %r22, %r76;
	add.s32 	%r61, %r21, 1;
	setp.ge.s32 	%p29, %r61, %r75;
	add.s32 	%r62, %r23, %r76;
	or.pred  	%p30, %p29, %p28;
	@%p30 bra 	$L__BB9_29;
	add.s32 	%r266, %r22, %r62;
	mul.wide.s32 	%rd49, %r266, 4;
	add.s64 	%rd50, %rd1, %rd49;
	ld.global.f32 	%f213, [%rd50];
	mul.f32 	%f214, %f130, %f213;
	fma.rn.f32 	%f215, %f129, %f388, %f214;
	st.global.f32 	[%rd50], %f215;
$L__BB9_29:
	setp.ge.s32 	%p31, %r61, %r75;
	setp.ge.s32 	%p32, %r58, %r76;
	cvt.s64.s32 	%rd51, %r62;
	add.s64 	%rd52, %rd4, %rd51;
	shl.b64 	%rd53, %rd52, 2;
	add.s64 	%rd6, %rd1, %rd53;
	or.pred  	%p33, %p31, %p32;
	@%p33 bra 	$L__BB9_31;
	ld.global.f32 	%f216, [%rd6+4];
	mul.f32 	%f217, %f130, %f216;
	fma.rn.f32 	%f218, %f129, %f387, %f217;
	st.global.f32 	[%rd6+4], %f218;
$L__BB9_31:
	setp.ge.s32 	%p34, %r61, %r75;
	setp.ge.s32 	%p35, %r59, %r76;
	or.pred  	%p36, %p34, %p35;
	@%p36 bra 	$L__BB9_33;
	ld.global.f32 	%f219, [%rd6+8];
	mul.f32 	%f220, %f130, %f219;
	fma.rn.f32 	%f221, %f129, %f386, %f220;
	st.global.f32 	[%rd6+8], %f221;
$L__BB9_33:
	setp.ge.s32 	%p37, %r61, %r75;
	setp.ge.s32 	%p38, %r60, %r76;
	or.pred  	%p39, %p37, %p38;
	@%p39 bra 	$L__BB9_35;
	ld.global.f32 	%f222, [%rd6+12];
	mul.f32 	%f223, %f130, %f222;
	fma.rn.f32 	%f224, %f129, %f385, %f223;
	st.global.f32 	[%rd6+12], %f224;
$L__BB9_35:
	setp.ge.s32 	%p40, %r22, %r76;
	add.s32 	%r63, %r21, 2;
	setp.ge.s32 	%p41, %r63, %r75;
	add.s32 	%r64, %r62, %r76;
	or.pred  	%p42, %p41, %p40;
	@%p42 bra 	$L__BB9_37;
	add.s32 	%r267, %r22, %r64;
	mul.wide.s32 	%rd54, %r267, 4;
	add.s64 	%rd55, %rd1, %rd54;
	ld.global.f32 	%f225, [%rd55];
	mul.f32 	%f226, %f130, %f225;
	fma.rn.f32 	%f227, %f129, %f384, %f226;
	st.global.f32 	[%rd55], %f227;
$L__BB9_37:
	setp.ge.s32 	%p43, %r63, %r75;
	setp.ge.s32 	%p44, %r58, %r76;
	cvt.s64.s32 	%rd56, %r64;
	add.s64 	%rd57, %rd4, %rd56;
	shl.b64 	%rd58, %rd57, 2;
	add.s64 	%rd7, %rd1, %rd58;
	or.pred  	%p45, %p43, %p44;
	@%p45 bra 	$L__BB9_39;
	ld.global.f32 	%f228, [%rd7+4];
	mul.f32 	%f229, %f130, %f228;
	fma.rn.f32 	%f230, %f129, %f383, %f229;
	st.global.f32 	[%rd7+4], %f230;
$L__BB9_39:
	setp.ge.s32 	%p46, %r63, %r75;
	setp.ge.s32 	%p47, %r59, %r76;
	or.pred  	%p48, %p46, %p47;
	@%p48 bra 	$L__BB9_41;
	ld.global.f32 	%f231, [%rd7+8];
	mul.f32 	%f232, %f130, %f231;
	fma.rn.f32 	%f233, %f129, %f382, %f232;
	st.global.f32 	[%rd7+8], %f233;
$L__BB9_41:
	setp.ge.s32 	%p49, %r63, %r75;
	setp.ge.s32 	%p50, %r60, %r76;
	or.pred  	%p51, %p49, %p50;
	@%p51 bra 	$L__BB9_43;
	ld.global.f32 	%f234, [%rd7+12];
	mul.f32 	%f235, %f130, %f234;
	fma.rn.f32 	%f236, %f129, %f381, %f235;
	st.global.f32 	[%rd7+12], %f236;
$L__BB9_43:
	setp.ge.s32 	%p52, %r22, %r76;
	add.s32 	%r65, %r21, 3;
	setp.ge.s32 	%p53, %r65, %r75;
	add.s32 	%r66, %r64, %r76;
	or.pred  	%p54, %p53, %p52;
	@%p54 bra 	$L__BB9_45;
	add.s32 	%r268, %r22, %r66;
	mul.wide.s32 	%rd59, %r268, 4;
	add.s64 	%rd60, %rd1, %rd59;
	ld.global.f32 	%f237, [%rd60];
	mul.f32 	%f238, %f130, %f237;
	fma.rn.f32 	%f239, %f129, %f380, %f238;
	st.global.f32 	[%rd60], %f239;
$L__BB9_45:
	setp.ge.s32 	%p55, %r65, %r75;
	setp.ge.s32 	%p56, %r58, %r76;
	cvt.s64.s32 	%rd61, %r66;
	add.s64 	%rd62, %rd4, %rd61;
	shl.b64 	%rd63, %rd62, 2;
	add.s64 	%rd8, %rd1, %rd63;
	or.pred  	%p57, %p55, %p56;
	@%p57 bra 	$L__BB9_47;
	ld.global.f32 	%f240, [%rd8+4];
	mul.f32 	%f241, %f130, %f240;
	fma.rn.f32 	%f242, %f129, %f379, %f241;
	st.global.f32 	[%rd8+4], %f242;
$L__BB9_47:
	setp.ge.s32 	%p58, %r65, %r75;
	setp.ge.s32 	%p59, %r59, %r76;
	or.pred  	%p60, %p58, %p59;
	@%p60 bra 	$L__BB9_49;
	ld.global.f32 	%f243, [%rd8+8];
	mul.f32 	%f244, %f130, %f243;
	fma.rn.f32 	%f245, %f129, %f378, %f244;
	st.global.f32 	[%rd8+8], %f245;
$L__BB9_49:
	setp.ge.s32 	%p61, %r65, %r75;
	setp.ge.s32 	%p62, %r60, %r76;
	or.pred  	%p63, %p61, %p62;
	@%p63 bra 	$L__BB9_51;
	ld.global.f32 	%f246, [%rd8+12];
	mul.f32 	%f247, %f130, %f246;
	fma.rn.f32 	%f248, %f129, %f377, %f247;
	st.global.f32 	[%rd8+12], %f248;
$L__BB9_51:
	setp.ge.s32 	%p64, %r22, %r76;
	add.s32 	%r67, %r21, 4;
	setp.ge.s32 	%p65, %r67, %r75;
	add.s32 	%r68, %r66, %r76;
	or.pred  	%p66, %p65, %p64;
	@%p66 bra 	$L__BB9_53;
	add.s32 	%r269, %r22, %r68;
	mul.wide.s32 	%rd64, %r269, 4;
	add.s64 	%rd65, %rd1, %rd64;
	ld.global.f32 	%f249, [%rd65];
	mul.f32 	%f250, %f130, %f249;
	fma.rn.f32 	%f251, %f129, %f376, %f250;
	st.global.f32 	[%rd65], %f251;
$L__BB9_53:
	setp.ge.s32 	%p67, %r67, %r75;
	setp.ge.s32 	%p68, %r58, %r76;
	cvt.s64.s32 	%rd66, %r68;
	add.s64 	%rd67, %rd4, %rd66;
	shl.b64 	%rd68, %rd67, 2;
	add.s64 	%rd9, %rd1, %rd68;
	or.pred  	%p69, %p67, %p68;
	@%p69 bra 	$L__BB9_55;
	ld.global.f32 	%f252, [%rd9+4];
	mul.f32 	%f253, %f130, %f252;
	fma.rn.f32 	%f254, %f129, %f375, %f253;
	st.global.f32 	[%rd9+4], %f254;
$L__BB9_55:
	setp.ge.s32 	%p70, %r67, %r75;
	setp.ge.s32 	%p71, %r59, %r76;
	or.pred  	%p72, %p70, %p71;
	@%p72 bra 	$L__BB9_57;
	ld.global.f32 	%f255, [%rd9+8];
	mul.f32 	%f256, %f130, %f255;
	fma.rn.f32 	%f257, %f129, %f374, %f256;
	st.global.f32 	[%rd9+8], %f257;
$L__BB9_57:
	setp.ge.s32 	%p73, %r67, %r75;
	setp.ge.s32 	%p74, %r60, %r76;
	or.pred  	%p75, %p73, %p74;
	@%p75 bra 	$L__BB9_59;
	ld.global.f32 	%f258, [%rd9+12];
	mul.f32 	%f259, %f130, %f258;
	fma.rn.f32 	%f260, %f129, %f373, %f259;
	st.global.f32 	[%rd9+12], %f260;
$L__BB9_59:
	setp.ge.s32 	%p76, %r22, %r76;
	add.s32 	%r69, %r21, 5;
	setp.ge.s32 	%p77, %r69, %r75;
	add.s32 	%r70, %r68, %r76;
	or.pred  	%p78, %p77, %p76;
	@%p78 bra 	$L__BB9_61;
	add.s32 	%r270, %r22, %r70;
	mul.wide.s32 	%rd69, %r270, 4;
	add.s64 	%rd70, %rd1, %rd69;
	ld.global.f32 	%f261, [%rd70];
	mul.f32 	%f262, %f130, %f261;
	fma.rn.f32 	%f263, %f129, %f372, %f262;
	st.global.f32 	[%rd70], %f263;
$L__BB9_61:
	setp.ge.s32 	%p79, %r69, %r75;
	setp.ge.s32 	%p80, %r58, %r76;
	cvt.s64.s32 	%rd71, %r70;
	add.s64 	%rd72, %rd4, %rd71;
	shl.b64 	%rd73, %rd72, 2;
	add.s64 	%rd10, %rd1, %rd73;
	or.pred  	%p81, %p79, %p80;
	@%p81 bra 	$L__BB9_63;
	ld.global.f32 	%f264, [%rd10+4];
	mul.f32 	%f265, %f130, %f264;
	fma.rn.f32 	%f266, %f129, %f371, %f265;
	st.global.f32 	[%rd10+4], %f266;
$L__BB9_63:
	setp.ge.s32 	%p82, %r69, %r75;
	setp.ge.s32 	%p83, %r59, %r76;
	or.pred  	%p84, %p82, %p83;
	@%p84 bra 	$L__BB9_65;
	ld.global.f32 	%f267, [%rd10+8];
	mul.f32 	%f268, %f130, %f267;
	fma.rn.f32 	%f269, %f129, %f370, %f268;
	st.global.f32 	[%rd10+8], %f269;
$L__BB9_65:
	setp.ge.s32 	%p85, %r69, %r75;
	setp.ge.s32 	%p86, %r60, %r76;
	or.pred  	%p87, %p85, %p86;
	@%p87 bra 	$L__BB9_67;
	ld.global.f32 	%f270, [%rd10+12];
	mul.f32 	%f271, %f130, %f270;
	fma.rn.f32 	%f272, %f129, %f369, %f271;
	st.global.f32 	[%rd10+12], %f272;
$L__BB9_67:
	setp.ge.s32 	%p88, %r22, %r76;
	add.s32 	%r71, %r21, 6;
	setp.ge.s32 	%p89, %r71, %r75;
	add.s32 	%r72, %r70, %r76;
	or.pred  	%p90, %p89, %p88;
	@%p90 bra 	$L__BB9_69;
	add.s32 	%r271, %r22, %r72;
	mul.wide.s32 	%rd74, %r271, 4;
	add.s64 	%rd75, %rd1, %rd74;
	ld.global.f32 	%f273, [%rd75];
	mul.f32 	%f274, %f130, %f273;
	fma.rn.f32 	%f275, %f129, %f368, %f274;
	st.global.f32 	[%rd75], %f275;
$L__BB9_69:
	setp.ge.s32 	%p91, %r71, %r75;
	setp.ge.s32 	%p92, %r58, %r76;
	cvt.s64.s32 	%rd76, %r72;
	add.s64 	%rd77, %rd4, %rd76;
	shl.b64 	%rd78, %rd77, 2;
	add.s64 	%rd11, %rd1, %rd78;
	or.pred  	%p93, %p91, %p92;
	@%p93 bra 	$L__BB9_71;
	ld.global.f32 	%f276, [%rd11+4];
	mul.f32 	%f277, %f130, %f276;
	fma.rn.f32 	%f278, %f129, %f367, %f277;
	st.global.f32 	[%rd11+4], %f278;
$L__BB9_71:
	setp.ge.s32 	%p94, %r71, %r75;
	setp.ge.s32 	%p95, %r59, %r76;
	or.pred  	%p96, %p94, %p95;
	@%p96 bra 	$L__BB9_73;
	ld.global.f32 	%f279, [%rd11+8];
	mul.f32 	%f280, %f130, %f279;
	fma.rn.f32 	%f281, %f129, %f366, %f280;
	st.global.f32 	[%rd11+8], %f281;
$L__BB9_73:
	setp.ge.s32 	%p97, %r71, %r75;
	setp.ge.s32 	%p98, %r60, %r76;
	or.pred  	%p99, %p97, %p98;
	@%p99 bra 	$L__BB9_75;
	ld.global.f32 	%f282, [%rd11+12];
	mul.f32 	%f283, %f130, %f282;
	fma.rn.f32 	%f284, %f129, %f365, %f283;
	st.global.f32 	[%rd11+12], %f284;
$L__BB9_75:
	setp.ge.s32 	%p100, %r22, %r76;
	add.s32 	%r73, %r21, 7;
	setp.ge.s32 	%p101, %r73, %r75;
	add.s32 	%r74, %r72, %r76;
	or.pred  	%p102, %p101, %p100;
	@%p102 bra 	$L__BB9_77;
	add.s32 	%r272, %r22, %r74;
	mul.wide.s32 	%rd79, %r272, 4;
	add.s64 	%rd80, %rd1, %rd79;
	ld.global.f32 	%f285, [%rd80];
	mul.f32 	%f286, %f130, %f285;
	fma.rn.f32 	%f287, %f129, %f364, %f286;
	st.global.f32 	[%rd80], %f287;
$L__BB9_77:
	setp.ge.s32 	%p103, %r73, %r75;
	setp.ge.s32 	%p104, %r58, %r76;
	cvt.s64.s32 	%rd81, %r74;
	add.s64 	%rd82, %rd4, %rd81;
	shl.b64 	%rd83, %rd82, 2;
	add.s64 	%rd12, %rd1, %rd83;
	or.pred  	%p105, %p103, %p104;
	@%p105 bra 	$L__BB9_79;
	ld.global.f32 	%f288, [%rd12+4];
	mul.f32 	%f289, %f130, %f288;
	fma.rn.f32 	%f290, %f129, %f363, %f289;
	st.global.f32 	[%rd12+4], %f290;
$L__BB9_79:
	setp.ge.s32 	%p106, %r73, %r75;
	setp.ge.s32 	%p107, %r59, %r76;
	or.pred  	%p108, %p106, %p107;
	@%p108 bra 	$L__BB9_81;
	ld.global.f32 	%f291, [%rd12+8];
	mul.f32 	%f292, %f130, %f291;
	fma.rn.f32 	%f293, %f129, %f362, %f292;
	st.global.f32 	[%rd12+8], %f293;
$L__BB9_81:
	setp.ge.s32 	%p109, %r73, %r75;
	setp.ge.s32 	%p110, %r60, %r76;
	or.pred  	%p111, %p109, %p110;
	@%p111 bra 	$L__BB9_83;
	ld.global.f32 	%f294, [%rd12+12];
	mul.f32 	%f295, %f130, %f294;
	fma.rn.f32 	%f296, %f129, %f361, %f295;
	st.global.f32 	[%rd12+12], %f296;
$L__BB9_83:
	ret;

}
	// .globl	_Z17sgemm_warp_tilingILi128ELi128ELi16ELi8ELi8ELi4ELi2EEvPKfS1_Pfiiiff
.visible .entry _Z17sgemm_warp_tilingILi128ELi128ELi16ELi8ELi8ELi4ELi2EEvPKfS1_Pfiiiff(
	.param .u64 .ptr .align 1 _Z17sgemm_warp_tilingILi128ELi128ELi16ELi8ELi8ELi4ELi2EEvPKfS1_Pfiiiff_param_0,
	.param .u64 .ptr .align 1 _Z17sgemm_warp_tilingILi128ELi128ELi16ELi8ELi8ELi4ELi2EEvPKfS1_Pfiiiff_param_1,
	.param .u64 .ptr .align 1 _Z17sgemm_warp_tilingILi128ELi128ELi16ELi8ELi8ELi4ELi2EEvPKfS1_Pfiiiff_param_2,
	.param .u32 _Z17sgemm_warp_tilingILi128ELi128ELi16ELi8ELi8ELi4ELi2EEvPKfS1_Pfiiiff_param_3,
	.param .u32 _Z17sgemm_warp_tilingILi128ELi128ELi16ELi8ELi8ELi4ELi2EEvPKfS1_Pfiiiff_param_4,
	.param .u32 _Z17sgemm_warp_tilingILi128ELi128ELi16ELi8ELi8ELi4ELi2EEvPKfS1_Pfiiiff_param_5,
	.param .f32 _Z17sgemm_warp_tilingILi128ELi128ELi16ELi8ELi8ELi4ELi2EEvPKfS1_Pfiiiff_param_6,
	.param .f32 _Z17sgemm_warp_tilingILi128ELi128ELi16ELi8ELi8ELi4ELi2EEvPKfS1_Pfiiiff_param_7
)
{
	.reg .pred 	%p<394>;
	.reg .b16 	%rs<3>;
	.reg .b32 	%r<587>;
	.reg .b32 	%f<930>;
	.reg .b64 	%rd<194>;
	// demoted variable
	.shared .align 4 .b8 _ZZ17sgemm_warp_tilingILi128ELi128ELi16ELi8ELi8ELi4ELi2EEvPKfS1_PfiiiffE2As[8192];
	// demoted variable
	.shared .align 4 .b8 _ZZ17sgemm_warp_tilingILi128ELi128ELi16ELi8ELi8ELi4ELi2EEvPKfS1_PfiiiffE2Bs[8192];
	ld.param.u32 	%r64, [_Z17sgemm_warp_tilingILi128ELi128ELi16ELi8ELi8ELi4ELi2EEvPKfS1_Pfiiiff_param_5];
	setp.lt.s32 	%p1, %r64, 1;
	mov.f32 	%f802, 0f00000000;
	mov.f32 	%f803, %f802;
	mov.f32 	%f804, %f802;
	mov.f32 	%f805, %f802;
	mov.f32 	%f806, %f802;
	mov.f32 	%f807, %f802;
	mov.f32 	%f808, %f802;
	mov.f32 	%f809, %f802;
	mov.f32 	%f810, %f802;
	mov.f32 	%f811, %f802;
	mov.f32 	%f812, %f802;
	mov.f32 	%f813, %f802;
	mov.f32 	%f814, %f802;
	mov.f32 	%f815, %f802;
	mov.f32 	%f816, %f802;
	mov.f32 	%f817, %f802;
	mov.f32 	%f818, %f802;
	mov.f32 	%f819, %f802;
	mov.f32 	%f820, %f802;
	mov.f32 	%f821, %f802;
	mov.f32 	%f822, %f802;
	mov.f32 	%f823, %f802;
	mov.f32 	%f824, %f802;
	mov.f32 	%f825, %f802;
	mov.f32 	%f826, %f802;
	mov.f32 	%f827, %f802;
	mov.f32 	%f828, %f802;
	mov.f32 	%f829, %f802;
	mov.f32 	%f830, %f802;
	mov.f32 	%f831, %f802;
	mov.f32 	%f832, %f802;
	mov.f32 	%f833, %f802;
	mov.f32 	%f834, %f802;
	mov.f32 	%f835, %f802;
	mov.f32 	%f836, %f802;
	mov.f32 	%f837, %f802;
	mov.f32 	%f838, %f802;
	mov.f32 	%f839, %f802;
	mov.f32 	%f840, %f802;
	mov.f32 	%f841, %f802;
	mov.f32 	%f842, %f802;
	mov.f32 	%f843, %f802;
	mov.f32 	%f844, %f802;
	mov.f32 	%f845, %f802;
	mov.f32 	%f846, %f802;
	mov.f32 	%f847, %f802;
	mov.f32 	%f848, %f802;
	mov.f32 	%f849, %f802;
	mov.f32 	%f850, %f802;
	mov.f32 	%f851, %f802;
	mov.f32 	%f852, %f802;
	mov.f32 	%f853, %f802;
	mov.f32 	%f854, %f802;
	mov.f32 	%f855, %f802;
	mov.f32 	%f856, %f802;
	mov.f32 	%f857, %f802;
	mov.f32 	%f858, %f802;
	mov.f32 	%f859, %f802;
	mov.f32 	%f860, %f802;
	mov.f32 	%f861, %f802;
	mov.f32 	%f862, %f802;
	mov.f32 	%f863, %f802;
	mov.f32 	%f864, %f802;
	mov.f32 	%f865, %f802;
	@%p1 bra 	$L__BB10_14;
	mov.b32 	%r582, 0;
	mov.f32 	%f802, 0f00000000;
	mov.u32 	%r66, %tid.x;
	and.b32  	%r67, %r66, 15;
	shr.u32 	%r69, %r66, 4;
	mov.u32 	%r70, %ctaid.y;
	shl.b32 	%r71, %r70, 7;
	or.b32  	%r72, %r71, %r69;
$L__BB10_2:
	ld.param.u32 	%r577, [_Z17sgemm_warp_tilingILi128ELi128ELi16ELi8ELi8ELi4ELi2EEvPKfS1_Pfiiiff_param_5];
	ld.param.u64 	%rd173, [_Z17sgemm_warp_tilingILi128ELi128ELi16ELi8ELi8ELi4ELi2EEvPKfS1_Pfiiiff_param_0];
	setp.gt.u32 	%p2, %r66, 767;
	add.s32 	%r68, %r582, %r67;
	mad.lo.s32 	%r73, %r72, %r577, %r68;
	cvta.to.global.u64 	%rd23, %rd173;
	mul.wide.u32 	%rd24, %r73, 4;
	add.s64 	%rd25, %rd23, %rd24;
	ld.global.nc.f32 	%f261, [%rd25];
	shl.b32 	%r74, %r66, 9;
	and.b32  	%r75, %r74, 7680;
	mov.u32 	%r76, _ZZ17sgemm_warp_tilingILi128ELi128ELi16ELi8ELi8ELi4ELi2EEvPKfS1_PfiiiffE2As;
	add.s32 	%r77, %r76, %r75;
	shl.b32 	%r78, %r69, 2;
	add.s32 	%r79, %r77, %r78;
	st.shared.f32 	[%r79], %f261;
	add.s32 	%r80, %r66, 256;
	shr.u32 	%r81, %r80, 4;
	or.b32  	%r82, %r71, %r81;
	mad.lo.s32 	%r83, %r82, %r577, %r68;
	mul.wide.u32 	%rd26, %r83, 4;
	add.s64 	%rd27, %rd23, %rd26;
	ld.global.nc.f32 	%f262, [%rd27];
	shl.b32 	%r84, %r81, 2;
	add.s32 	%r85, %r77, %r84;
	st.shared.f32 	[%r85], %f262;
	add.s32 	%r86, %r66, 512;
	shr.u32 	%r87, %r86, 4;
	or.b32  	%r88, %r71, %r87;
	mad.lo.s32 	%r89, %r88, %r577, %r68;
	mul.wide.u32 	%rd28, %r89, 4;
	add.s64 	%rd29, %rd23, %rd28;
	ld.global.nc.f32 	%f263, [%rd29];
	shl.b32 	%r90, %r87, 2;
	add.s32 	%r91, %r77, %r90;
	st.shared.f32 	[%r91], %f263;
	add.s32 	%r92, %r66, 768;
	shr.u32 	%r93, %r92, 4;
	or.b32  	%r94, %r71, %r93;
	mad.lo.s32 	%r95, %r94, %r577, %r68;
	mul.wide.u32 	%rd30, %r95, 4;
	add.s64 	%rd31, %rd23, %rd30;
	ld.global.nc.f32 	%f264, [%rd31];
	shl.b32 	%r96, %r93, 2;
	add.s32 	%r97, %r77, %r96;
	st.shared.f32 	[%r97], %f264;
	or.b32  	%r98, %r66, 1024;
	shr.u32 	%r99, %r98, 4;
	or.b32  	%r100, %r71, %r99;
	mad.lo.s32 	%r101, %r100, %r577, %r68;
	mul.wide.u32 	%rd32, %r101, 4;
	add.s64 	%rd33, %rd23, %rd32;
	ld.global.nc.f32 	%f265, [%rd33];
	shl.b32 	%r102, %r99, 2;
	add.s32 	%r103, %r77, %r102;
	st.shared.f32 	[%r103], %f265;
	@%p2 bra 	$L__BB10_4;
	ld.param.u32 	%r578, [_Z17sgemm_warp_tilingILi128ELi128ELi16ELi8ELi8ELi4ELi2EEvPKfS1_Pfiiiff_param_5];
	ld.param.u64 	%rd174, [_Z17sgemm_warp_tilingILi128ELi128ELi16ELi8ELi8ELi4ELi2EEvPKfS1_Pfiiiff_param_0];
	mov.u32 	%r104, %tid.x;
	add.s32 	%r105, %r104, 1280;
	shr.u32 	%r106, %r105, 4;
	mov.u32 	%r107, %ctaid.y;
	shl.b32 	%r108, %r107, 7;
	add.s32 	%r109, %r108, %r106;
	and.b32  	%r110, %r104, 15;
	add.s32 	%r111, %r582, %r110;
	mad.lo.s32 	%r112, %r109, %r578, %r111;
	cvta.to.global.u64 	%rd34, %rd174;
	mul.wide.u32 	%rd35, %r112, 4;
	add.s64 	%rd36, %rd34, %rd35;
	ld.global.nc.f32 	%f266, [%rd36];
	shl.b32 	%r113, %r104, 9;
	and.b32  	%r114, %r113, 7680;
	add.s32 	%r116, %r76, %r114;
	shl.b32 	%r117, %r106, 2;
	add.s32 	%r118, %r116, %r117;
	st.shared.f32 	[%r118], %f266;
$L__BB10_4:
	mov.u32 	%r119, %tid.x;
	setp.gt.u32 	%p3, %r119, 511;
	@%p3 bra 	$L__BB10_6;
	ld.param.u32 	%r579, [_Z17sgemm_warp_tilingILi128ELi128ELi16ELi8ELi8ELi4ELi2EEvPKfS1_Pfiiiff_param_5];
	ld.param.u64 	%rd175, [_Z17sgemm_warp_tilingILi128ELi128ELi16ELi8ELi8ELi4ELi2EEvPKfS1_Pfiiiff_param_0];
	add.s32 	%r121, %r119, 1536;
	shr.u32 	%r122, %r121, 4;
	mov.u32 	%r123, %ctaid.y;
	shl.b32 	%r124, %r123, 7;
	add.s32 	%r125, %r124, %r122;
	and.b32  	%r126, %r119, 15;
	add.s32 	%r127, %r582, %r126;
	mad.lo.s32 	%r128, %r125, %r579, %r127;
	cvta.to.global.u64 	%rd37, %rd175;
	mul.wide.u32 	%rd38, %r128, 4;
	add.s64 	%rd39, %rd37, %rd38;
	ld.global.nc.f32 	%f267, [%rd39];
	shl.b32 	%r129, %r119, 9;
	and.b32  	%r130, %r129, 7680;
	mov.u32 	%r131, _ZZ17sgemm_warp_tilingILi128ELi128ELi16ELi8ELi8ELi4ELi2EEvPKfS1_PfiiiffE2As;
	add.s32 	%r132, %r131, %r130;
	shl.b32 	%r133, %r122, 2;
	add.s32 	%r134, %r132, %r133;
	st.shared.f32 	[%r134], %f267;
$L__BB10_6:
	setp.gt.u32 	%p4, %r119, 255;
	@%p4 bra 	$L__BB10_8;
	ld.param.u32 	%r580, [_Z17sgemm_warp_tilingILi128ELi128ELi16ELi8ELi8ELi4ELi2EEvPKfS1_Pfiiiff_param_5];
	ld.param.u64 	%rd176, [_Z17sgemm_warp_tilingILi128ELi128ELi16ELi8ELi8ELi4ELi2EEvPKfS1_Pfiiiff_param_0];
	add.s32 	%r137, %r119, 1792;
	shr.u32 	%r138, %r137, 4;
	mov.u32 	%r139, %ctaid.y;
	shl.b32 	%r140, %r139, 7;
	add.s32 	%r141, %r140, %r138;
	and.b32  	%r142, %r119, 15;
	add.s32 	%r143, %r582, %r142;
	mad.lo.s32 	%r144, %r141, %r580, %r143;
	cvta.to.global.u64 	%rd40, %rd176;
	mul.wide.u32 	%rd41, %r144, 4;
	add.s64 	%rd42, %rd40, %rd41;
	ld.global.nc.f32 	%f268, [%rd42];
	shl.b32 	%r145, %r119, 9;
	and.b32  	%r146, %r145, 7680;
	mov.u32 	%r147, _ZZ17sgemm_warp_tilingILi128ELi128ELi16ELi8ELi8ELi4ELi2EEvPKfS1_PfiiiffE2As;
	add.s32 	%r148, %r147, %r146;
	shl.b32 	%r149, %r138, 2;
	add.s32 	%r150, %r148, %r149;
	st.shared.f32 	[%r150], %f268;
$L__BB10_8:
	@%p3 bra 	$L__BB10_11;
	ld.param.u32 	%r439, [_Z17sgemm_warp_tilingILi128ELi128ELi16ELi8ELi8ELi4ELi2EEvPKfS1_Pfiiiff_param_4];
	shl.b32 	%r585, %r119, 2;
	shr.u32 	%r151, %r585, 7;
	shl.b32 	%r152, %r151, 9;
	cvt.u16.u32 	%rs1, %r119;
	and.b16  	%rs2, %rs1, 31;
	mul.wide.u16 	%r153, %rs2, 16;
	or.b32  	%r154, %r152, %r153;
	mov.u32 	%r155, _ZZ17sgemm_warp_tilingILi128ELi128ELi16ELi8ELi8ELi4ELi2EEvPKfS1_PfiiiffE2Bs;
	add.s32 	%r156, %r154, %r155;
	add.s32 	%r583, %r156, 8;
	add.s32 	%r157, %r151, %r582;
	and.b32  	%r158, %r585, 124;
	mov.u32 	%r159, %ctaid.x;
	shl.b32 	%r160, %r159, 7;
	or.b32  	%r161, %r160, %r158;
	mad.lo.s32 	%r584, %r439, %r157, %r161;
$L__BB10_10:
	ld.param.u32 	%r440, [_Z17sgemm_warp_tilingILi128ELi128ELi16ELi8ELi8ELi4ELi2EEvPKfS1_Pfiiiff_param_4];
	ld.param.u64 	%rd177, [_Z17sgemm_warp_tilingILi128ELi128ELi16ELi8ELi8ELi4ELi2EEvPKfS1_Pfiiiff_param_1];
	cvta.to.global.u64 	%rd43, %rd177;
	mul.wide.s32 	%rd44, %r584, 4;
	add.s64 	%rd45, %rd43, %rd44;
	ld.global.nc.v4.f32 	{%f269, %f270, %f271, %f272}, [%rd45];
	st.shared.f32 	[%r583+-8], %f269;
	st.shared.f32 	[%r583+-4], %f270;
	st.shared.f32 	[%r583], %f271;
	st.shared.f32 	[%r583+4], %f272;
	add.s32 	%r9, %r585, 1024;
	shl.b32 	%r162, %r440, 3;
	add.s32 	%r584, %r584, %r162;
	add.s32 	%r583, %r583, 4096;
	setp.lt.u32 	%p6, %r585, 1024;
	mov.u32 	%r585, %r9;
	@%p6 bra 	$L__BB10_10;
$L__BB10_11:
	bar.sync 	0;
	mov.b32 	%r586, 0;
$L__BB10_12:
	shl.b32 	%r164, %r586, 9;
	mov.u32 	%r165, _ZZ17sgemm_warp_tilingILi128ELi128ELi16ELi8ELi8ELi4ELi2EEvPKfS1_PfiiiffE2As;
	add.s32 	%r166, %r165, %r164;
	mov.u32 	%r167, %tid.x;
	shl.b32 	%r168, %r167, 1;
	and.b32  	%r169, %r168, 1920;
	shl.b32 	%r170, %r167, 2;
	and.b32  	%r171, %r170, 96;
	or.b32  	%r172, %r171, %r169;
	add.s32 	%r173, %r166, %r172;
	ld.shared.f32 	%f273, [%r173];
	ld.shared.f32 	%f274, [%r173+4];
	ld.shared.f32 	%f275, [%r173+8];
	ld.shared.f32 	%f276, [%r173+12];
	ld.shared.f32 	%f277, [%r173+16];
	ld.shared.f32 	%f278, [%r173+20];
	ld.shared.f32 	%f279, [%r173+24];
	ld.shared.f32 	%f280, [%r173+28];
	mov.u32 	%r174, _ZZ17sgemm_warp_tilingILi128ELi128ELi16ELi8ELi8ELi4ELi2EEvPKfS1_PfiiiffE2Bs;
	add.s32 	%r175, %r174, %r164;
	shl.b32 	%r176, %r167, 5;
	and.b32  	%r177, %r176, 224;
	shl.b32 	%r178, %r167, 3;
	and.b32  	%r179, %r178, 256;
	or.b32  	%r180, %r179, %r177;
	add.s32 	%r181, %r175, %r180;
	ld.shared.f32 	%f281, [%r181];
	ld.shared.f32 	%f282, [%r181+4];
	ld.shared.f32 	%f283, [%r181+8];
	ld.shared.f32 	%f284, [%r181+12];
	ld.shared.f32 	%f285, [%r181+16];
	ld.shared.f32 	%f286, [%r181+20];
	ld.shared.f32 	%f287, [%r181+24];
	ld.shared.f32 	%f288, [%r181+28];
	fma.rn.f32 	%f849, %f273, %f281, %f849;
	fma.rn.f32 	%f848, %f273, %f282, %f848;
	fma.rn.f32 	%f847, %f273, %f283, %f847;
	fma.rn.f32 	%f846, %f273, %f284, %f846;
	fma.rn.f32 	%f845, %f273, %f285, %f845;
	fma.rn.f32 	%f844, %f273, %f286, %f844;
	fma.rn.f32 	%f843, %f273, %f287, %f843;
	fma.rn.f32 	%f842, %f273, %f288, %f842;
	fma.rn.f32 	%f841, %f274, %f281, %f841;
	fma.rn.f32 	%f840, %f274, %f282, %f840;
	fma.rn.f32 	%f839, %f274, %f283, %f839;
	fma.rn.f32 	%f838, %f274, %f284, %f838;
	fma.rn.f32 	%f837, %f274, %f285, %f837;
	fma.rn.f32 	%f836, %f274, %f286, %f836;
	fma.rn.f32 	%f835, %f274, %f287, %f835;
	fma.rn.f32 	%f834, %f274, %f288, %f834;
	fma.rn.f32 	%f833, %f275, %f281, %f833;
	fma.rn.f32 	%f832, %f275, %f282, %f832;
	fma.rn.f32 	%f831, %f275, %f283, %f831;
	fma.rn.f32 	%f830, %f275, %f284, %f830;
	fma.rn.f32 	%f829, %f275, %f285, %f829;
	fma.rn.f32 	%f828, %f275, %f286, %f828;
	fma.rn.f32 	%f827, %f275, %f287, %f827;
	fma.rn.f32 	%f826, %f275, %f288, %f826;
	fma.rn.f32 	%f825, %f276, %f281, %f825;
	fma.rn.f32 	%f824, %f276, %f282, %f824;
	fma.rn.f32 	%f823, %f276, %f283, %f823;
	fma.rn.f32 	%f822, %f276, %f284, %f822;
	fma.rn.f32 	%f821, %f276, %f285, %f821;
	fma.rn.f32 	%f820, %f276, %f286, %f820;
	fma.rn.f32 	%f819, %f276, %f287, %f819;
	fma.rn.f32 	%f818, %f276, %f288, %f818;
	fma.rn.f32 	%f817, %f277, %f281, %f817;
	fma.rn.f32 	%f816, %f277, %f282, %f816;
	fma.rn.f32 	%f815, %f277, %f283, %f815;
	fma.rn.f32 	%f814, %f277, %f284, %f814;
	fma.rn.f32 	%f813, %f277, %f285, %f813;
	fma.rn.f32 	%f812, %f277, %f286, %f812;
	fma.rn.f32 	%f811, %f277, %f287, %f811;
	fma.rn.f32 	%f810, %f277, %f288, %f810;
	fma.rn.f32 	%f809, %f278, %f281, %f809;
	fma.rn.f32 	%f808, %f278, %f282, %f808;
	fma.rn.f32 	%f807, %f278, %f283, %f807;
	fma.rn.f32 	%f806, %f278, %f284, %f806;
	fma.rn.f32 	%f805, %f278, %f285, %f805;
	fma.rn.f32 	%f804, %f278, %f286, %f804;
	fma.rn.f32 	%f803, %f278, %f287, %f803;
	fma.rn.f32 	%f802, %f278, %f288, %f802;
	fma.rn.f32 	%f850, %f279, %f281, %f850;
	fma.rn.f32 	%f851, %f279, %f282, %f851;
	fma.rn.f32 	%f852, %f279, %f283, %f852;
	fma.rn.f32 	%f853, %f279, %f284, %f853;
	fma.rn.f32 	%f854, %f279, %f285, %f854;
	fma.rn.f32 	%f855, %f279, %f286, %f855;
	fma.rn.f32 	%f856, %f279, %f287, %f856;
	fma.rn.f32 	%f857, %f279, %f288, %f857;
	fma.rn.f32 	%f858, %f280, %f281, %f858;
	fma.rn.f32 	%f859, %f280, %f282, %f859;
	fma.rn.f32 	%f860, %f280, %f283, %f860;
	fma.rn.f32 	%f861, %f280, %f284, %f861;
	fma.rn.f32 	%f862, %f280, %f285, %f862;
	fma.rn.f32 	%f863, %f280, %f286, %f863;
	fma.rn.f32 	%f864, %f280, %f287, %f864;
	fma.rn.f32 	%f865, %f280, %f288, %f865;
	add.s32 	%r586, %r586, 1;
	setp.ne.s32 	%p7, %r586, 16;
	@%p7 bra 	$L__BB10_12;
	ld.param.u32 	%r581, [_Z17sgemm_warp_tilingILi128ELi128ELi16ELi8ELi8ELi4ELi2EEvPKfS1_Pfiiiff_param_5];
	bar.sync 	0;
	add.s32 	%r582, %r582, 16;
	setp.lt.s32 	%p8, %r582, %r581;
	@%p8 bra 	$L__BB10_2;
$L__BB10_14:
	ld.param.f32 	%f673, [_Z17sgemm_warp_tilingILi128ELi128ELi16ELi8ELi8ELi4ELi2EEvPKfS1_Pfiiiff_param_7];
	mov.u32 	%r182, %tid.x;
	shr.u32 	%r183, %r182, 1;
	and.b32  	%r184, %r183, 480;
	and.b32  	%r185, %r182, 24;
	shl.b32 	%r186, %r182, 1;
	and.b32  	%r187, %r186, 64;
	shl.b32 	%r188, %r182, 3;
	and.b32  	%r189, %r188, 56;
	mov.u32 	%r190, %ctaid.y;
	shl.b32 	%r191, %r190, 7;
	add.s32 	%r192, %r184, %r191;
	or.b32  	%r15, %r192, %r185;
	mov.u32 	%r193, %ctaid.x;
	shl.b32 	%r194, %r193, 7;
	or.b32  	%r195, %r189, %r194;
	or.b32  	%r16, %r195, %r187;
	setp.eq.f32 	%p9, %f673, 0f00000000;
	@%p9 bra 	$L__BB10_143;
	ld.param.u32 	%r505, [_Z17sgemm_warp_tilingILi128ELi128ELi16ELi8ELi8ELi4ELi2EEvPKfS1_Pfiiiff_param_4];
	ld.param.u32 	%r375, [_Z17sgemm_warp_tilingILi128ELi128ELi16ELi8ELi8ELi4ELi2EEvPKfS1_Pfiiiff_param_3];
	setp.lt.s32 	%p202, %r15, %r375;
	setp.lt.s32 	%p203, %r16, %r505;
	and.pred  	%p204, %p202, %p203;
	@%p204 bra 	$L__BB10_16;
	bra.uni 	$L__BB10_17;
$L__BB10_16:
	ld.param.f32 	%f674, [_Z17sgemm_warp_tilingILi128ELi128ELi16ELi8ELi8ELi4ELi2EEvPKfS1_Pfiiiff_param_7];
	ld.param.f32 	%f609, [_Z17sgemm_warp_tilingILi128ELi128ELi16ELi8ELi8ELi4ELi2EEvPKfS1_Pfiiiff_param_6];
	ld.param.u32 	%r506, [_Z17sgemm_warp_tilingILi128ELi128ELi16ELi8ELi8ELi4ELi2EEvPKfS1_Pfiiiff_param_4];
	ld.param.u64 	%rd183, [_Z17sgemm_warp_tilingILi128ELi128ELi16ELi8ELi8ELi4ELi2EEvPKfS1_Pfiiiff_param_2];
	mad.lo.s32 	%r283, %r15, %r506, %r16;
	cvta.to.global.u64 	%rd90, %rd183;
	mul.wide.s32 	%rd91, %r283, 4;
	add.s64 	%rd92, %rd90, %rd91;
	ld.global.f32 	%f353, [%rd92];
	mul.f32 	%f354, %f674, %f353;
	fma.rn.f32 	%f355, %f609, %f849, %f354;
	st.global.f32 	[%rd92], %f355;
$L__BB10_17:
	ld.param.u32 	%r507, [_Z17sgemm_warp_tilingILi128ELi128ELi16ELi8ELi8ELi4ELi2EEvPKfS1_Pfiiiff_param_4];
	ld.param.u32 	%r376, [_Z17sgemm_warp_tilingILi128ELi128ELi16ELi8ELi8ELi4ELi2EEvPKfS1_Pfiiiff_param_3];
	setp.ge.s32 	%p205, %r15, %r376;
	add.s32 	%r291, %r16, 1;
	setp.ge.s32 	%p206, %r291, %r507;
	or.pred  	%p207, %p205, %p206;
	@%p207 bra 	$L__BB10_19;
	ld.param.f32 	%f675, [_Z17sgemm_warp_tilingILi128ELi128ELi16ELi8ELi8ELi4ELi2EEvPKfS1_Pfiiiff_param_7];
	ld.param.f32 	%f610, [_Z17sgemm_warp_tilingILi128ELi128ELi16ELi8ELi8ELi4ELi2EEvPKfS1_Pfiiiff_param_6];
	ld.param.u32 	%r508, [_Z17sgemm_warp_tilingILi128ELi128ELi16ELi8ELi8ELi4ELi2EEvPKfS1_Pfiiiff_param_4];
	ld.param.u64 	%rd184, [_Z17sgemm_warp_tilingILi128ELi128ELi16ELi8ELi8ELi4ELi2EEvPKfS1_Pfiiiff_param_2];
	mul.lo.s32 	%r292, %r15, %r508;
	cvt.s64.s32 	%rd93, %r292;
	cvt.s64.s32 	%rd94, %r16;
	add.s64 	%rd95, %rd94, %rd93;
	cvta.to.global.u64 	%rd96, %rd184;
	shl.b64 	%rd97, %rd95, 2;
	add.s64 	%rd98, %rd96, %rd97;
	ld.global.f32 	%f356, [%rd98+4];
	mul.f32 	%f357, %f675, %f356;
	fma.rn.f32 	%f358, %f610, %f848, %f357;
	st.global.f32 	[%rd98+4], %f358;
$L__BB10_19:
	ld.param.u32 	%r509, [_Z17sgemm_warp_tilingILi128ELi128ELi16ELi8ELi8ELi4ELi2EEvPKfS1_Pfiiiff_param_4];
	ld.param.u32 	%r377, [_Z17sgemm_warp_tilingILi128ELi128ELi16ELi8ELi8ELi4ELi2EEvPKfS1_Pfiiiff_param_3];
	setp.ge.s32 	%p208, %r15, %r377;
	add.s32 	%r293, %r16, 2;
	setp.ge.s32 	%p209, %r293, %r509;
	or.pred  	%p210, %p208, %p209;
	@%p210 bra 	$L__BB10_21;
	ld.param.f32 	%f676, [_Z17sgemm_warp_tilingILi128ELi128ELi16ELi8ELi8ELi4ELi2EEvPKfS1_Pfiiiff_param_7];
	ld.param.f32 	%f611, [_Z17sgemm_warp_tilingILi128ELi128ELi16ELi8ELi8ELi4ELi2EEvPKfS1_Pfiiiff_param_6];
	ld.param.u32 	%r510, [_Z17sgemm_warp_tilingILi128ELi128ELi16ELi8ELi8ELi4ELi2EEvPKfS1_Pfiiiff_param_4];
	ld.param.u64 	%rd185, [_Z17sgemm_warp_tilingILi128ELi128ELi16ELi8ELi8ELi4ELi2EEvPKfS1_Pfiiiff_param_2];
	mul.lo.s32 	%r294, %r15, %r510;
	cvt.s64.s32 	%rd99, %r294;
	cvt.s64.s32 	%rd100, %r16;
	add.s64 	%rd101, %rd100, %rd99;
	cvta.to.global.u64 	%rd102, %rd185;
	shl.b64 	%rd103, %rd101, 2;
	add.s64 	%rd104, %rd102, %rd103;
	ld.global.f32 	%f359, [%rd104+8];
	mul.f32 	%f360, %f676, %f359;
	fma.rn.f32 	%f361, %f611, %f847, %f360;
	st.global.f32 	[%rd104+8], %f361;
$L__BB10_21:
	ld.param.u32 	%r511, [_Z17sgemm_warp_tilingILi128ELi128ELi16ELi8ELi8ELi4ELi2EEvPKfS1_Pfiiiff_param_4];
	ld.param.u32 	%r378, [_Z17sgemm_warp_tilingILi128ELi128ELi16ELi8ELi8ELi4ELi2EEvPKfS1_Pfiiiff_param_3];
	setp.ge.s32 	%p211, %r15, %r378;
	add.s32 	%r295, %r16, 3;
	setp.ge.s32 	%p212, %r295, %r511;
	or.pred  	%p213, %p211, %p212;
	@%p213 bra 	$L__BB10_23;
	ld.param.f32 	%f677, [_Z17sgemm_warp_tilingILi128ELi128ELi16ELi8ELi8ELi4ELi2EEvPKfS1_Pfiiiff_param_7];
	ld.param.f32 	%f612, [_Z17sgemm_warp_tilingILi128ELi128ELi16ELi8ELi8ELi4ELi2EEvPKfS1_Pfiiiff_param_6];
	ld.param.u32 	%r512, [_Z17sgemm_warp_tilingILi128ELi128ELi16ELi8ELi8ELi4ELi2EEvPKfS1_Pfiiiff_param_4];
	ld.param.u64 	%rd186, [_Z17sgemm_warp_tilingILi128ELi128ELi16ELi8ELi8ELi4ELi2EEvPKfS1_Pfiiiff_param_2];
	mul.lo.s32 	%r296, %r15, %r512;
	cvt.s64.s32 	%rd105, %r296;
	cvt.s64.s32 	%rd106, %r16;
	add.s64 	%rd107, %rd106, %rd105;
	cvta.to.global.u64 	%rd108, %rd186;
	shl.b64 	%rd109, %rd107, 2;
	add.s64 	%rd110, %rd108, %rd109;
	ld.global.f32 	%f362, [%rd110+12];
	mul.f32 	%f363, %f677, %f362;
	fma.rn.f32 	%f364, %f612, %f846, %f363;
	st.global.f32 	[%rd110+12], %f364;
$L__BB10_23:
	ld.param.u32 	%r513, [_Z17sgemm_warp_tilingILi128ELi128ELi16ELi8ELi8ELi4ELi2EEvPKfS1_Pfiiiff_param_4];
	ld.param.u32 	%r379, [_Z17sgemm_warp_tilingILi128ELi128ELi16ELi8ELi8ELi4ELi2EEvPKfS1_Pfiiiff_param_3];
	setp.ge.s32 	%p214, %r15, %r379;
	add.s32 	%r297, %r16, 4;
	setp.ge.s32 	%p215, %r297, %r513;
	or.pred  	%p216, %p214, %p215;
	@%p216 bra 	$L__BB10_25;
	ld.param.f32 	%f678, [_Z17sgemm_warp_tilingILi128ELi128ELi16ELi8ELi8ELi4ELi2EEvPKfS1_Pfiiiff_param_7];
	ld.param.f32 	%f613, [_Z17sgemm_warp_tilingILi128ELi128ELi16ELi8ELi8ELi4ELi2EEvPKfS1_Pfiiiff_param_6];
	ld.param.u32 	%r514, [_Z17sgemm_warp_tilingILi128ELi128ELi16ELi8ELi8ELi4ELi2EEvPKfS1_Pfiiiff_param_4];
	ld.param.u64 	%rd187, [_Z17sgemm_warp_tilingILi128ELi128ELi16ELi8ELi8ELi4ELi2EEvPKfS1_Pfiiiff_param_2];
	mul.lo.s32 	%r298, %r15, %r514;
	cvt.s64.s32 	%rd111, %r298;
	cvt.s64.s32 	%rd112, %r16;
	add.s64 	%rd113, %rd112, %rd111;
	cvta.to.global.u64 	%rd114, %rd187;
	shl.b64 	%rd115, %rd113, 2;
	add.s64 	%rd116, %rd114, %rd115;
	ld.global.f32 	%f365, [%rd116+16];
	mul.f32 	%f366, %f678, %f365;
	fma.rn.f32 	%f367, %f613, %f845, %f366;
	st.global.f32 	[%rd116+16], %f367;
$L__BB10_25:
	ld.param.u32 	%r515, [_Z17sgemm_warp_tilingILi128ELi128ELi16ELi8ELi8ELi4ELi2EEvPKfS1_Pfiiiff_param_4];
	ld.param.u32 	%r380, [_Z17sgemm_warp_tilingILi128ELi128ELi16ELi8ELi8ELi4ELi2EEvPKfS1_Pfiiiff_param_3];
	setp.ge.s32 	%p217, %r15, %r380;
	add.s32 	%r34, %r16, 5;
	setp.ge.s32 	%p218, %r34, %r515;
	or.pred  	%p219, %p217, %p218;
	@%p219 bra 	$L__BB10_27;
	ld.param.f32 	%f679, [_Z17sgemm_warp_tilingILi128ELi128ELi16ELi8ELi8ELi4ELi2EEvPKfS1_Pfiiiff_param_7];
	ld.param.f32 	%f614, [_Z17sgemm_warp_tilingILi128ELi128ELi16ELi8ELi8ELi4ELi2EEvPKfS1_Pfiiiff_param_6];
	ld.param.u32 	%r516, [_Z17sgemm_warp_tilingILi128ELi128ELi16ELi8ELi8ELi4ELi2EEvPKfS1_Pfiiiff_param_4];
	ld.param.u64 	%rd188, [_Z17sgemm_warp_tilingILi128ELi128ELi16ELi8ELi8ELi4ELi2EEvPKfS1_Pfiiiff_param_2];
	mul.lo.s32 	%r299, %r15, %r516;
	cvt.s64.s32 	%rd117, %r299;
	cvt.s64.s32 	%rd118, %r16;
	add.s64 	%rd119, %rd118, %rd117;
	cvta.to.global.u64 	%rd120, %rd188;
	shl.b64 	%rd121, %rd119, 2;
	add.s64 	%rd122, %rd120, %rd121;
	ld.global.f32 	%f368, [%rd122+20];
	mul.f32 	%f369, %f679, %f368;
	fma.rn.f32 	%f370, %f614, %f844, %f369;
	st.global.f32 	[%rd122+20], %f370;
$L__BB10_27:
	ld.param.u32 	%r517, [_Z17sgemm_warp_tilingILi128ELi128ELi16ELi8ELi8ELi4ELi2EEvPKfS1_Pfiiiff_param_4];
	ld.param.u32 	%r381, [_Z17sgemm_warp_tilingILi128ELi128ELi16ELi8ELi8ELi4ELi2EEvPKfS1_Pfiiiff_param_3];
	setp.ge.s32 	%p220, %r15, %r381;
	add.s32 	%r35, %r16, 6;
	setp.ge.s32 	%p221, %r35, %r517;
	or.pred  	%p222, %p220, %p221;
	@%p222 bra 	$L__BB10_29;
	ld.param.f32 	%f680, [_Z17sgemm_warp_tilingILi128ELi128ELi16ELi8ELi8ELi4ELi2EEvPKfS1_Pfiiiff_param_7];
	ld.param.f32 	%f615, [_Z17sgemm_warp_tilingILi128ELi128ELi16ELi8ELi8ELi4ELi2EEvPKfS1_Pfiiiff_param_6];
	ld.param.u32 	%r518, [_Z17sgemm_warp_tilingILi128ELi128ELi16ELi8ELi8ELi4ELi2EEvPKfS1_Pfiiiff_param_4];
	ld.param.u64 	%rd189, [_Z17sgemm_warp_tilingILi128ELi128ELi16ELi8ELi8ELi4ELi2EEvPKfS1_Pfiiiff_param_2];
	mul.lo.s32 	%r300, %r15, %r518;
	cvt.s64.s32 	%rd123, %r300;
	cvt.s64.s32 	%rd124, %r16;
	add.s64 	%rd125, %rd124, %rd123;
	cvta.to.global.u64 	%rd126, %rd189;
	shl.b64 	%rd127, %rd125, 2;
	add.s64 	%rd128, %rd126, %rd127;
	ld.global.f32 	%f371, [%rd128+24];
	mul.f32 	%f372, %f680, %f371;
	fma.rn.f32 	%f373, %f615, %f843, %f372;
	st.global.f32 	[%rd128+24], %f373;
$L__BB10_29:
	ld.param.u32 	%r519, [_Z17sgemm_warp_tilingILi128ELi128ELi16ELi8ELi8ELi4ELi2EEvPKfS1_Pfiiiff_param_4];
	ld.param.u32 	%r382, [_Z17sgemm_warp_tilingILi128ELi128ELi16ELi8ELi8ELi4ELi2EEvPKfS1_Pfiiiff_param_3];
	setp.ge.s32 	%p223, %r15, %r382;
	add.s32 	%r36, %r16, 7;
	setp.ge.s32 	%p224, %r36, %r519;
	or.pred  	%p225, %p223, %p224;
	@%p225 bra 	$L__BB10_31;
	ld.param.f32 	%f681, [_Z17sgemm_warp_tilingILi128ELi128ELi16ELi8ELi8ELi4ELi2EEvPKfS1_Pfiiiff_param_7];
	ld.param.f32 	%f616, [_Z17sgemm_warp_tilingILi128ELi128ELi16ELi8ELi8ELi4ELi2EEvPKfS1_Pfiiiff_param_6];
	ld.param.u32 	%r520, [_Z17sgemm_warp_tilingILi128ELi128ELi16ELi8ELi8ELi4ELi2EEvPKfS1_Pfiiiff_param_4];
	ld.param.u64 	%rd190, [_Z17sgemm_warp_tilingILi128ELi128ELi16ELi8ELi8ELi4ELi2EEvPKfS1_Pfiiiff_param_2];
	mul.lo.s32 	%r301, %r15, %r520;
	cvt.s64.s32 	%rd129, %r301;
	cvt.s64.s32 	%rd130, %r16;
	add.s64 	%rd131, %rd130, %rd129;
	cvta.to.global.u64 	%rd132, %rd190;
	shl.b64 	%rd133, %rd131, 2;
	add.s64 	%rd134, %rd132, %rd133;
	ld.global.f32 	%f374, [%rd134+28];
	mul.f32 	%f375, %f681, %f374;
	fma.rn.f32 	%f376, %f616, %f842, %f375;
	st.global.f32 	[%rd134+28], %f376;
$L__BB10_31:
	ld.param.u32 	%r521, [_Z17sgemm_warp_tilingILi128ELi128ELi16ELi8ELi8ELi4ELi2EEvPKfS1_Pfiiiff_param_4];
	ld.param.u32 	%r383, [_Z17sgemm_warp_tilingILi128ELi128ELi16ELi8ELi8ELi4ELi2EEvPKfS1_Pfiiiff_param_3];
	setp.lt.s32 	%p226, %r16, %r521;
	add.s32 	%r37, %r15, 1;
	setp.lt.s32 	%p227, %r37, %r383;
	mad.lo.s32 	%r38, %r15, %r521, %r521;
	and.pred  	%p228, %p227, %p226;
	@%p228 bra 	$L__BB10_32;
	bra.uni 	$L__BB10_33;
$L__BB10_32:
	ld.param.f32 	%f682, [_Z17sgemm_warp_tilingILi128ELi128ELi16ELi8ELi8ELi4ELi2EEvPKfS1_Pfiiiff_param_7];
	ld.param.f32 	%f617, [_Z17sgemm_warp_tilingILi128ELi128ELi16ELi8ELi8ELi4ELi2EEvPKfS1_Pfiiiff_param_6];
	ld.param.u64 	%rd191, [_Z17sgemm_warp_tilingILi128ELi128ELi16ELi8ELi8ELi4ELi2EEvPKfS1_Pfiiiff_param_2];
	add.s32 	%r302, %r16, %r38;
	cvta.to.global.u64 	%rd135, %rd191;
	mul.wide.s32 	%rd136, %r302, 4;
	add.s64 	%rd137, %rd135, %rd136;
	ld.global.f32 	%f377, [%rd137];
	mul.f32 	%f378, %f682, %f377;
	fma.rn.f32 	%f379, %f617, %f841, %f378;
	st.global.f32 	[%rd137], %f379;
$L__BB10_33:
	ld.param.u32 	%r522, [_Z17sgemm_warp_tilingILi128ELi128ELi16ELi8ELi8ELi4ELi2EEvPKfS1_Pfiiiff_param_4];
	ld.param.u32 	%r384, [_Z17sgemm_warp_tilingILi128ELi128ELi16ELi8ELi8ELi4ELi2EEvPKfS1_Pfiiiff_param_3];
	ld.param.u64 	%rd192, [_Z17sgemm_warp_tilingILi128ELi128ELi16ELi8ELi8ELi4ELi2EEvPKfS1_Pfiiiff_param_2];
	setp.ge.s32 	%p229, %r37, %r384;
	setp.ge.s32 	%p230, %r291, %r522;
	cvt.s64.s32 	%rd138, %r38;
	cvt.s64.s32 	%rd139, %r16;
	add.s64 	%rd140, %rd139, %rd138;
	cvta.to.global.u64 	%rd141, %rd192;
	shl.b64 	%rd142, %rd140, 2;
	add.s64 	%rd1, %rd141, %rd142;
	or.pred  	%p231, %p229, %p230;
	@%p231 bra 	$L__BB10_35;
	ld.param.f32 	%f683, [_Z17sgemm_warp_tilingILi128ELi128ELi16ELi8ELi8ELi4ELi2EEvPKfS1_Pfiiiff_param_7];
	ld.param.f32 	%f618, [_Z17sgemm_warp_tilingILi128ELi128ELi16ELi8ELi8ELi4ELi2EEvPKfS1_Pfiiiff_param_6];
	ld.global.f32 	%f380, [%rd1+4];
	mul.f32 	%f381, %f683, %f380;
	fma.rn.f32 	%f382, %f618, %f840, %f381;
	st.global.f32 	[%rd1+4], %f382;
$L__BB10_35:
	ld.param.u32 	%r523, [_Z17sgemm_warp_tilingILi128ELi128ELi16ELi8ELi8ELi4ELi2EEvPKfS1_Pfiiiff_param_4];
	ld.param.u32 	%r385, [_Z17sgemm_warp_tilingILi128ELi128ELi16ELi8ELi8ELi4ELi2EEvPKfS1_Pfiiiff_param_3];
	setp.ge.s32 	%p232, %r37, %r385;
	setp.ge.s32 	%p233, %r293, %r523;
	or.pred  	%p234, %p232, %p233;
	@%p234 bra 	$L__BB10_37;
	ld.param.f32 	%f684, [_Z17sgemm_warp_tilingILi128ELi128ELi16ELi8ELi8ELi4ELi2EEvPKfS1_Pfiiiff_param_7];
	ld.param.f32 	%f619, [_Z17sgemm_warp_tilingILi128ELi128ELi16ELi8ELi8ELi4ELi2EEvPKfS1_Pfiiiff_param_6];
	ld.global.f32 	%f383, [%rd1+8];
	mul.f32 	%f384, %f684, %f383;
	fma.rn.f32 	%f385, %f619, %f839, %f384;
	st.global.f32 	[%rd1+8], %f385;
$L__BB10_37:
	ld.param.u32 	%r524, [_Z17sgemm_warp_tilingILi128ELi128ELi16ELi8ELi8ELi4ELi2EEvPKfS1_Pfiiiff_param_4];
	ld.param.u32 	%r386, [_Z17sgemm_warp_tilingILi128ELi128ELi16ELi8ELi8ELi4ELi2EEvPKfS1_Pfiiiff_param_3];
	setp.ge.s32 	%p235, %r37, %r386;
	setp.ge.s32 	%p236, %r295, %r524;
	or.pred  	%p237, %p235, %p236;
	@%p237 bra 	$L__BB10_39;
	ld.param.f32 	%f685, [_Z17sgemm_warp_tilingILi128ELi128ELi16ELi8ELi8ELi4ELi2EEvPKfS1_Pfiiiff_param_7];
	ld.param.f32 	%f620, [_Z17sgemm_warp_tilingILi128ELi128ELi16ELi8ELi8ELi4ELi2EEvPKfS1_Pfiiiff_param_6];
	ld.global.f32 	%f386, [%rd1+12];
	mul.f32 	%f387, %f685, %f386;
	fma.rn.f32 	%f388, %f620, %f838, %f387;
	st.global.f32 	[%rd1+12], %f388;
$L__BB10_39:
	ld.param.u32 	%r525, [_Z17sgemm_warp_tilingILi128ELi128ELi16ELi8ELi8ELi4ELi2EEvPKfS1_Pfiiiff_param_4];
	ld.param.u32 	%r387, [_Z17sgemm_warp_tilingILi128ELi128ELi16ELi8ELi8ELi4ELi2EEvPKfS1_Pfiiiff_param_3];
	setp.ge.s32 	%p238, %r37, %r387;
	setp.ge.s32 	%p239, %r297, %r525;
	or.pred  	%p240, %p238, %p239;
	@%p240 bra 	$L__BB10_41;
	ld.param.f32 	%f686, [_Z17sgemm_warp_tilingILi128ELi128ELi16ELi8ELi8ELi4ELi2EEvPKfS1_Pfiiiff_param_7];
	ld.param.f32 	%f621, [_Z17sgemm_warp_tilingILi128ELi128ELi16ELi8ELi8ELi4ELi2EEvPKfS1_Pfiiiff_param_6];
	ld.global.f32 	%f389, [%rd1+16];
	mul.f32 	%f390, %f686, %f389;
	fma.rn.f32 	%f391, %f621, %f837, %f390;
	st.global.f32 	[%rd1+16], %f391;
$L__BB10_41:
	ld.param.u32 	%r526, [_Z17sgemm_warp_tilingILi128ELi128ELi16ELi8ELi8ELi4ELi2EEvPKfS1_Pfiiiff_param_4];
	ld.param.u32 	%r388, [_Z17sgemm_warp_tilingILi128ELi128ELi16ELi8ELi8ELi4ELi2EEvPKfS1_Pfiiiff_param_3];
	setp.ge.s32 	%p241, %r37, %r388;
	setp.ge.s32 	%p242, %r34, %r526;
	or.pred  	%p243, %p241, %p242;
	@%p243 bra 	$L__BB10_43;
	ld.param.f32 	%f687, [_Z17sgemm_warp_tilingILi128ELi128ELi16ELi8ELi8ELi4ELi2EEvPKfS1_Pfiiiff_param_7];
	ld.param.f32 	%f622, [_Z17sgemm_warp_tilingILi128ELi128ELi16ELi8ELi8ELi4ELi2EEvPKfS1_Pfiiiff_param_6];
	ld.global.f32 	%f392, [%rd1+20];
	mul.f32 	%f393, %f687, %f392;
	fma.rn.f32 	%f394, %f622, %f836, %f393;
	st.global.f32 	[%rd1+20], %f394;
$L__BB10_43:
	ld.param.u32 	%r527, [_Z17sgemm_warp_tilingILi128ELi128ELi16ELi8ELi8ELi4ELi2EEvPKfS1_Pfiiiff_param_4];
	ld.param.u32 	%r389, [_Z17sgemm_warp_tilingILi128ELi128ELi16ELi8ELi8ELi4ELi2EEvPKfS1_Pfiiiff_param_3];
	setp.ge.s32 	%p244, %r37, %r389;
	setp.ge.s32 	%p245, %r35, %r527;
	or.pred  	%p246, %p244, %p245;
	@%p246 bra 	$L__BB10_45;
	ld.param.f32 	%f688, [_Z17sgemm_warp_tilingILi128ELi128ELi16ELi8ELi8ELi4ELi2EEvPKfS1_Pfiiiff_param_7];
	ld.param.f32 	%f623, [_Z17sgemm_warp_tilingILi128ELi128ELi16ELi8ELi8ELi4ELi2EEvPKfS1_Pfiiiff_param_6];
	ld.global.f32 	%f395, [%rd1+24];
	mul.f32 	%f396, %f688, %f395;
	fma.rn.f32 	%f397, %f623, %f835, %f396;
	st.global.f32 	[%rd1+24], %f397;
$L__BB10_45:
	ld.param.u32 	%r528, [_Z17sgemm_warp_tilingILi128ELi128ELi16ELi8ELi8ELi4ELi2EEvPKfS1_Pfiiiff_param_4];
	ld.param.u32 	%r390, [_Z17sgemm_warp_tilingILi128ELi128ELi16ELi8ELi8ELi4ELi2EEvPKfS1_Pfiiiff_param_3];
	setp.ge.s32 	%p247, %r37, %r390;
	setp.ge.s32 	%p248, %r36, %r528;
	or.pred  	%p249, %p247, %p248;
	@%p249 bra 	$L__BB10_47;
	ld.param.f32 	%f689, [_Z17sgemm_warp_tilingILi128ELi128ELi16ELi8ELi8ELi4ELi2EEvPKfS1_Pfiiiff_param_7];
	ld.param.f32 	%f624, [_Z17sgemm_warp_tilingILi128ELi128ELi16ELi8ELi8ELi4ELi2EEvPKfS1_Pfiiiff_param_6];
	ld.global.f32 	%f398, [%rd1+28];
	mul.f32 	%f399, %f689, %f398;
	fma.rn.f32 	%f400, %f624, %f834, %f399;
	st.global.f32 	[%rd1+28], %f400;
$L__BB10_47:
	ld.param.u32 	%r529, [_Z17sgemm_warp_tilingILi128ELi128ELi16ELi8ELi8ELi4ELi2EEvPKfS1_Pfiiiff_param_4];
	ld.param.u32 	%r391, [_Z17sgemm_warp_tilingILi128ELi128ELi16ELi8ELi8ELi4ELi2EEvPKfS1_Pfiiiff_param_3];
	ld.param.u64 	%rd193, [_Z17sgemm_warp_tilingILi128ELi128ELi16ELi8ELi8ELi4ELi2EEvPKfS1_Pfiiiff_param_2];
	cvta.to.global.u64 	%rd2, %rd193;
	setp.ge.s32 	%p250, %r16, %r529;
	add.s32 	%r19, %r15, 2;
	setp.ge.s32 	%p251, %r19, %r391;
	add.s32 	%r20, %r38, %r529;
	or.pred  	%p252, %p251, %p250;
	@%p252 bra 	$L__BB10_49;
	ld.param.f32 	%f690, [_Z17sgemm_warp_tilingILi128ELi128ELi16ELi8ELi8ELi4ELi2EEvPKfS1_Pfiiiff_param_7];
	ld.param.f32 	%f625, [_Z17sgemm_warp_tilingILi128ELi128ELi16ELi8ELi8ELi4ELi2EEvPKfS1_Pfiiiff_param_6];
	add.s32 	%r305, %r16, %r20;
	mul.wide.s32 	%rd143, %r305, 4;
	add.s64 	%rd144, %rd2, %rd143;
	ld.global.f32 	%f401, [%rd144];
	mul.f32 	%f402, %f690, %f401;
	fma.rn.f32 	%f403, %f625, %f833, %f402;
	st.global.f32 	[%rd144], %f403;
$L__BB10_49:
	ld.param.u32 	%r530, [_Z17sgemm_warp_tilingILi128ELi128ELi16ELi8ELi8ELi4ELi2EEvPKfS1_Pfiiiff_param_4];
	ld.param.u32 	%r392, [_Z17sgemm_warp_tilingILi128ELi128ELi16ELi8ELi8ELi4ELi2EEvPKfS1_Pfiiiff_param_3];
	setp.ge.s32 	%p253, %r291, %r530;
	setp.ge.s32 	%p254, %r19, %r392;
	cvt.s64.s32 	%rd145, %r20;
	add.s64 	%rd146, %rd139, %rd145;
	shl.b64 	%rd147, %rd146, 2;
	add.s64 	%rd4, %rd2, %rd147;
	or.pred  	%p255, %p254, %p253;
	@%p255 bra 	$L__BB10_51;
	ld.param.f32 	%f691, [_Z17sgemm_warp_tilingILi128ELi128ELi16ELi8ELi8ELi4ELi2EEvPKfS1_Pfiiiff_param_7];
	ld.param.f32 	%f626, [_Z17sgemm_warp_tilingILi128ELi128ELi16ELi8ELi8ELi4ELi2EEvPKfS1_Pfiiiff_param_6];
	ld.global.f32 	%f404, [%rd4+4];
	mul.f32 	%f405, %f691, %f404;
	fma.rn.f32 	%f406, %f626, %f832, %f405;
	st.global.f32 	[%rd4+4], %f406;
$L__BB10_51:
	ld.param.u32 	%r531, [_Z17sgemm_warp_tilingILi128ELi128ELi16ELi8ELi8ELi4ELi2EEvPKfS1_Pfiiiff_param_4];
	ld.param.u32 	%r393, [_Z17sgemm_warp_tilingILi128ELi128ELi16ELi8ELi8ELi4ELi2EEvPKfS1_Pfiiiff_param_3];
	setp.ge.s32 	%p256, %r293, %r531;
	setp.ge.s32 	%p257, %r19, %r393;
	or.pred  	%p258, %p257, %p256;
	@%p258 bra 	$L__BB10_53;
	ld.param.f32 	%f692, [_Z17sgemm_warp_tilingILi128ELi128ELi16ELi8ELi8ELi4ELi2EEvPKfS1_Pfiiiff_param_7];
	ld.param.f32 	%f627, [_Z17sgemm_warp_tilingILi128ELi128ELi16ELi8ELi8ELi4ELi2EEvPKfS1_Pfiiiff_param_6];
	ld.global.f32 	%f407, [%rd4+8];
	mul.f32 	%f408, %f692, %f407;
	fma.rn.f32 	%f409, %f627, %f831, %f408;
	st.global.f32 	[%rd4+8], %f409;
$L__BB10_53:
	ld.param.u32 	%r532, [_Z17sgemm_warp_tilingILi128ELi128ELi16ELi8ELi8ELi4ELi2EEvPKfS1_Pfiiiff_param_4];
	ld.param.u32 	%r394, [_Z17sgemm_warp_tilingILi128ELi128ELi16ELi8ELi8ELi4ELi2EEvPKfS1_Pfiiiff_param_3];
	setp.ge.s32 	%p259, %r295, %r532;
	setp.ge.s32 	%p260, %r19, %r394;
	or.pred  	%p261, %p260, %p259;
	@%p261 bra 	$L__BB10_55;
	ld.param.f32 	%f693, [_Z17sgemm_warp_tilingILi128ELi128ELi16ELi8ELi8ELi4ELi2EEvPKfS1_Pfiiiff_param_7];
	ld.param.f32 	%f628, [_Z17sgemm_warp_tilingILi128ELi128ELi16ELi8ELi8ELi4ELi2EEvPKfS1_Pfiiiff_param_6];
	ld.global.f32 	%f410, [%rd4+12];
	mul.f32 	%f411, %f693, %f410;
	fma.rn.f32 	%f412, %f628, %f830, %f411;
	st.global.f32 	[%rd4+12], %f412;
$L__BB10_55:
	ld.param.u32 	%r533, [_Z17sgemm_warp_tilingILi128ELi128ELi16ELi8ELi8ELi4ELi2EEvPKfS1_Pfiiiff_param_4];
	ld.param.u32 	%r395, [_Z17sgemm_warp_tilingILi128ELi128ELi16ELi8ELi8ELi4ELi2EEvPKfS1_Pfiiiff_param_3];
	setp.ge.s32 	%p262, %r297, %r533;
	setp.ge.s32 	%p263, %r19, %r395;
	or.pred  	%p264, %p263, %p262;
	@%p264 bra 	$L__BB10_57;
	ld.param.f32 	%f694, [_Z17sgemm_warp_tilingILi128ELi128ELi16ELi8ELi8ELi4ELi2EEvPKfS1_Pfiiiff_param_7];
	ld.param.f32 	%f629, [_Z17sgemm_warp_tilingILi128ELi128ELi16ELi8ELi8ELi4ELi2EEvPKfS1_Pfiiiff_param_6];
	ld.global.f32 	%f413, [%rd4+16];
	mul.f32 	%f414, %f694, %f413;
	fma.rn.f32 	%f415, %f629, %f829, %f414;
	st.global.f32 	[%rd4+16], %f415;
$L__BB10_57:
	ld.param.u32 	%r534, [_Z17sgemm_warp_tilingILi128ELi128ELi16ELi8ELi8ELi4ELi2EEvPKfS1_Pfiiiff_param_4];
	ld.param.u32 	%r396, [_Z17sgemm_warp_tilingILi128ELi128ELi16ELi8ELi8ELi4ELi2EEvPKfS1_Pfiiiff_param_3];
	setp.ge.s32 	%p265, %r34, %r534;
	setp.ge.s32 	%p266, %r19, %r396;
	or.pred  	%p267, %p266, %p265;
	@%p267 bra 	$L__BB10_59;
	ld.param.f32 	%f695, [_Z17sgemm_warp_tilingILi128ELi128ELi16ELi8ELi8ELi4ELi2EEvPKfS1_Pfiiiff_param_7];
	ld.param.f32 	%f630, [_Z17sgemm_warp_tilingILi128ELi128ELi16ELi8ELi8ELi4ELi2EEvPKfS1_Pfiiiff_param_6];
	ld.global.f32 	%f416, [%rd4+20];
	mul.f32 	%f417, %f695, %f416;
	fma.rn.f32 	%f418, %f630, %f828, %f417;
	st.global.f32 	[%rd4+20], %f418;
$L__BB10_59:
	ld.param.u32 	%r535, [_Z17sgemm_warp_tilingILi128ELi128ELi16ELi8ELi8ELi4ELi2EEvPKfS1_Pfiiiff_param_4];
	ld.param.u32 	%r397, [_Z17sgemm_warp_tilingILi128ELi128ELi16ELi8ELi8ELi4ELi2EEvPKfS1_Pfiiiff_param_3];
	setp.ge.s32 	%p268, %r35, %r535;
	setp.ge.s32 	%p269, %r19, %r397;
	or.pred  	%p270, %p269, %p268;
	@%p270 bra 	$L__BB10_61;
	ld.param.f32 	%f696, [_Z17sgemm_warp_tilingILi128ELi128ELi16ELi8ELi8ELi4ELi2EEvPKfS1_Pfiiiff_param_7];
	ld.param.f32 	%f631, [_Z17sgemm_warp_tilingILi128ELi128ELi16ELi8ELi8ELi4ELi2EEvPKfS1_Pfiiiff_param_6];
	ld.global.f32 	%f419, [%rd4+24];
	mul.f32 	%f420, %f696, %f419;
	fma.rn.f32 	%f421, %f631, %f827, %f420;
	st.global.f32 	[%rd4+24], %f421;
$L__BB10_61:
	ld.param.u32 	%r536, [_Z17sgemm_warp_tilingILi128ELi128ELi16ELi8ELi8ELi4ELi2EEvPKfS1_Pfiiiff_param_4];
	ld.param.u32 	%r398, [_Z17sgemm_warp_tilingILi128ELi128ELi16ELi8ELi8ELi4ELi2EEvPKfS1_Pfiiiff_param_3];
	setp.ge.s32 	%p271, %r36, %r536;
	setp.ge.s32 	%p272, %r19, %r398;
	or.pred  	%p273, %p272, %p271;
	@%p273 bra 	$L__BB10_63;
	ld.param.f32 	%f697, [_Z17sgemm_warp_tilingILi128ELi128ELi16ELi8ELi8ELi4ELi2EEvPKfS1_Pfiiiff_param_7];
	ld.param.f32 	%f632, [_Z17sgemm_warp_tilingILi128ELi128ELi16ELi8ELi8ELi4ELi2EEvPKfS1_Pfiiiff_param_6];
	ld.global.f32 	%f422, [%rd4+28];
	mul.f32 	%f423, %f697, %f422;
	fma.rn.f32 	%f424, %f632, %f826, %f423;
	st.global.f32 	[%rd4+28], %f424;
$L__BB10_63:
	ld.param.u32 	%r537, [_Z17sgemm_warp_tilingILi128ELi128ELi16ELi8ELi8ELi4ELi2EEvPKfS1_Pfiiiff_param_4];
	ld.param.u32 	%r399, [_Z17sgemm_warp_tilingILi128ELi128ELi16ELi8ELi8ELi4ELi2EEvPKfS1_Pfiiiff_param_3];
	setp.ge.s32 	%p274, %r16, %r537;
	add.s32 	%r23, %r15, 3;
	setp.ge.s32 	%p275, %r23, %r399;
	add.s32 	%r24, %r20, %r537;
	or.pred  	%p276, %p275, %p274;
	@%p276 bra 	$L__BB10_65;
	ld.param.f32 	%f698, [_Z17sgemm_warp_tilingILi128ELi128ELi16ELi8ELi8ELi4ELi2EEvPKfS1_Pfiiiff_param_7];
	ld.param.f32 	%f633, [_Z17sgemm_warp_tilingILi128ELi128ELi16ELi8ELi8ELi4ELi2EEvPKfS1_Pfiiiff_param_6];
	add.s32 	%r306, %r16, %r24;
	mul.wide.s32 	%rd148, %r306, 4;
	add.s64 	%rd149, %rd2, %rd148;
	ld.global.f32 	%f425, [%rd149];
	mul.f32 	%f426, %f698, %f425;
	fma.rn.f32 	%f427, %f633, %f825, %f426;
	st.global.f32 	[%rd149], %f427;
$L__BB10_65:
	ld.param.u32 	%r538, [_Z17sgemm_warp_tilingILi128ELi128ELi16ELi8ELi8ELi4ELi2EEvPKfS1_Pfiiiff_param_4];
	ld.param.u32 	%r400, [_Z17sgemm_warp_tilingILi128ELi128ELi16ELi8ELi8ELi4ELi2EEvPKfS1_Pfiiiff_param_3];
	setp.ge.s32 	%p277, %r291, %r538;
	setp.ge.s32 	%p278, %r23, %r400;
	cvt.s64.s32 	%rd150, %r24;
	add.s64 	%rd151, %rd139, %rd150;
	shl.b64 	%rd152, %rd151, 2;
	add.s64 	%rd5, %rd2, %rd152;
	or.pred  	%p279, %p278, %p277;
	@%p279 bra 	$L__BB10_67;
	ld.param.f32 	%f699, [_Z17sgemm_warp_tilingILi128ELi128ELi16ELi8ELi8ELi4ELi2EEvPKfS1_Pfiiiff_param_7];
	ld.param.f32 	%f634, [_Z17sgemm_warp_tilingILi128ELi128ELi16ELi8ELi8ELi4ELi2EEvPKfS1_Pfiiiff_param_6];
	ld.global.f32 	%f428, [%rd5+4];
	mul.f32 	%f429, %f699, %f428;
	fma.rn.f32 	%f430, %f634, %f824, %f429;
	st.global.f32 	[%rd5+4], %f430;
$L__BB10_67:
	ld.param.u32 	%r539, [_Z17sgemm_warp_tilingILi128ELi128ELi16ELi8ELi8ELi4ELi2EEvPKfS1_Pfiiiff_param_4];
	ld.param.u32 	%r401, [_Z17sgemm_warp_tilingILi128ELi128ELi16ELi8ELi8ELi4ELi2EEvPKfS1_Pfiiiff_param_3];
	setp.ge.s32 	%p280, %r293, %r539;
	setp.ge.s32 	%p281, %r23, %r401;
	or.pred  	%p282, %p281, %p280;
	@%p282 bra 	$L__BB10_69;
	ld.param.f32 	%f700, [_Z17sgemm_warp_tilingILi128ELi128ELi16ELi8ELi8ELi4ELi2EEvPKfS1_Pfiiiff_param_7];
	ld.param.f32 	%f635, [_Z17sgemm_warp_tilingILi128ELi128ELi16ELi8ELi8ELi4ELi2EEvPKfS1_Pfiiiff_param_6];
	ld.global.f32 	%f431, [%rd5+8];
	mul.f32 	%f432, %f700, %f431;
	fma.rn.f32 	%f433, %f635, %f823, %f432;
	st.global.f32 	[%rd5+8], %f433;
$L__BB10_69:
	ld.param.u32 	%r540, [_Z17sgemm_warp_tilingILi128ELi128ELi16ELi8ELi8ELi4ELi2EEvPKfS1_Pfiiiff_param_4];
	ld.param.u32 	%r402, [_Z17sgemm_warp_tilingILi128ELi128ELi16ELi8ELi8ELi4ELi2EEvPKfS1_Pfiiiff_param_3];
	setp.ge.s32 	%p283, %r295, %r540;
	setp.ge.s32 	%p284, %r23, %r402;
	or.pred  	%p285, %p284, %p283;
	@%p285 bra 	$L__BB10_71;
	ld.param.f32 	%f701, [_Z17sgemm_warp_tilingILi128ELi128ELi16ELi8ELi8ELi4ELi2EEvPKfS1_Pfiiiff_param_7];
	ld.param.f32 	%f636, [_Z17sgemm_warp_tilingILi128ELi128ELi16ELi8ELi8ELi4ELi2EEvPKfS1_Pfiiiff_param_6];
	ld.global.f32 	%f434, [%rd5+12];
	mul.f32 	%f435, %f701, %f434;
	fma.rn.f32 	%f436, %f636, %f822, %f435;
	st.global.f32 	[%rd5+12], %f436;
$L__BB10_71:
	ld.param.u32 	%r541, [_Z17sgemm_warp_tilingILi128ELi128ELi16ELi8ELi8ELi4ELi2EEvPKfS1_Pfiiiff_param_4];
	ld.param.u32 	%r403, [_Z17sgemm_warp_tilingILi128ELi128ELi16ELi8ELi8ELi4ELi2EEvPKfS1_Pfiiiff_param_3];
	setp.ge.s32 	%p286, %r297, %r541;
	setp.ge.s32 	%p287, %r23, %r403;
	or.pred  	%p288, %p287, %p286;
	@%p288 bra 	$L__BB10_73;
	ld.param.f32 	%f702, [_Z17sgemm_warp_tilingILi128ELi128ELi16ELi8ELi8ELi4ELi2EEvPKfS1_Pfiiiff_param_7];
	ld.param.f32 	%f637, [_Z17sgemm_warp_tilingILi128ELi128ELi16ELi8ELi8ELi4ELi2EEvPKfS1_Pfiiiff_param_6];
	ld.global.f32 	%f437, [%rd5+16];
	mul.f32 	%f438, %f702, %f437;
	fma.rn.f32 	%f439, %f637, %f821, %f438;
	st.global.f32 	[%rd5+16], %f439;
$L__BB10_73:
	ld.param.u32 	%r542, [_Z17sgemm_warp_tilingILi128ELi128ELi16ELi8ELi8ELi4ELi2EEvPKfS1_Pfiiiff_param_4];
	ld.param.u32 	%r404, [_Z17sgemm_warp_tilingILi128ELi128ELi16ELi8ELi8ELi4ELi2EEvPKfS1_Pfiiiff_param_3];
	setp.ge.s32 	%p289, %r34, %r542;
	setp.ge.s32 	%p290, %r23, %r404;
	or.pred  	%p291, %p290, %p289;
	@%p291 bra 	$L__BB10_75;
	ld.param.f32 	%f703, [_Z17sgemm_warp_tilingILi128ELi128ELi16ELi8ELi8ELi4ELi2EEvPKfS1_Pfiiiff_param_7];
	ld.param.f32 	%f638, [_Z17sgemm_warp_tilingILi128ELi128ELi16ELi8ELi8ELi4ELi2EEvPKfS1_Pfiiiff_param_6];
	ld.global.f32 	%f440, [%rd5+20];
	mul.f32 	%f441, %f703, %f440;
	fma.rn.f32 	%f442, %f638, %f820, %f441;
	st.global.f32 	[%rd5+20], %f442;
$L__BB10_75:
	ld.param.u32 	%r543, [_Z17sgemm_warp_tilingILi128ELi128ELi16ELi8ELi8ELi4ELi2EEvPKfS1_Pfiiiff_param_4];
	ld.param.u32 	%r405, [_Z17sgemm_warp_tilingILi128ELi128ELi16ELi8ELi8ELi4ELi2EEvPKfS1_Pfiiiff_param_3];
	setp.ge.s32 	%p292, %r35, %r543;
	setp.ge.s32 	%p293, %r23, %r405;
	or.pred  	%p294, %p293, %p292;
	@%p294 bra 	$L__BB10_77;
	ld.param.f32 	%f704, [_Z17sgemm_warp_tilingILi128ELi128ELi16ELi8ELi8ELi4ELi2EEvPKfS1_Pfiiiff_param_7];
	ld.param.f32 	%f639, [_Z17sgemm_warp_tilingILi128ELi128ELi16ELi8ELi8ELi4ELi2EEvPKfS1_Pfiiiff_param_6];
	ld.global.f32 	%f443, [%rd5+24];
	mul.f32 	%f444, %f704, %f443;
	fma.rn.f32 	%f445, %f639, %f819, %f444;
	st.global.f32 	[%rd5+24], %f445;
$L__BB10_77:
	ld.param.u32 	%r544, [_Z17sgemm_warp_tilingILi128ELi128ELi16ELi8ELi8ELi4ELi2EEvPKfS1_Pfiiiff_param_4];
	ld.param.u32 	%r406, [_Z17sgemm_warp_tilingILi128ELi128ELi16ELi8ELi8ELi4ELi2EEvPKfS1_Pfiiiff_param_3];
	setp.ge.s32 	%p295, %r36, %r544;
	setp.ge.s32 	%p296, %r23, %r406;
	or.pred  	%p297, %p296, %p295;
	@%p297 bra 	$L__BB10_79;
	ld.param.f32 	%f705, [_Z17sgemm_warp_tilingILi128ELi128ELi16ELi8ELi8ELi4ELi2EEvPKfS1_Pfiiiff_param_7];
	ld.param.f32 	%f640, [_Z17sgemm_warp_tilingILi128ELi128ELi16ELi8ELi8ELi4ELi2EEvPKfS1_Pfiiiff_param_6];
	ld.global.f32 	%f446, [%rd5+28];
	mul.f32 	%f447, %f705, %f446;
	fma.rn.f32 	%f448, %f640, %f818, %f447;
	st.global.f32 	[%rd5+28], %f448;
$L__BB10_79:
	ld.param.u32 	%r545, [_Z17sgemm_warp_tilingILi128ELi128ELi16ELi8ELi8ELi4ELi2EEvPKfS1_Pfiiiff_param_4];
	ld.param.u32 	%r407, [_Z17sgemm_warp_tilingILi128ELi128ELi16ELi8ELi8ELi4ELi2EEvPKfS1_Pfiiiff_param_3];
	setp.ge.s32 	%p298, %r16, %r545;
	add.s32 	%r25, %r15, 4;
	setp.ge.s32 	%p299, %r25, %r407;
	add.s32 	%r26, %r24, %r545;
	or.pred  	%p300, %p299, %p298;
	@%p300 bra 	$L__BB10_81;
	ld.param.f32 	%f706, [_Z17sgemm_warp_tilingILi128ELi128ELi16ELi8ELi8ELi4ELi2EEvPKfS1_Pfiiiff_param_7];
	ld.param.f32 	%f641, [_Z17sgemm_warp_tilingILi128ELi128ELi16ELi8ELi8ELi4ELi2EEvPKfS1_Pfiiiff_param_6];
	add.s32 	%r307, %r16, %r26;
	mul.wide.s32 	%rd153, %r307, 4;
	add.s64 	%rd154, %rd2, %rd153;
	ld.global.f32 	%f449, [%rd154];
	mul.f32 	%f450, %f706, %f449;
	fma.rn.f32 	%f451, %f641, %f817, %f450;
	st.global.f32 	[%rd154], %f451;
$L__BB10_81:
	ld.param.u32 	%r546, [_Z17sgemm_warp_tilingILi128ELi128ELi16ELi8ELi8ELi4ELi2EEvPKfS1_Pfiiiff_param_4];
	ld.param.u32 	%r408, [_Z17sgemm_warp_tilingILi128ELi128ELi16ELi8ELi8ELi4ELi2EEvPKfS1_Pfiiiff_param_3];
	setp.ge.s32 	%p301, %r291, %r546;
	setp.ge.s32 	%p302, %r25, %r408;
	cvt.s64.s32 	%rd155, %r26;
	add.s64 	%rd156, %rd139, %rd155;
	shl.b64 	%rd157, %rd156, 2;
	add.s64 	%rd6, %rd2, %rd157;
	or.pred  	%p303, %p302, %p301;
	@%p303 bra 	$L__BB10_83;
	ld.param.f32 	%f707, [_Z17sgemm_warp_tilingILi128ELi128ELi16ELi8ELi8ELi4ELi2EEvPKfS1_Pfiiiff_param_7];
	ld.param.f32 	%f642, [_Z17sgemm_warp_tilingILi128ELi128ELi16ELi8ELi8ELi4ELi2EEvPKfS1_Pfiiiff_param_6];
	ld.global.f32 	%f452, [%rd6+4];
	mul.f32 	%f453, %f707, %f452;
	fma.rn.f32 	%f454, %f642, %f816, %f453;
	st.global.f32 	[%rd6+4], %f454;
$L__BB10_83:
	ld.param.u32 	%r547, [_Z17sgemm_warp_tilingILi128ELi128ELi16ELi8ELi8ELi4ELi2EEvPKfS1_Pfiiiff_param_4];
	ld.param.u32 	%r409, [_Z17sgemm_warp_tilingILi128ELi128ELi16ELi8ELi8ELi4ELi2EEvPKfS1_Pfiiiff_param_3];
	setp.ge.s32 	%p304, %r293, %r547;
	setp.ge.s32 	%p305, %r25, %r409;
	or.pred  	%p306, %p305, %p304;
	@%p306 bra 	$L__BB10_85;
	ld.param.f32 	%f708, [_Z17sgemm_warp_tilingILi128ELi128ELi16ELi8ELi8ELi4ELi2EEvPKfS1_Pfiiiff_param_7];
	ld.param.f32 	%f643, [_Z17sgemm_warp_tilingILi128ELi128ELi16ELi8ELi8ELi4ELi2EEvPKfS1_Pfiiiff_param_6];
	ld.global.f32 	%f455, [%rd6+8];
	mul.f32 	%f456, %f708, %f455;
	fma.rn.f32 	%f457, %f643, %f815, %f456;
	st.global.f32 	[%rd6+8], %f457;
$L__BB10_85:
	ld.param.u32 	%r548, [_Z17sgemm_warp_tilingILi128ELi128ELi16ELi8ELi8ELi4ELi2EEvPKfS1_Pfiiiff_param_4];
	ld.param.u32 	%r410, [_Z17sgemm_warp_tilingILi128ELi128ELi16ELi8ELi8ELi4ELi2EEvPKfS1_Pfiiiff_param_3];
	setp.ge.s32 	%p307, %r295, %r548;
	setp.ge.s32 	%p308, %r25, %r410;
	or.pred  	%p309, %p308, %p307;
	@%p309 bra 	$L__BB10_87;
	ld.param.f32 	%f709, [_Z17sgemm_warp_tilingILi128ELi128ELi16ELi8ELi8ELi4ELi2EEvPKfS1_Pfiiiff_param_7];
	ld.param.f32 	%f644, [_Z17sgemm_warp_tilingILi128ELi128ELi16ELi8ELi8ELi4ELi2EEvPKfS1_Pfiiiff_param_6];
	ld.global.f32 	%f458, [%rd6+12];
	mul.f32 	%f459, %f709, %f458;
	fma.rn.f32 	%f460, %f644, %f814, %f459;
	st.global.f32 	[%rd6+12], %f460;
$L__BB10_87:
	ld.param.u32 	%r549, [_Z17sgemm_warp_tilingILi128ELi128ELi16ELi8ELi8ELi4ELi2EEvPKfS1_Pfiiiff_param_4];
	ld.param.u32 	%r411, [_Z17sgemm_warp_tilingILi128ELi128ELi16ELi8ELi8ELi4ELi2EEvPKfS1_Pfiiiff_param_3];
	setp.ge.s32 	%p310, %r297, %r549;
	setp.ge.s32 	%p311, %r25, %r411;
	or.pred  	%p312, %p311, %p310;
	@%p312 bra 	$L__BB10_89;
	ld.param.f32 	%f710, [_Z17sgemm_warp_tilingILi128ELi128ELi16ELi8ELi8ELi4ELi2EEvPKfS1_Pfiiiff_param_7];
	ld.param.f32 	%f645, [_Z17sgemm_warp_tilingILi128ELi128ELi16ELi8ELi8ELi4ELi2EEvPKfS1_Pfiiiff_param_6];
	ld.global.f32 	%f461, [%rd6+16];
	mul.f32 	%f462, %f710, %f461;
	fma.rn.f32 	%f463, %f645, %f813, %f462;
	st.global.f32 	[%rd6+16], %f463;
$L__BB10_89:
	ld.param.u32 	%r550, [_Z17sgemm_warp_tilingILi128ELi128ELi16ELi8ELi8ELi4ELi2EEvPKfS1_Pfiiiff_param_4];
	ld.param.u32 	%r412, [_Z17sgemm_warp_tilingILi128ELi128ELi16ELi8ELi8ELi4ELi2EEvPKfS1_Pfiiiff_param_3];
	setp.ge.s32 	%p313, %r34, %r550;
	setp.ge.s32 	%p314, %r25, %r412;
	or.pred  	%p315, %p314, %p313;
	@%p315 bra 	$L__BB10_91;
	ld.param.f32 	%f711, [_Z17sgemm_warp_tilingILi128ELi128ELi16ELi8ELi8ELi4ELi2EEvPKfS1_Pfiiiff_param_7];
	ld.param.f32 	%f646, [_Z17sgemm_warp_tilingILi128ELi128ELi16ELi8ELi8ELi4ELi2EEvPKfS1_Pfiiiff_param_6];
	ld.global.f32 	%f464, [%rd6+20];
	mul.f32 	%f465, %f711, %f464;
	fma.rn.f32 	%f466, %f646, %f812, %f465;
	st.global.f32 	[%rd6+20], %f466;
$L__BB10_91:
	ld.param.u32 	%r551, [_Z17sgemm_warp_tilingILi128ELi128ELi16ELi8ELi8ELi4ELi2EEvPKfS1_Pfiiiff_param_4];
	ld.param.u32 	%r413, [_Z17sgemm_warp_tilingILi128ELi128ELi16ELi8ELi8ELi4ELi2EEvPKfS1_Pfiiiff_param_3];
	setp.ge.s32 	%p316, %r35, %r551;
	setp.ge.s32 	%p317, %r25, %r413;
	or.pred  	%p318, %p317, %p316;
	@%p318 bra 	$L__BB10_93;
	ld.param.f32 	%f712, [_Z17sgemm_warp_tilingILi128ELi128ELi16ELi8ELi8ELi4ELi2EEvPKfS1_Pfiiiff_param_7];
	ld.param.f32 	%f647, [_Z17sgemm_warp_tilingILi128ELi128ELi16ELi8ELi8ELi4ELi2EEvPKfS1_Pfiiiff_param_6];
	ld.global.f32 	%f467, [%rd6+24];
	mul.f32 	%f468, %f712, %f467;
	fma.rn.f32 	%f469, %f647, %f811, %f468;
	st.global.f32 	[%rd6+24], %f469;
$L__BB10_93:
	ld.param.u32 	%r552, [_Z17sgemm_warp_tilingILi128ELi128ELi16ELi8ELi8ELi4ELi2EEvPKfS1_Pfiiiff_param_4];
	ld.param.u32 	%r414, [_Z17sgemm_warp_tilingILi128ELi128ELi16ELi8ELi8ELi4ELi2EEvPKfS1_Pfiiiff_param_3];
	setp.ge.s32 	%p319, %r36, %r552;
	setp.ge.s32 	%p320, %r25, %r414;
	or.pred  	%p321, %p320, %p319;
	@%p321 bra 	$L__BB10_95;
	ld.param.f32 	%f713, [_Z17sgemm_warp_tilingILi128ELi128ELi16ELi8ELi8ELi4ELi2EEvPKfS1_Pfiiiff_param_7];
	ld.param.f32 	%f648, [_Z17sgemm_warp_tilingILi128ELi128ELi16ELi8ELi8ELi4ELi2EEvPKfS1_Pfiiiff_param_6];
	ld.global.f32 	%f470, [%rd6+28];
	mul.f32 	%f471, %f713, %f470;
	fma.rn.f32 	%f472, %f648, %f810, %f471;
	st.global.f32 	[%rd6+28], %f472;
$L__BB10_95:
	ld.param.u32 	%r553, [_Z17sgemm_warp_tilingILi128ELi128ELi16ELi8ELi8ELi4ELi2EEvPKfS1_Pfiiiff_param_4];
	ld.param.u32 	%r415, [_Z17sgemm_warp_tilingILi128ELi128ELi16ELi8ELi8ELi4ELi2EEvPKfS1_Pfiiiff_param_3];
	setp.ge.s32 	%p322, %r16, %r553;
	add.s32 	%r27, %r15, 5;
	setp.ge.s32 	%p323, %r27, %r415;
	add.s32 	%r28, %r26, %r553;
	or.pred  	%p324, %p323, %p322;
	@%p324 bra 	$L__BB10_97;
	ld.param.f32 	%f714, [_Z17sgemm_warp_tilingILi128ELi128ELi16ELi8ELi8ELi4ELi2EEvPKfS1_Pfiiiff_param_7];
	ld.param.f32 	%f649, [_Z17sgemm_warp_tilingILi128ELi128ELi16ELi8ELi8ELi4ELi2EEvPKfS1_Pfiiiff_param_6];
	add.s32 	%r308, %r16, %r28;
	mul.wide.s32 	%rd158, %r308, 4;
	add.s64 	%rd159, %rd2, %rd158;
	ld.global.f32 	%f473, [%rd159];
	mul.f32 	%f474, %f714, %f473;
	fma.rn.f32 	%f475, %f649, %f809, %f474;
	st.global.f32 	[%rd159], %f475;
$L__BB10_97:
	ld.param.u32 	%r554, [_Z17sgemm_warp_tilingILi128ELi128ELi16ELi8ELi8ELi4ELi2EEvPKfS1_Pfiiiff_param_4];
	ld.param.u32 	%r416, [_Z17sgemm_warp_tilingILi128ELi128ELi16ELi8ELi8ELi4ELi2EEvPKfS1_Pfiiiff_param_3];
	setp.ge.s32 	%p325, %r291, %r554;
	setp.ge.s32 	%p326, %r27, %r416;
	cvt.s64.s32 	%rd160, %r28;
	add.s64 	%rd161, %rd139, %rd160;
	shl.b64 	%rd162, %rd161, 2;
	add.s64 	%rd7, %rd2, %rd162;
	or.pred  	%p327, %p326, %p325;
	@%p327 bra 	$L__BB10_99;
	ld.param.f32 	%f715, [_Z17sgemm_warp_tilingILi128ELi128ELi16ELi8ELi8ELi4ELi2EEvPKfS1_Pfiiiff_param_7];
	ld.param.f32 	%f650, [_Z17sgemm_warp_tilingILi128ELi128ELi16ELi8ELi8ELi4ELi2EEvPKfS1_Pfiiiff_param_6];
	ld.global.f32 	%f476, [%rd7+4];
	mul.f32 	%f477, %f715, %f476;
	fma.rn.f32 	%f478, %f650, %f808, %f477;
	st.global.f32 	[%rd7+4], %f478;
$L__BB10_99:
	ld.param.u32 	%r555, [_Z17sgemm_warp_tilingILi128ELi128ELi16ELi8ELi8ELi4ELi2EEvPKfS1_Pfiiiff_param_4];
	ld.param.u32 	%r417, [_Z17sgemm_warp_tilingILi128ELi128ELi16ELi8ELi8ELi4ELi2EEvPKfS1_Pfiiiff_param_3];
	setp.ge.s32 	%p328, %r293, %r555;
	setp.ge.s32 	%p329, %r27, %r417;
	or.pred  	%p330, %p329, %p328;
	@%p330 bra 	$L__BB10_101;
	ld.param.f32 	%f716, [_Z17sgemm_warp_tilingILi128ELi128ELi16ELi8ELi8ELi4ELi2EEvPKfS1_Pfiiiff_param_7];
	ld.param.f32 	%f651, [_Z17sgemm_warp_tilingILi128ELi128ELi16ELi8ELi8ELi4ELi2EEvPKfS1_Pfiiiff_param_6];
	ld.global.f32 	%f479, [%rd7+8];
	mul.f32 	%f480, %f716, %f479;
	fma.rn.f32 	%f481, %f651, %f807, %f480;
	st.global.f32 	[%rd7+8], %f481;
$L__BB10_101:
	ld.param.u32 	%r556, [_Z17sgemm_warp_tilingILi128ELi128ELi16ELi8ELi8ELi4ELi2EEvPKfS1_Pfiiiff_param_4];
	ld.param.u32 	%r418, [_Z17sgemm_warp_tilingILi128ELi128ELi16ELi8ELi8ELi4ELi2EEvPKfS1_Pfiiiff_param_3];
	setp.ge.s32 	%p331, %r295, %r556;
	setp.ge.s32 	%p332, %r27, %r418;
	or.pred  	%p333, %p332, %p331;
	@%p333 bra 	$L__BB10_103;
	ld.param.f32 	%f717, [_Z17sgemm_warp_tilingILi128ELi128ELi16ELi8ELi8ELi4ELi2EEvPKfS1_Pfiiiff_param_7];
	ld.param.f32 	%f652, [_Z17sgemm_warp_tilingILi128ELi128ELi16ELi8ELi8ELi4ELi2EEvPKfS1_Pfiiiff_param_6];
	ld.global.f32 	%f482, [%rd7+12];
	mul.f32 	%f483, %f717, %f482;
	fma.rn.f32 	%f484, %f652, %f806, %f483;
	st.global.f32 	[%rd7+12], %f484;
$L__BB10_103:
	ld.param.u32 	%r557, [_Z17sgemm_warp_tilingILi128ELi128ELi16ELi8ELi8ELi4ELi2EEvPKfS1_Pfiiiff_param_4];
	ld.param.u32 	%r419, [_Z17sgemm_warp_tilingILi128ELi128ELi16ELi8ELi8ELi4ELi2EEvPKfS1_Pfiiiff_param_3];
	setp.ge.s32 	%p334, %r297, %r557;
	setp.ge.s32 	%p335, %r27, %r419;
	or.pred  	%p336, %p335, %p334;
	@%p336 bra 	$L__BB10_105;
	ld.param.f32 	%f718, [_Z17sgemm_warp_tilingILi128ELi128ELi16ELi8ELi8ELi4ELi2EEvPKfS1_Pfiiiff_param_7];
	ld.param.f32 	%f653, [_Z17sgemm_warp_tilingILi128ELi128ELi16ELi8ELi8ELi4ELi2EEvPKfS1_Pfiiiff_param_6];
	ld.global.f32 	%f485, [%rd7+16];
	mul.f32 	%f486, %f718, %f485;
	fma.rn.f32 	%f487, %f653, %f805, %f486;
	st.global.f32 	[%rd7+16], %f487;
$L__BB10_105:
	ld.param.u32 	%r558, [_Z17sgemm_warp_tilingILi128ELi128ELi16ELi8ELi8ELi4ELi2EEvPKfS1_Pfiiiff_param_4];
	ld.param.u32 	%r420, [_Z17sgemm_warp_tilingILi128ELi128ELi16ELi8ELi8ELi4ELi2EEvPKfS1_Pfiiiff_param_3];
	setp.ge.s32 	%p337, %r34, %r558;
	setp.ge.s32 	%p338, %r27, %r420;
	or.pred  	%p339, %p338, %p337;
	@%p339 bra 	$L__BB10_107;
	ld.param.f32 	%f719, [_Z17sgemm_warp_tilingILi128ELi128ELi16ELi8ELi8ELi4ELi2EEvPKfS1_Pfiiiff_param_7];
	ld.param.f32 	%f654, [_Z17sgemm_warp_tilingILi128ELi128ELi16ELi8ELi8ELi4ELi2EEvPKfS1_Pfiiiff_param_6];
	ld.global.f32 	%f488, [%rd7+20];
	mul.f32 	%f489, %f719, %f488;
	fma.rn.f32 	%f490, %f654, %f804, %f489;
	st.global.f32 	[%rd7+20], %f490;
$L__BB10_107:
	ld.param.u32 	%r559, [_Z17sgemm_warp_tilingILi128ELi128ELi16ELi8ELi8ELi4ELi2EEvPKfS1_Pfiiiff_param_4];
	ld.param.u32 	%r421, [_Z17sgemm_warp_tilingILi128ELi128ELi16ELi8ELi8ELi4ELi2EEvPKfS1_Pfiiiff_param_3];
	setp.ge.s32 	%p340, %r35, %r559;
	setp.ge.s32 	%p341, %r27, %r421;
	or.pred  	%p342, %p341, %p340;
	@%p342 bra 	$L__BB10_109;
	ld.param.f32 	%f720, [_Z17sgemm_warp_tilingILi128ELi128ELi16ELi8ELi8ELi4ELi2EEvPKfS1_Pfiiiff_param_7];
	ld.param.f32 	%f655, [_Z17sgemm_warp_tilingILi128ELi128ELi16ELi8ELi8ELi4ELi2EEvPKfS1_Pfiiiff_param_6];
	ld.global.f32 	%f491, [%rd7+24];
	mul.f32 	%f492, %f720, %f491;
	fma.rn.f32 	%f493, %f655, %f803, %f492;
	st.global.f32 	[%rd7+24], %f493;
$L__BB10_109:
	ld.param.u32 	%r560, [_Z17sgemm_warp_tilingILi128ELi128ELi16ELi8ELi8ELi4ELi2EEvPKfS1_Pfiiiff_param_4];
	ld.param.u32 	%r422, [_Z17sgemm_warp_tilingILi128ELi128ELi16ELi8ELi8ELi4ELi2EEvPKfS1_Pfiiiff_param_3];
	setp.ge.s32 	%p343, %r36, %r560;
	setp.ge.s32 	%p344, %r27, %r422;
	or.pred  	%p345, %p344, %p343;
	@%p345 bra 	$L__BB10_111;
	ld.param.f32 	%f721, [_Z17sgemm_warp_tilingILi128ELi128ELi16ELi8ELi8ELi4ELi2EEvPKfS1_Pfiiiff_param_7];
	ld.param.f32 	%f656, [_Z17sgemm_warp_tilingILi128ELi128ELi16ELi8ELi8ELi4ELi2EEvPKfS1_Pfiiiff_param_6];
	ld.global.f32 	%f494, [%rd7+28];
	mul.f32 	%f495, %f721, %f494;
	fma.rn.f32 	%f496, %f656, %f802, %f495;
	st.global.f32 	[%rd7+28], %f496;
$L__BB10_111:
	ld.param.u32 	%r561, [_Z17sgemm_warp_tilingILi128ELi128ELi16ELi8ELi8ELi4ELi2EEvPKfS1_Pfiiiff_param_4];
	ld.param.u32 	%r423, [_Z17sgemm_warp_tilingILi128ELi128ELi16ELi8ELi8ELi4ELi2EEvPKfS1_Pfiiiff_param_3];
	setp.ge.s32 	%p346, %r16, %r561;
	add.s32 	%r29, %r15, 6;
	setp.ge.s32 	%p347, %r29, %r423;
	add.s32 	%r30, %r28, %r561;
	or.pred  	%p348, %p347, %p346;
	@%p348 bra 	$L__BB10_113;
	ld.param.f32 	%f722, [_Z17sgemm_warp_tilingILi128ELi128ELi16ELi8ELi8ELi4ELi2EEvPKfS1_Pfiiiff_param_7];
	ld.param.f32 	%f657, [_Z17sgemm_warp_tilingILi128ELi128ELi16ELi8ELi8ELi4ELi2EEvPKfS1_Pfiiiff_param_6];
	add.s32 	%r309, %r16, %r30;
	mul.wide.s32 	%rd163, %r309, 4;
	add.s64 	%rd164, %rd2, %rd163;
	ld.global.f32 	%f497, [%rd164];
	mul.f32 	%f498, %f722, %f497;
	fma.rn.f32 	%f499, %f657, %f850, %f498;
	st.global.f32 	[%rd164], %f499;
$L__BB10_113:
	ld.param.u32 	%r562, [_Z17sgemm_warp_tilingILi128ELi128ELi16ELi8ELi8ELi4ELi2EEvPKfS1_Pfiiiff_param_4];
	ld.param.u32 	%r424, [_Z17sgemm_warp_tilingILi128ELi128ELi16ELi8ELi8ELi4ELi2EEvPKfS1_Pfiiiff_param_3];
	setp.ge.s32 	%p349, %r291, %r562;
	setp.ge.s32 	%p350, %r29, %r424;
	cvt.s64.s32 	%rd165, %r30;
	add.s64 	%rd166, %rd139, %rd165;
	shl.b64 	%rd167, %rd166, 2;
	add.s64 	%rd8, %rd2, %rd167;
	or.pred  	%p351, %p350, %p349;
	@%p351 bra 	$L__BB10_115;
	ld.param.f32 	%f723, [_Z17sgemm_warp_tilingILi128ELi128ELi16ELi8ELi8ELi4ELi2EEvPKfS1_Pfiiiff_param_7];
	ld.param.f32 	%f658, [_Z17sgemm_warp_tilingILi128ELi128ELi16ELi8ELi8ELi4ELi2EEvPKfS1_Pfiiiff_param_6];
	ld.global.f32 	%f500, [%rd8+4];
	mul.f32 	%f501, %f723, %f500;
	fma.rn.f32 	%f502, %f658, %f851, %f501;
	st.global.f32 	[%rd8+4], %f502;
$L__BB10_115:
	ld.param.u32 	%r563, [_Z17sgemm_warp_tilingILi128ELi128ELi16ELi8ELi8ELi4ELi2EEvPKfS1_Pfiiiff_param_4];
	ld.param.u32 	%r425, [_Z17sgemm_warp_tilingILi128ELi128ELi16ELi8ELi8ELi4ELi2EEvPKfS1_Pfiiiff_param_3];
	setp.ge.s32 	%p352, %r293, %r563;
	setp.ge.s32 	%p353, %r29, %r425;
	or.pred  	%p354, %p353, %p352;
	@%p354 bra 	$L__BB10_117;
	ld.param.f32 	%f724, [_Z17sgemm_warp_tilingILi128ELi128ELi16ELi8ELi8ELi4ELi2EEvPKfS1_Pfiiiff_param_7];
	ld.param.f32 	%f659, [_Z17sgemm_warp_tilingILi128ELi128ELi16ELi8ELi8ELi4ELi2EEvPKfS1_Pfiiiff_param_6];
	ld.global.f32 	%f503, [%rd8+8];
	mul.f32 	%f504, %f724, %f503;
	fma.rn.f32 	%f505, %f659, %f852, %f504;
	st.global.f32 	[%rd8+8], %f505;
$L__BB10_117:
	ld.param.u32 	%r564, [_Z17sgemm_warp_tilingILi128ELi128ELi16ELi8ELi8ELi4ELi2EEvPKfS1_Pfiiiff_param_4];
	ld.param.u32 	%r426, [_Z17sgemm_warp_tilingILi128ELi128ELi16ELi8ELi8ELi4ELi2EEvPKfS1_Pfiiiff_param_3];
	setp.ge.s32 	%p355, %r295, %r564;
	setp.ge.s32 	%p356, %r29, %r426;
	or.pred  	%p357, %p356, %p355;
	@%p357 bra 	$L__BB10_119;
	ld.param.f32 	%f725, [_Z17sgemm_warp_tilingILi128ELi128ELi16ELi8ELi8ELi4ELi2EEvPKfS1_Pfiiiff_param_7];
	ld.param.f32 	%f660, [_Z17sgemm_warp_tilingILi128ELi128ELi16ELi8ELi8ELi4ELi2EEvPKfS1_Pfiiiff_param_6];
	ld.global.f32 	%f506, [%rd8+12];
	mul.f32 	%f507, %f725, %f506;
	fma.rn.f32 	%f508, %f660, %f853, %f507;
	st.global.f32 	[%rd8+12], %f508;
$L__BB10_119:
	ld.param.u32 	%r565, [_Z17sgemm_warp_tilingILi128ELi128ELi16ELi8ELi8ELi4ELi2EEvPKfS1_Pfiiiff_param_4];
	ld.param.u32 	%r427, [_Z17sgemm_warp_tilingILi128ELi128ELi16ELi8ELi8ELi4ELi2EEvPKfS1_Pfiiiff_param_3];
	setp.ge.s32 	%p358, %r297, %r565;
	setp.ge.s32 	%p359, %r29, %r427;
	or.pred  	%p360, %p359, %p358;
	@%p360 bra 	$L__BB10_121;
	ld.param.f32 	%f726, [_Z17sgemm_warp_tilingILi128ELi128ELi16ELi8ELi8ELi4ELi2EEvPKfS1_Pfiiiff_param_7];
	ld.param.f32 	%f661, [_Z17sgemm_warp_tilingILi128ELi128ELi16ELi8ELi8ELi4ELi2EEvPKfS1_Pfiiiff_param_6];
	ld.global.f32 	%f509, [%rd8+16];
	mul.f32 	%f510, %f726, %f509;
	fma.rn.f32 	%f511, %f661, %f854, %f510;
	st.global.f32 	[%rd8+16], %f511;
$L__BB10_121:
	ld.param.u32 	%r566, [_Z17sgemm_warp_tilingILi128ELi128ELi16ELi8ELi8ELi4ELi2EEvPKfS1_Pfiiiff_param_4];
	ld.param.u32 	%r428, [_Z17sgemm_warp_tilingILi128ELi128ELi16ELi8ELi8ELi4ELi2EEvPKfS1_Pfiiiff_param_3];
	setp.ge.s32 	%p361, %r34, %r566;
	setp.ge.s32 	%p362, %r29, %r428;
	or.pred  	%p363, %p362, %p361;
	@%p363 bra 	$L__BB10_123;
	ld.param.f32 	%f727, [_Z17sgemm_warp_tilingILi128ELi128ELi16ELi8ELi8ELi4ELi2EEvPKfS1_Pfiiiff_param_7];
	ld.param.f32 	%f662, [_Z17sgemm_warp_tilingILi128ELi128ELi16ELi8ELi8ELi4ELi2EEvPKfS1_Pfiiiff_param_6];
	ld.global.f32 	%f512, [%rd8+20];
	mul.f32 	%f513, %f727, %f512;
	fma.rn.f32 	%f514, %f662, %f855, %f513;
	st.global.f32 	[%rd8+20], %f514;
$L__BB10_123:
	ld.param.u32 	%r567, [_Z17sgemm_warp_tilingILi128ELi128ELi16ELi8ELi8ELi4ELi2EEvPKfS1_Pfiiiff_param_4];
	ld.param.u32 	%r429, [_Z17sgemm_warp_tilingILi128ELi128ELi16ELi8ELi8ELi4ELi2EEvPKfS1_Pfiiiff_param_3];
	setp.ge.s32 	%p364, %r35, %r567;
	setp.ge.s32 	%p365, %r29, %r429;
	or.pred  	%p366, %p365, %p364;
	@%p366 bra 	$L__BB10_125;
	ld.param.f32 	%f728, [_Z17sgemm_warp_tilingILi128ELi128ELi16ELi8ELi8ELi4ELi2EEvPKfS1_Pfiiiff_param_7];
	ld.param.f32 	%f663, [_Z17sgemm_warp_tilingILi128ELi128ELi16ELi8ELi8ELi4ELi2EEvPKfS1_Pfiiiff_param_6];
	ld.global.f32 	%f515, [%rd8+24];
	mul.f32 	%f516, %f728, %f515;
	fma.rn.f32 	%f517, %f663, %f856, %f516;
	st.global.f32 	[%rd8+24], %f517;
$L__BB10_125:
	ld.param.u32 	%r568, [_Z17sgemm_warp_tilingILi128ELi128ELi16ELi8ELi8ELi4ELi2EEvPKfS1_Pfiiiff_param_4];
	ld.param.u32 	%r430, [_Z17sgemm_warp_tilingILi128ELi128ELi16ELi8ELi8ELi4ELi2EEvPKfS1_Pfiiiff_param_3];
	setp.ge.s32 	%p367, %r36, %r568;
	setp.ge.s32 	%p368, %r29, %r430;
	or.pred  	%p369, %p368, %p367;
	@%p369 bra 	$L__BB10_127;
	ld.param.f32 	%f729, [_Z17sgemm_warp_tilingILi128ELi128ELi16ELi8ELi8ELi4ELi2EEvPKfS1_Pfiiiff_param_7];
	ld.param.f32 	%f664, [_Z17sgemm_warp_tilingILi128ELi128ELi16ELi8ELi8ELi4ELi2EEvPKfS1_Pfiiiff_param_6];
	ld.global.f32 	%f518, [%rd8+28];
	mul.f32 	%f519, %f729, %f518;
	fma.rn.f32 	%f520, %f664, %f857, %f519;
	st.global.f32 	[%rd8+28], %f520;
$L__BB10_127:
	ld.param.u32 	%r569, [_Z17sgemm_warp_tilingILi128ELi128ELi16ELi8ELi8ELi4ELi2EEvPKfS1_Pfiiiff_param_4];
	ld.param.u32 	%r431, [_Z17sgemm_warp_tilingILi128ELi128ELi16ELi8ELi8ELi4ELi2EEvPKfS1_Pfiiiff_param_3];
	setp.ge.s32 	%p370, %r16, %r569;
	add.s32 	%r31, %r15, 7;
	setp.ge.s32 	%p371, %r31, %r431;
	add.s32 	%r32, %r30, %r569;
	or.pred  	%p372, %p371, %p370;
	@%p372 bra 	$L__BB10_129;
	ld.param.f32 	%f730, [_Z17sgemm_warp_tilingILi128ELi128ELi16ELi8ELi8ELi4ELi2EEvPKfS1_Pfiiiff_param_7];
	ld.param.f32 	%f665, [_Z17sgemm_warp_tilingILi128ELi128ELi16ELi8ELi8ELi4ELi2EEvPKfS1_Pfiiiff_param_6];
	add.s32 	%r310, %r16, %r32;
	mul.wide.s32 	%rd168, %r310, 4;
	add.s64 	%rd169, %rd2, %rd168;
	ld.global.f32 	%f521, [%rd169];
	mul.f32 	%f522, %f730, %f521;
	fma.rn.f32 	%f523, %f665, %f858, %f522;
	st.global.f32 	[%rd169], %f523;
$L__BB10_129:
	ld.param.u32 	%r570, [_Z17sgemm_warp_tilingILi128ELi128ELi16ELi8ELi8ELi4ELi2EEvPKfS1_Pfiiiff_param_4];
	ld.param.u32 	%r432, [_Z17sgemm_warp_tilingILi128ELi128ELi16ELi8ELi8ELi4ELi2EEvPKfS1_Pfiiiff_param_3];
	setp.ge.s32 	%p373, %r291, %r570;
	setp.ge.s32 	%p374, %r31, %r432;
	cvt.s64.s32 	%rd170, %r32;
	add.s64 	%rd171, %rd139, %rd170;
	shl.b64 	%rd172, %rd171, 2;
	add.s64 	%rd9, %rd2, %rd172;
	or.pred  	%p375, %p374, %p373;
	@%p375 bra 	$L__BB10_131;
	ld.param.f32 	%f731, [_Z17sgemm_warp_tilingILi128ELi128ELi16ELi8ELi8ELi4ELi2EEvPKfS1_Pfiiiff_param_7];
	ld.param.f32 	%f666, [_Z17sgemm_warp_tilingILi128ELi128ELi16ELi8ELi8ELi4ELi2EEvPKfS1_Pfiiiff_param_6];
	ld.global.f32 	%f524, [%rd9+4];
	mul.f32 	%f525, %f731, %f524;
	fma.rn.f32 	%f526, %f666, %f859, %f525;
	st.global.f32 	[%rd9+4], %f526;
$L__BB10_131:
	ld.param.u32 	%r571, [_Z17sgemm_warp_tilingILi128ELi128ELi16ELi8ELi8ELi4ELi2EEvPKfS1_Pfiiiff_param_4];
	ld.param.u32 	%r433, [_Z17sgemm_warp_tilingILi128ELi128ELi16ELi8ELi8ELi4ELi2EEvPKfS1_Pfiiiff_param_3];
	setp.ge.s32 	%p376, %r293, %r571;
	setp.ge.s32 	%p377, %r31, %r433;
	or.pred  	%p378, %p377, %p376;
	@%p378 bra 	$L__BB10_133;
	ld.param.f32 	%f732, [_Z17sgemm_warp_tilingILi128ELi128ELi16ELi8ELi8ELi4ELi2EEvPKfS1_Pfiiiff_param_7];
	ld.param.f32 	%f667, [_Z17sgemm_warp_tilingILi128ELi128ELi16ELi8ELi8ELi4ELi2EEvPKfS1_Pfiiiff_param_6];
	ld.global.f32 	%f527, [%rd9+8];
	mul.f32 	%f528, %f732, %f527;
	fma.rn.f32 	%f529, %f667, %f860, %f528;
	st.global.f32 	[%rd9+8], %f529;
$L__BB10_133:
	ld.param.u32 	%r572, [_Z17sgemm_warp_tilingILi128ELi128ELi16ELi8ELi8ELi4ELi2EEvPKfS1_Pfiiiff_param_4];
	ld.param.u32 	%r434, [_Z17sgemm_warp_tilingILi128ELi128ELi16ELi8ELi8ELi4ELi2EEvPKfS1_Pfiiiff_param_3];
	setp.ge.s32 	%p379, %r295, %r572;
	setp.ge.s32 	%p380, %r31, %r434;
	or.pred  	%p381, %p380, %p379;
	@%p381 bra 	$L__BB10_135;
	ld.param.f32 	%f733, [_Z17sgemm_warp_tilingILi128ELi128ELi16ELi8ELi8ELi4ELi2EEvPKfS1_Pfiiiff_param_7];
	ld.param.f32 	%f668, [_Z17sgemm_warp_tilingILi128ELi128ELi16ELi8ELi8ELi4ELi2EEvPKfS1_Pfiiiff_param_6];
	ld.global.f32 	%f530, [%rd9+12];
	mul.f32 	%f531, %f733, %f530;
	fma.rn.f32 	%f532, %f668, %f861, %f531;
	st.global.f32 	[%rd9+12], %f532;
$L__BB10_135:
	ld.param.u32 	%r573, [_Z17sgemm_warp_tilingILi128ELi128ELi16ELi8ELi8ELi4ELi2EEvPKfS1_Pfiiiff_param_4];
	ld.param.u32 	%r435, [_Z17sgemm_warp_tilingILi128ELi128ELi16ELi8ELi8ELi4ELi2EEvPKfS1_Pfiiiff_param_3];
	setp.ge.s32 	%p382, %r297, %r573;
	setp.ge.s32 	%p383, %r31, %r435;
	or.pred  	%p384, %p383, %p382;
	@%p384 bra 	$L__BB10_137;
	ld.param.f32 	%f734, [_Z17sgemm_warp_tilingILi128ELi128ELi16ELi8ELi8ELi4ELi2EEvPKfS1_Pfiiiff_param_7];
	ld.param.f32 	%f669, [_Z17sgemm_warp_tilingILi128ELi128ELi16ELi8ELi8ELi4ELi2EEvPKfS1_Pfiiiff_param_6];
	ld.global.f32 	%f533, [%rd9+16];
	mul.f32 	%f534, %f734, %f533;
	fma.rn.f32 	%f535, %f669, %f862, %f534;
	st.global.f32 	[%rd9+16], %f535;
$L__BB10_137:
	ld.param.u32 	%r574, [_Z17sgemm_warp_tilingILi128ELi128ELi16ELi8ELi8ELi4ELi2EEvPKfS1_Pfiiiff_param_4];
	ld.param.u32 	%r436, [_Z17sgemm_warp_tilingILi128ELi128ELi16ELi8ELi8ELi4ELi2EEvPKfS1_Pfiiiff_param_3];
	setp.ge.s32 	%p385, %r34, %r574;
	setp.ge.s32 	%p386, %r31, %r436;
	or.pred  	%p387, %p386, %p385;
	@%p387 bra 	$L__BB10_139;
	ld.param.f32 	%f735, [_Z17sgemm_warp_tilingILi128ELi128ELi16ELi8ELi8ELi4ELi2EEvPKfS1_Pfiiiff_param_7];
	ld.param.f32 	%f670, [_Z17sgemm_warp_tilingILi128ELi128ELi16ELi8ELi8ELi4ELi2EEvPKfS1_Pfiiiff_param_6];
	ld.global.f32 	%f536, [%rd9+20];
	mul.f32 	%f537, %f735, %f536;
	fma.rn.f32 	%f538, %f670, %f863, %f537;
	st.global.f32 	[%rd9+20], %f538;
$L__BB10_139:
	ld.param.u32 	%r575, [_Z17sgemm_warp_tilingILi128ELi128ELi16ELi8ELi8ELi4ELi2EEvPKfS1_Pfiiiff_param_4];
	ld.param.u32 	%r437, [_Z17sgemm_warp_tilingILi128ELi128ELi16ELi8ELi8ELi4ELi2EEvPKfS1_Pfiiiff_param_3];
	setp.ge.s32 	%p388, %r35, %r575;
	setp.ge.s32 	%p389, %r31, %r437;
	or.pred  	%p390, %p389, %p388;
	@%p390 bra 	$L__BB10_141;
	ld.param.f32 	%f736, [_Z17sgemm_warp_tilingILi128ELi128ELi16ELi8ELi8ELi4ELi2EEvPKfS1_Pfiiiff_param_7];
	ld.param.f32 	%f671, [_Z17sgemm_warp_tilingILi128ELi128ELi16ELi8ELi8ELi4ELi2EEvPKfS1_Pfiiiff_param_6];
	ld.global.f32 	%f539, [%rd9+24];
	mul.f32 	%f540, %f736, %f539;
	fma.rn.f32 	%f541, %f671, %f864, %f540;
	st.global.f32 	[%rd9+24], %f541;
$L__BB10_141:
	ld.param.u32 	%r576, [_Z17sgemm_warp_tilingILi128ELi128ELi16ELi8ELi8ELi4ELi2EEvPKfS1_Pfiiiff_param_4];
	ld.param.u32 	%r438, [_Z17sgemm_warp_tilingILi128ELi128ELi16ELi8ELi8ELi4ELi2EEvPKfS1_Pfiiiff_param_3];
	setp.ge.s32 	%p391, %r36, %r576;
	setp.ge.s32 	%p392, %r31, %r438;
	or.pred  	%p393, %p392, %p391;
	@%p393 bra 	$L__BB10_271;
	ld.param.f32 	%f737, [_Z17sgemm_warp_tilingILi128ELi128ELi16ELi8ELi8ELi4ELi2EEvPKfS1_Pfiiiff_param_7];
	ld.param.f32 	%f672, [_Z17sgemm_warp_tilingILi128ELi128ELi16ELi8ELi8ELi4ELi2EEvPKfS1_Pfiiiff_param_6];
	ld.global.f32 	%f542, [%rd9+28];
	mul.f32 	%f543, %f737, %f542;
	fma.rn.f32 	%f544, %f672, %f865, %f543;
	st.global.f32 	[%rd9+28], %f544;
	bra.uni 	$L__BB10_271;
$L__BB10_143:
	ld.param.u32 	%r441, [_Z17sgemm_warp_tilingILi128ELi128ELi16ELi8ELi8ELi4ELi2EEvPKfS1_Pfiiiff_param_4];
	ld.param.u32 	%r311, [_Z17sgemm_warp_tilingILi128ELi128ELi16ELi8ELi8ELi4ELi2EEvPKfS1_Pfiiiff_param_3];
	setp.ge.s32 	%p10, %r15, %r311;
	mul.lo.s32 	%r39, %r15, %r441;
	setp.ge.s32 	%p11, %r16, %r441;
	or.pred  	%p12, %p10, %p11;
	@%p12 bra 	$L__BB10_145;
	ld.param.f32 	%f545, [_Z17sgemm_warp_tilingILi128ELi128ELi16ELi8ELi8ELi4ELi2EEvPKfS1_Pfiiiff_param_6];
	ld.param.u64 	%rd178, [_Z17sgemm_warp_tilingILi128ELi128ELi16ELi8ELi8ELi4ELi2EEvPKfS1_Pfiiiff_param_2];
	add.s32 	%r196, %r16, %r39;
	mul.f32 	%f289, %f545, %f849;
	cvta.to.global.u64 	%rd46, %rd178;
	mul.wide.s32 	%rd47, %r196, 4;
	add.s64 	%rd48, %rd46, %rd47;
	st.global.f32 	[%rd48], %f289;
$L__BB10_145:
	ld.param.u32 	%r442, [_Z17sgemm_warp_tilingILi128ELi128ELi16ELi8ELi8ELi4ELi2EEvPKfS1_Pfiiiff_param_4];
	ld.param.u32 	%r312, [_Z17sgemm_warp_tilingILi128ELi128ELi16ELi8ELi8ELi4ELi2EEvPKfS1_Pfiiiff_param_3];
	ld.param.u64 	%rd179, [_Z17sgemm_warp_tilingILi128ELi128ELi16ELi8ELi8ELi4ELi2EEvPKfS1_Pfiiiff_param_2];
	setp.ge.s32 	%p13, %r15, %r312;
	add.s32 	%r40, %r16, 1;
	setp.ge.s32 	%p14, %r40, %r442;
	cvt.s64.s32 	%rd49, %r39;
	cvt.s64.s32 	%rd10, %r16;
	add.s64 	%rd50, %rd10, %rd49;
	cvta.to.global.u64 	%rd51, %rd179;
	shl.b64 	%rd52, %rd50, 2;
	add.s64 	%rd11, %rd51, %rd52;
	or.pred  	%p15, %p13, %p14;
	@%p15 bra 	$L__BB10_147;
	ld.param.f32 	%f546, [_Z17sgemm_warp_tilingILi128ELi128ELi16ELi8ELi8ELi4ELi2EEvPKfS1_Pfiiiff_param_6];
	mul.f32 	%f290, %f546, %f848;
	st.global.f32 	[%rd11+4], %f290;
$L__BB10_147:
	ld.param.u32 	%r443, [_Z17sgemm_warp_tilingILi128ELi128ELi16ELi8ELi8ELi4ELi2EEvPKfS1_Pfiiiff_param_4];
	ld.param.u32 	%r313, [_Z17sgemm_warp_tilingILi128ELi128ELi16ELi8ELi8ELi4ELi2EEvPKfS1_Pfiiiff_param_3];
	setp.ge.s32 	%p16, %r15, %r313;
	add.s32 	%r41, %r16, 2;
	setp.ge.s32 	%p17, %r41, %r443;
	or.pred  	%p18, %p16, %p17;
	@%p18 bra 	$L__BB10_149;
	ld.param.f32 	%f547, [_Z17sgemm_warp_tilingILi128ELi128ELi16ELi8ELi8ELi4ELi2EEvPKfS1_Pfiiiff_param_6];
	mul.f32 	%f291, %f547, %f847;
	st.global.f32 	[%rd11+8], %f291;
$L__BB10_149:
	ld.param.u32 	%r444, [_Z17sgemm_warp_tilingILi128ELi128ELi16ELi8ELi8ELi4ELi2EEvPKfS1_Pfiiiff_param_4];
	ld.param.u32 	%r314, [_Z17sgemm_warp_tilingILi128ELi128ELi16ELi8ELi8ELi4ELi2EEvPKfS1_Pfiiiff_param_3];
	setp.ge.s32 	%p19, %r15, %r314;
	add.s32 	%r42, %r16, 3;
	setp.ge.s32 	%p20, %r42, %r444;
	or.pred  	%p21, %p19, %p20;
	@%p21 bra 	$L__BB10_151;
	ld.param.f32 	%f548, [_Z17sgemm_warp_tilingILi128ELi128ELi16ELi8ELi8ELi4ELi2EEvPKfS1_Pfiiiff_param_6];
	mul.f32 	%f292, %f548, %f846;
	st.global.f32 	[%rd11+12], %f292;
$L__BB10_151:
	ld.param.u32 	%r445, [_Z17sgemm_warp_tilingILi128ELi128ELi16ELi8ELi8ELi4ELi2EEvPKfS1_Pfiiiff_param_4];
	ld.param.u32 	%r315, [_Z17sgemm_warp_tilingILi128ELi128ELi16ELi8ELi8ELi4ELi2EEvPKfS1_Pfiiiff_param_3];
	setp.ge.s32 	%p22, %r15, %r315;
	add.s32 	%r43, %r16, 4;
	setp.ge.s32 	%p23, %r43, %r445;
	or.pred  	%p24, %p22, %p23;
	@%p24 bra 	$L__BB10_153;
	ld.param.f32 	%f549, [_Z17sgemm_warp_tilingILi128ELi128ELi16ELi8ELi8ELi4ELi2EEvPKfS1_Pfiiiff_param_6];
	mul.f32 	%f293, %f549, %f845;
	st.global.f32 	[%rd11+16], %f293;
$L__BB10_153:
	ld.param.u32 	%r446, [_Z17sgemm_warp_tilingILi128ELi128ELi16ELi8ELi8ELi4ELi2EEvPKfS1_Pfiiiff_param_4];
	ld.param.u32 	%r316, [_Z17sgemm_warp_tilingILi128ELi128ELi16ELi8ELi8ELi4ELi2EEvPKfS1_Pfiiiff_param_3];
	setp.ge.s32 	%p25, %r15, %r316;
	add.s32 	%r44, %r16, 5;
	setp.ge.s32 	%p26, %r44, %r446;
	or.pred  	%p27, %p25, %p26;
	@%p27 bra 	$L__BB10_155;
	ld.param.f32 	%f550, [_Z17sgemm_warp_tilingILi128ELi128ELi16ELi8ELi8ELi4ELi2EEvPKfS1_Pfiiiff_param_6];
	mul.f32 	%f294, %f550, %f844;
	st.global.f32 	[%rd11+20], %f294;
$L__BB10_155:
	ld.param.u32 	%r447, [_Z17sgemm_warp_tilingILi128ELi128ELi16ELi8ELi8ELi4ELi2EEvPKfS1_Pfiiiff_param_4];
	ld.param.u32 	%r317, [_Z17sgemm_warp_tilingILi128ELi128ELi16ELi8ELi8ELi4ELi2EEvPKfS1_Pfiiiff_param_3];
	setp.ge.s32 	%p28, %r15, %r317;
	add.s32 	%r45, %r16, 6;
	setp.ge.s32 	%p29, %r45, %r447;
	or.pred  	%p30, %p28, %p29;
	@%p30 bra 	$L__BB10_157;
	ld.param.f32 	%f551, [_Z17sgemm_warp_tilingILi128ELi128ELi16ELi8ELi8ELi4ELi2EEvPKfS1_Pfiiiff_param_6];
	mul.f32 	%f295, %f551, %f843;
	st.global.f32 	[%rd11+24], %f295;
$L__BB10_157:
	ld.param.u32 	%r448, [_Z17sgemm_warp_tilingILi128ELi128ELi16ELi8ELi8ELi4ELi2EEvPKfS1_Pfiiiff_param_4];
	ld.param.u32 	%r318, [_Z17sgemm_warp_tilingILi128ELi128ELi16ELi8ELi8ELi4ELi2EEvPKfS1_Pfiiiff_param_3];
	setp.ge.s32 	%p31, %r15, %r318;
	add.s32 	%r46, %r16, 7;
	setp.ge.s32 	%p32, %r46, %r448;
	or.pred  	%p33, %p31, %p32;
	@%p33 bra 	$L__BB10_159;
	ld.param.f32 	%f552, [_Z17sgemm_warp_tilingILi128ELi128ELi16ELi8ELi8ELi4ELi2EEvPKfS1_Pfiiiff_param_6];
	mul.f32 	%f296, %f552, %f842;
	st.global.f32 	[%rd11+28], %f296;
$L__BB10_159:
	ld.param.u32 	%r449, [_Z17sgemm_warp_tilingILi128ELi128ELi16ELi8ELi8ELi4ELi2EEvPKfS1_Pfiiiff_param_4];
	ld.param.u32 	%r319, [_Z17sgemm_warp_tilingILi128ELi128ELi16ELi8ELi8ELi4ELi2EEvPKfS1_Pfiiiff_param_3];
	setp.ge.s32 	%p34, %r16, %r449;
	or.b32  	%r47, %r15, 1;
	setp.ge.s32 	%p35, %r47, %r319;
	add.s32 	%r48, %r39, %r449;
	or.pred  	%p36, %p35, %p34;
	@%p36 bra 	$L__BB10_161;
	ld.param.f32 	%f553, [_Z17sgemm_warp_tilingILi128ELi128ELi16ELi8ELi8ELi4ELi2EEvPKfS1_Pfiiiff_param_6];
	ld.param.u64 	%rd180, [_Z17sgemm_warp_tilingILi128ELi128ELi16ELi8ELi8ELi4ELi2EEvPKfS1_Pfiiiff_param_2];
	add.s32 	%r261, %r16, %r48;
	mul.f32 	%f297, %f553, %f841;
	cvta.to.global.u64 	%rd53, %rd180;
	mul.wide.s32 	%rd54, %r261, 4;
	add.s64 	%rd55, %rd53, %rd54;
	st.global.f32 	[%rd55], %f297;
$L__BB10_161:
	ld.param.u32 	%r450, [_Z17sgemm_warp_tilingILi128ELi128ELi16ELi8ELi8ELi4ELi2EEvPKfS1_Pfiiiff_param_4];
	ld.param.u32 	%r320, [_Z17sgemm_warp_tilingILi128ELi128ELi16ELi8ELi8ELi4ELi2EEvPKfS1_Pfiiiff_param_3];
	ld.param.u64 	%rd181, [_Z17sgemm_warp_tilingILi128ELi128ELi16ELi8ELi8ELi4ELi2EEvPKfS1_Pfiiiff_param_2];
	setp.ge.s32 	%p37, %r47, %r320;
	setp.ge.s32 	%p38, %r40, %r450;
	cvt.s64.s32 	%rd56, %r48;
	add.s64 	%rd57, %rd10, %rd56;
	cvta.to.global.u64 	%rd58, %rd181;
	shl.b64 	%rd59, %rd57, 2;
	add.s64 	%rd12, %rd58, %rd59;
	or.pred  	%p39, %p37, %p38;
	@%p39 bra 	$L__BB10_163;
	ld.param.f32 	%f554, [_Z17sgemm_warp_tilingILi128ELi128ELi16ELi8ELi8ELi4ELi2EEvPKfS1_Pfiiiff_param_6];
	mul.f32 	%f298, %f554, %f840;
	st.global.f32 	[%rd12+4], %f298;
$L__BB10_163:
	ld.param.u32 	%r451, [_Z17sgemm_warp_tilingILi128ELi128ELi16ELi8ELi8ELi4ELi2EEvPKfS1_Pfiiiff_param_4];
	ld.param.u32 	%r321, [_Z17sgemm_warp_tilingILi128ELi128ELi16ELi8ELi8ELi4ELi2EEvPKfS1_Pfiiiff_param_3];
	setp.ge.s32 	%p40, %r47, %r321;
	setp.ge.s32 	%p41, %r41, %r451;
	or.pred  	%p42, %p40, %p41;
	@%p42 bra 	$L__BB10_165;
	ld.param.f32 	%f555, [_Z17sgemm_warp_tilingILi128ELi128ELi16ELi8ELi8ELi4ELi2EEvPKfS1_Pfiiiff_param_6];
	mul.f32 	%f299, %f555, %f839;
	st.global.f32 	[%rd12+8], %f299;
$L__BB10_165:
	ld.param.u32 	%r452, [_Z17sgemm_warp_tilingILi128ELi128ELi16ELi8ELi8ELi4ELi2EEvPKfS1_Pfiiiff_param_4];
	ld.param.u32 	%r322, [_Z17sgemm_warp_tilingILi128ELi128ELi16ELi8ELi8ELi4ELi2EEvPKfS1_Pfiiiff_param_3];
	setp.ge.s32 	%p43, %r47, %r322;
	setp.ge.s32 	%p44, %r42, %r452;
	or.pred  	%p45, %p43, %p44;
	@%p45 bra 	$L__BB10_167;
	ld.param.f32 	%f556, [_Z17sgemm_warp_tilingILi128ELi128ELi16ELi8ELi8ELi4ELi2EEvPKfS1_Pfiiiff_param_6];
	mul.f32 	%f300, %f556, %f838;
	st.global.f32 	[%rd12+12], %f300;
$L__BB10_167:
	ld.param.u32 	%r453, [_Z17sgemm_warp_tilingILi128ELi128ELi16ELi8ELi8ELi4ELi2EEvPKfS1_Pfiiiff_param_4];
	ld.param.u32 	%r323, [_Z17sgemm_warp_tilingILi128ELi128ELi16ELi8ELi8ELi4ELi2EEvPKfS1_Pfiiiff_param_3];
	setp.ge.s32 	%p46, %r47, %r323;
	setp.ge.s32 	%p47, %r43, %r453;
	or.pred  	%p48, %p46, %p47;
	@%p48 bra 	$L__BB10_169;
	ld.param.f32 	%f557, [_Z17sgemm_warp_tilingILi128ELi128ELi16ELi8ELi8ELi4ELi2EEvPKfS1_Pfiiiff_param_6];
	mul.f32 	%f301, %f557, %f837;
	st.global.f32 	[%rd12+16], %f301;
$L__BB10_169:
	ld.param.u32 	%r454, [_Z17sgemm_warp_tilingILi128ELi128ELi16ELi8ELi8ELi4ELi2EEvPKfS1_Pfiiiff_param_4];
	ld.param.u32 	%r324, [_Z17sgemm_warp_tilingILi128ELi128ELi16ELi8ELi8ELi4ELi2EEvPKfS1_Pfiiiff_param_3];
	setp.ge.s32 	%p49, %r47, %r324;
	setp.ge.s32 	%p50, %r44, %r454;
	or.pred  	%p51, %p49, %p50;
	@%p51 bra 	$L__BB10_171;
	ld.param.f32 	%f558, [_Z17sgemm_warp_tilingILi128ELi128ELi16ELi8ELi8ELi4ELi2EEvPKfS1_Pfiiiff_param_6];
	mul.f32 	%f302, %f558, %f836;
	st.global.f32 	[%rd12+20], %f302;
$L__BB10_171:
	ld.param.u32 	%r455, [_Z17sgemm_warp_tilingILi128ELi128ELi16ELi8ELi8ELi4ELi2EEvPKfS1_Pfiiiff_param_4];
	ld.param.u32 	%r325, [_Z17sgemm_warp_tilingILi128ELi128ELi16ELi8ELi8ELi4ELi2EEvPKfS1_Pfiiiff_param_3];
	setp.ge.s32 	%p52, %r47, %r325;
	setp.ge.s32 	%p53, %r45, %r455;
	or.pred  	%p54, %p52, %p53;
	@%p54 bra 	$L__BB10_173;
	ld.param.f32 	%f559, [_Z17sgemm_warp_tilingILi128ELi128ELi16ELi8ELi8ELi4ELi2EEvPKfS1_Pfiiiff_param_6];
	mul.f32 	%f303, %f559, %f835;
	st.global.f32 	[%rd12+24], %f303;
$L__BB10_173:
	ld.param.u32 	%r456, [_Z17sgemm_warp_tilingILi128ELi128ELi16ELi8ELi8ELi4ELi2EEvPKfS1_Pfiiiff_param_4];
	ld.param.u32 	%r326, [_Z17sgemm_warp_tilingILi128ELi128ELi16ELi8ELi8ELi4ELi2EEvPKfS1_Pfiiiff_param_3];
	setp.ge.s32 	%p55, %r47, %r326;
	setp.ge.s32 	%p56, %r46, %r456;
	or.pred  	%p57, %p55, %p56;
	@%p57 bra 	$L__BB10_175;
	ld.param.f32 	%f560, [_Z17sgemm_warp_tilingILi128ELi128ELi16ELi8ELi8ELi4ELi2EEvPKfS1_Pfiiiff_param_6];
	mul.f32 	%f304, %f560, %f834;
	st.global.f32 	[%rd12+28], %f304;
$L__BB10_175:
	ld.param.u32 	%r457, [_Z17sgemm_warp_tilingILi128ELi128ELi16ELi8ELi8ELi4ELi2EEvPKfS1_Pfiiiff_param_4];
	ld.param.u32 	%r327, [_Z17sgemm_warp_tilingILi128ELi128ELi16ELi8ELi8ELi4ELi2EEvPKfS1_Pfiiiff_param_3];
	ld.param.u64 	%rd182, [_Z17sgemm_warp_tilingILi128ELi128ELi16ELi8ELi8ELi4ELi2EEvPKfS1_Pfiiiff_param_2];
	cvta.to.global.u64 	%rd13, %rd182;
	setp.ge.s32 	%p58, %r16, %r457;
	or.b32  	%r50, %r15, 2;
	setp.ge.s32 	%p59, %r50, %r327;
	add.s32 	%r51, %r48, %r457;
	or.pred  	%p60, %p59, %p58;
	@%p60 bra 	$L__BB10_177;
	ld.param.f32 	%f561, [_Z17sgemm_warp_tilingILi128ELi128ELi16ELi8ELi8ELi4ELi2EEvPKfS1_Pfiiiff_param_6];
	add.s32 	%r269, %r16, %r51;
	mul.f32 	%f305, %f561, %f833;
	mul.wide.s32 	%rd60, %r269, 4;
	add.s64 	%rd61, %rd13, %rd60;
	st.global.f32 	[%rd61], %f305;
$L__BB10_177:
	ld.param.u32 	%r458, [_Z17sgemm_warp_tilingILi128ELi128ELi16ELi8ELi8ELi4ELi2EEvPKfS1_Pfiiiff_param_4];
	ld.param.u32 	%r328, [_Z17sgemm_warp_tilingILi128ELi128ELi16ELi8ELi8ELi4ELi2EEvPKfS1_Pfiiiff_param_3];
	setp.ge.s32 	%p61, %r50, %r328;
	setp.ge.s32 	%p62, %r40, %r458;
	cvt.s64.s32 	%rd62, %r51;
	add.s64 	%rd63, %rd10, %rd62;
	shl.b64 	%rd64, %rd63, 2;
	add.s64 	%rd14, %rd13, %rd64;
	or.pred  	%p63, %p61, %p62;
	@%p63 bra 	$L__BB10_179;
	ld.param.f32 	%f562, [_Z17sgemm_warp_tilingILi128ELi128ELi16ELi8ELi8ELi4ELi2EEvPKfS1_Pfiiiff_param_6];
	mul.f32 	%f306, %f562, %f832;
	st.global.f32 	[%rd14+4], %f306;
$L__BB10_179:
	ld.param.u32 	%r459, [_Z17sgemm_warp_tilingILi128ELi128ELi16ELi8ELi8ELi4ELi2EEvPKfS1_Pfiiiff_param_4];
	ld.param.u32 	%r329, [_Z17sgemm_warp_tilingILi128ELi128ELi16ELi8ELi8ELi4ELi2EEvPKfS1_Pfiiiff_param_3];
	setp.ge.s32 	%p64, %r50, %r329;
	setp.ge.s32 	%p65, %r41, %r459;
	or.pred  	%p66, %p64, %p65;
	@%p66 bra 	$L__BB10_181;
	ld.param.f32 	%f563, [_Z17sgemm_warp_tilingILi128ELi128ELi16ELi8ELi8ELi4ELi2EEvPKfS1_Pfiiiff_param_6];
	mul.f32 	%f307, %f563, %f831;
	st.global.f32 	[%rd14+8], %f307;
$L__BB10_181:
	ld.param.u32 	%r460, [_Z17sgemm_warp_tilingILi128ELi128ELi16ELi8ELi8ELi4ELi2EEvPKfS1_Pfiiiff_param_4];
	ld.param.u32 	%r330, [_Z17sgemm_warp_tilingILi128ELi128ELi16ELi8ELi8ELi4ELi2EEvPKfS1_Pfiiiff_param_3];
	setp.ge.s32 	%p67, %r50, %r330;
	setp.ge.s32 	%p68, %r42, %r460;
	or.pred  	%p69, %p67, %p68;
	@%p69 bra 	$L__BB10_183;
	ld.param.f32 	%f564, [_Z17sgemm_warp_tilingILi128ELi128ELi16ELi8ELi8ELi4ELi2EEvPKfS1_Pfiiiff_param_6];
	mul.f32 	%f308, %f564, %f830;
	st.global.f32 	[%rd14+12], %f308;
$L__BB10_183:
	ld.param.u32 	%r461, [_Z17sgemm_warp_tilingILi128ELi128ELi16ELi8ELi8ELi4ELi2EEvPKfS1_Pfiiiff_param_4];
	ld.param.u32 	%r331, [_Z17sgemm_warp_tilingILi128ELi128ELi16ELi8ELi8ELi4ELi2EEvPKfS1_Pfiiiff_param_3];
	setp.ge.s32 	%p70, %r50, %r331;
	setp.ge.s32 	%p71, %r43, %r461;
	or.pred  	%p72, %p70, %p71;
	@%p72 bra 	$L__BB10_185;
	ld.param.f32 	%f565, [_Z17sgemm_warp_tilingILi128ELi128ELi16ELi8ELi8ELi4ELi2EEvPKfS1_Pfiiiff_param_6];
	mul.f32 	%f309, %f565, %f829;
	st.global.f32 	[%rd14+16], %f309;
$L__BB10_185:
	ld.param.u32 	%r462, [_Z17sgemm_warp_tilingILi128ELi128ELi16ELi8ELi8ELi4ELi2EEvPKfS1_Pfiiiff_param_4];
	ld.param.u32 	%r332, [_Z17sgemm_warp_tilingILi128ELi128ELi16ELi8ELi8ELi4ELi2EEvPKfS1_Pfiiiff_param_3];
	setp.ge.s32 	%p73, %r50, %r332;
	setp.ge.s32 	%p74, %r44, %r462;
	or.pred  	%p75, %p73, %p74;
	@%p75 bra 	$L__BB10_187;
	ld.param.f32 	%f566, [_Z17sgemm_warp_tilingILi128ELi128ELi16ELi8ELi8ELi4ELi2EEvPKfS1_Pfiiiff_param_6];
	mul.f32 	%f310, %f566, %f828;
	st.global.f32 	[%rd14+20], %f310;
$L__BB10_187:
	ld.param.u32 	%r463, [_Z17sgemm_warp_tilingILi128ELi128ELi16ELi8ELi8ELi4ELi2EEvPKfS1_Pfiiiff_param_4];
	ld.param.u32 	%r333, [_Z17sgemm_warp_tilingILi128ELi128ELi16ELi8ELi8ELi4ELi2EEvPKfS1_Pfiiiff_param_3];
	setp.ge.s32 	%p76, %r50, %r333;
	setp.ge.s32 	%p77, %r45, %r463;
	or.pred  	%p78, %p76, %p77;
	@%p78 bra 	$L__BB10_189;
	ld.param.f32 	%f567, [_Z17sgemm_warp_tilingILi128ELi128ELi16ELi8ELi8ELi4ELi2EEvPKfS1_Pfiiiff_param_6];
	mul.f32 	%f311, %f567, %f827;
	st.global.f32 	[%rd14+24], %f311;
$L__BB10_189:
	ld.param.u32 	%r464, [_Z17sgemm_warp_tilingILi128ELi128ELi16ELi8ELi8ELi4ELi2EEvPKfS1_Pfiiiff_param_4];
	ld.param.u32 	%r334, [_Z17sgemm_warp_tilingILi128ELi128ELi16ELi8ELi8ELi4ELi2EEvPKfS1_Pfiiiff_param_3];
	setp.ge.s32 	%p79, %r50, %r334;
	setp.ge.s32 	%p80, %r46, %r464;
	or.pred  	%p81, %p79, %p80;
	@%p81 bra 	$L__BB10_191;
	ld.param.f32 	%f568, [_Z17sgemm_warp_tilingILi128ELi128ELi16ELi8ELi8ELi4ELi2EEvPKfS1_Pfiiiff_param_6];
	mul.f32 	%f312, %f568, %f826;
	st.global.f32 	[%rd14+28], %f312;
$L__BB10_191:
	ld.param.u32 	%r465, [_Z17sgemm_warp_tilingILi128ELi128ELi16ELi8ELi8ELi4ELi2EEvPKfS1_Pfiiiff_param_4];
	ld.param.u32 	%r335, [_Z17sgemm_warp_tilingILi128ELi128ELi16ELi8ELi8ELi4ELi2EEvPKfS1_Pfiiiff_param_3];
	setp.ge.s32 	%p82, %r16, %r465;
	add.s32 	%r52, %r15, 3;
	setp.ge.s32 	%p83, %r52, %r335;
	add.s32 	%r53, %r51, %r465;
	or.pred  	%p84, %p83, %p82;
	@%p84 bra 	$L__BB10_193;
	ld.param.f32 	%f569, [_Z17sgemm_warp_tilingILi128ELi128ELi16ELi8ELi8ELi4ELi2EEvPKfS1_Pfiiiff_param_6];
	add.s32 	%r270, %r16, %r53;
	mul.f32 	%f313, %f569, %f825;
	mul.wide.s32 	%rd65, %r270, 4;
	add.s64 	%rd66, %rd13, %rd65;
	st.global.f32 	[%rd66], %f313;
$L__BB10_193:
	ld.param.u32 	%r466, [_Z17sgemm_warp_tilingILi128ELi128ELi16ELi8ELi8ELi4ELi2EEvPKfS1_Pfiiiff_param_4];
	ld.param.u32 	%r336, [_Z17sgemm_warp_tilingILi128ELi128ELi16ELi8ELi8ELi4ELi2EEvPKfS1_Pfiiiff_param_3];
	setp.ge.s32 	%p85, %r52, %r336;
	setp.ge.s32 	%p86, %r40, %r466;
	cvt.s64.s32 	%rd67, %r53;
	add.s64 	%rd68, %rd10, %rd67;
	shl.b64 	%rd69, %rd68, 2;
	add.s64 	%rd15, %rd13, %rd69;
	or.pred  	%p87, %p85, %p86;
	@%p87 bra 	$L__BB10_195;
	ld.param.f32 	%f570, [_Z17sgemm_warp_tilingILi128ELi128ELi16ELi8ELi8ELi4ELi2EEvPKfS1_Pfiiiff_param_6];
	mul.f32 	%f314, %f570, %f824;
	st.global.f32 	[%rd15+4], %f314;
$L__BB10_195:
	ld.param.u32 	%r467, [_Z17sgemm_warp_tilingILi128ELi128ELi16ELi8ELi8ELi4ELi2EEvPKfS1_Pfiiiff_param_4];
	ld.param.u32 	%r337, [_Z17sgemm_warp_tilingILi128ELi128ELi16ELi8ELi8ELi4ELi2EEvPKfS1_Pfiiiff_param_3];
	setp.ge.s32 	%p88, %r52, %r337;
	setp.ge.s32 	%p89, %r41, %r467;
	or.pred  	%p90, %p88, %p89;
	@%p90 bra 	$L__BB10_197;
	ld.param.f32 	%f571, [_Z17sgemm_warp_tilingILi128ELi128ELi16ELi8ELi8ELi4ELi2EEvPKfS1_Pfiiiff_param_6];
	mul.f32 	%f315, %f571, %f823;
	st.global.f32 	[%rd15+8], %f315;
$L__BB10_197:
	ld.param.u32 	%r468, [_Z17sgemm_warp_tilingILi128ELi128ELi16ELi8ELi8ELi4ELi2EEvPKfS1_Pfiiiff_param_4];
	ld.param.u32 	%r338, [_Z17sgemm_warp_tilingILi128ELi128ELi16ELi8ELi8ELi4ELi2EEvPKfS1_Pfiiiff_param_3];
	setp.ge.s32 	%p91, %r52, %r338;
	setp.ge.s32 	%p92, %r42, %r468;
	or.pred  	%p93, %p91, %p92;
	@%p93 bra 	$L__BB10_199;
	ld.param.f32 	%f572, [_Z17sgemm_warp_tilingILi128ELi128ELi16ELi8ELi8ELi4ELi2EEvPKfS1_Pfiiiff_param_6];
	mul.f32 	%f316, %f572, %f822;
	st.global.f32 	[%rd15+12], %f316;
$L__BB10_199:
	ld.param.u32 	%r469, [_Z17sgemm_warp_tilingILi128ELi128ELi16ELi8ELi8ELi4ELi2EEvPKfS1_Pfiiiff_param_4];
	ld.param.u32 	%r339, [_Z17sgemm_warp_tilingILi128ELi128ELi16ELi8ELi8ELi4ELi2EEvPKfS1_Pfiiiff_param_3];
	setp.ge.s32 	%p94, %r52, %r339;
	setp.ge.s32 	%p95, %r43, %r469;
	or.pred  	%p96, %p94, %p95;
	@%p96 bra 	$L__BB10_201;
	ld.param.f32 	%f573, [_Z17sgemm_warp_tilingILi128ELi128ELi16ELi8ELi8ELi4ELi2EEvPKfS1_Pfiiiff_param_6];
	mul.f32 	%f317, %f573, %f821;
	st.global.f32 	[%rd15+16], %f317;
$L__BB10_201:
	ld.param.u32 	%r470, [_Z17sgemm_warp_tilingILi128ELi128ELi16ELi8ELi8ELi4ELi2EEvPKfS1_Pfiiiff_param_4];
	ld.param.u32 	%r340, [_Z17sgemm_warp_tilingILi128ELi128ELi16ELi8ELi8ELi4ELi2EEvPKfS1_Pfiiiff_param_3];
	setp.ge.s32 	%p97, %r52, %r340;
	setp.ge.s32 	%p98, %r44, %r470;
	or.pred  	%p99, %p97, %p98;
	@%p99 bra 	$L__BB10_203;
	ld.param.f32 	%f574, [_Z17sgemm_warp_tilingILi128ELi128ELi16ELi8ELi8ELi4ELi2EEvPKfS1_Pfiiiff_param_6];
	mul.f32 	%f318, %f574, %f820;
	st.global.f32 	[%rd15+20], %f318;
$L__BB10_203:
	ld.param.u32 	%r471, [_Z17sgemm_warp_tilingILi128ELi128ELi16ELi8ELi8ELi4ELi2EEvPKfS1_Pfiiiff_param_4];
	ld.param.u32 	%r341, [_Z17sgemm_warp_tilingILi128ELi128ELi16ELi8ELi8ELi4ELi2EEvPKfS1_Pfiiiff_param_3];
	setp.ge.s32 	%p100, %r52, %r341;
	setp.ge.s32 	%p101, %r45, %r471;
	or.pred  	%p102, %p100, %p101;
	@%p102 bra 	$L__BB10_205;
	ld.param.f32 	%f575, [_Z17sgemm_warp_tilingILi128ELi128ELi16ELi8ELi8ELi4ELi2EEvPKfS1_Pfiiiff_param_6];
	mul.f32 	%f319, %f575, %f819;
	st.global.f32 	[%rd15+24], %f319;
$L__BB10_205:
	ld.param.u32 	%r472, [_Z17sgemm_warp_tilingILi128ELi128ELi16ELi8ELi8ELi4ELi2EEvPKfS1_Pfiiiff_param_4];
	ld.param.u32 	%r342, [_Z17sgemm_warp_tilingILi128ELi128ELi16ELi8ELi8ELi4ELi2EEvPKfS1_Pfiiiff_param_3];
	setp.ge.s32 	%p103, %r52, %r342;
	setp.ge.s32 	%p104, %r46, %r472;
	or.pred  	%p105, %p103, %p104;
	@%p105 bra 	$L__BB10_207;
	ld.param.f32 	%f576, [_Z17sgemm_warp_tilingILi128ELi128ELi16ELi8ELi8ELi4ELi2EEvPKfS1_Pfiiiff_param_6];
	mul.f32 	%f320, %f576, %f818;
	st.global.f32 	[%rd15+28], %f320;
$L__BB10_207:
	ld.param.u32 	%r473, [_Z17sgemm_warp_tilingILi128ELi128ELi16ELi8ELi8ELi4ELi2EEvPKfS1_Pfiiiff_param_4];
	ld.param.u32 	%r343, [_Z17sgemm_warp_tilingILi128ELi128ELi16ELi8ELi8ELi4ELi2EEvPKfS1_Pfiiiff_param_3];
	setp.ge.s32 	%p106, %r16, %r473;
	add.s32 	%r54, %r15, 4;
	setp.ge.s32 	%p107, %r54, %r343;
	add.s32 	%r55, %r53, %r473;
	or.pred  	%p108, %p107, %p106;
	@%p108 bra 	$L__BB10_209;
	ld.param.f32 	%f577, [_Z17sgemm_warp_tilingILi128ELi128ELi16ELi8ELi8ELi4ELi2EEvPKfS1_Pfiiiff_param_6];
	add.s32 	%r271, %r16, %r55;
	mul.f32 	%f321, %f577, %f817;
	mul.wide.s32 	%rd70, %r271, 4;
	add.s64 	%rd71, %rd13, %rd70;
	st.global.f32 	[%rd71], %f321;
$L__BB10_209:
	ld.param.u32 	%r474, [_Z17sgemm_warp_tilingILi128ELi128ELi16ELi8ELi8ELi4ELi2EEvPKfS1_Pfiiiff_param_4];
	ld.param.u32 	%r344, [_Z17sgemm_warp_tilingILi128ELi128ELi16ELi8ELi8ELi4ELi2EEvPKfS1_Pfiiiff_param_3];
	setp.ge.s32 	%p109, %r54, %r344;
	setp.ge.s32 	%p110, %r40, %r474;
	cvt.s64.s32 	%rd72, %r55;
	add.s64 	%rd73, %rd10, %rd72;
	shl.b64 	%rd74, %rd73, 2;
	add.s64 	%rd16, %rd13, %rd74;
	or.pred  	%p111, %p109, %p110;
	@%p111 bra 	$L__BB10_211;
	ld.param.f32 	%f578, [_Z17sgemm_warp_tilingILi128ELi128ELi16ELi8ELi8ELi4ELi2EEvPKfS1_Pfiiiff_param_6];
	mul.f32 	%f322, %f578, %f816;
	st.global.f32 	[%rd16+4], %f322;
$L__BB10_211:
	ld.param.u32 	%r475, [_Z17sgemm_warp_tilingILi128ELi128ELi16ELi8ELi8ELi4ELi2EEvPKfS1_Pfiiiff_param_4];
	ld.param.u32 	%r345, [_Z17sgemm_warp_tilingILi128ELi128ELi16ELi8ELi8ELi4ELi2EEvPKfS1_Pfiiiff_param_3];
	setp.ge.s32 	%p112, %r54, %r345;
	setp.ge.s32 	%p113, %r41, %r475;
	or.pred  	%p114, %p112, %p113;
	@%p114 bra 	$L__BB10_213;
	ld.param.f32 	%f579, [_Z17sgemm_warp_tilingILi128ELi128ELi16ELi8ELi8ELi4ELi2EEvPKfS1_Pfiiiff_param_6];
	mul.f32 	%f323, %f579, %f815;
	st.global.f32 	[%rd16+8], %f323;
$L__BB10_213:
	ld.param.u32 	%r476, [_Z17sgemm_warp_tilingILi128ELi128ELi16ELi8ELi8ELi4ELi2EEvPKfS1_Pfiiiff_param_4];
	ld.param.u32 	%r346, [_Z17sgemm_warp_tilingILi128ELi128ELi16ELi8ELi8ELi4ELi2EEvPKfS1_Pfiiiff_param_3];
	setp.ge.s32 	%p115, %r54, %r346;
	setp.ge.s32 	%p116, %r42, %r476;
	or.pred  	%p117, %p115, %p116;
	@%p117 bra 	$L__BB10_215;
	ld.param.f32 	%f580, [_Z17sgemm_warp_tilingILi128ELi128ELi16ELi8ELi8ELi4ELi2EEvPKfS1_Pfiiiff_param_6];
	mul.f32 	%f324, %f580, %f814;
	st.global.f32 	[%rd16+12], %f324;
$L__BB10_215:
	ld.param.u32 	%r477, [_Z17sgemm_warp_tilingILi128ELi128ELi16ELi8ELi8ELi4ELi2EEvPKfS1_Pfiiiff_param_4];
	ld.param.u32 	%r347, [_Z17sgemm_warp_tilingILi128ELi128ELi16ELi8ELi8ELi4ELi2EEvPKfS1_Pfiiiff_param_3];
	setp.ge.s32 	%p118, %r54, %r347;
	setp.ge.s32 	%p119, %r43, %r477;
	or.pred  	%p120, %p118, %p119;
	@%p120 bra 	$L__BB10_217;
	ld.param.f32 	%f581, [_Z17sgemm_warp_tilingILi128ELi128ELi16ELi8ELi8ELi4ELi2EEvPKfS1_Pfiiiff_param_6];
	mul.f32 	%f325, %f581, %f813;
	st.global.f32 	[%rd16+16], %f325;
$L__BB10_217:
	ld.param.u32 	%r478, [_Z17sgemm_warp_tilingILi128ELi128ELi16ELi8ELi8ELi4ELi2EEvPKfS1_Pfiiiff_param_4];
	ld.param.u32 	%r348, [_Z17sgemm_warp_tilingILi128ELi128ELi16ELi8ELi8ELi4ELi2EEvPKfS1_Pfiiiff_param_3];
	setp.ge.s32 	%p121, %r54, %r348;
	setp.ge.s32 	%p122, %r44, %r478;
	or.pred  	%p123, %p121, %p122;
	@%p123 bra 	$L__BB10_219;
	ld.param.f32 	%f582, [_Z17sgemm_warp_tilingILi128ELi128ELi16ELi8ELi8ELi4ELi2EEvPKfS1_Pfiiiff_param_6];
	mul.f32 	%f326, %f582, %f812;
	st.global.f32 	[%rd16+20], %f326;
$L__BB10_219:
	ld.param.u32 	%r479, [_Z17sgemm_warp_tilingILi128ELi128ELi16ELi8ELi8ELi4ELi2EEvPKfS1_Pfiiiff_param_4];
	ld.param.u32 	%r349, [_Z17sgemm_warp_tilingILi128ELi128ELi16ELi8ELi8ELi4ELi2EEvPKfS1_Pfiiiff_param_3];
	setp.ge.s32 	%p124, %r54, %r349;
	setp.ge.s32 	%p125, %r45, %r479;
	or.pred  	%p126, %p124, %p125;
	@%p126 bra 	$L__BB10_221;
	ld.param.f32 	%f583, [_Z17sgemm_warp_tilingILi128ELi128ELi16ELi8ELi8ELi4ELi2EEvPKfS1_Pfiiiff_param_6];
	mul.f32 	%f327, %f583, %f811;
	st.global.f32 	[%rd16+24], %f327;
$L__BB10_221:
	ld.param.u32 	%r480, [_Z17sgemm_warp_tilingILi128ELi128ELi16ELi8ELi8ELi4ELi2EEvPKfS1_Pfiiiff_param_4];
	ld.param.u32 	%r350, [_Z17sgemm_warp_tilingILi128ELi128ELi16ELi8ELi8ELi4ELi2EEvPKfS1_Pfiiiff_param_3];
	setp.ge.s32 	%p127, %r54, %r350;
	setp.ge.s32 	%p128, %r46, %r480;
	or.pred  	%p129, %p127, %p128;
	@%p129 bra 	$L__BB10_223;
	ld.param.f32 	%f584, [_Z17sgemm_warp_tilingILi128ELi128ELi16ELi8ELi8ELi4ELi2EEvPKfS1_Pfiiiff_param_6];
	mul.f32 	%f328, %f584, %f810;
	st.global.f32 	[%rd16+28], %f328;
$L__BB10_223:
	ld.param.u32 	%r481, [_Z17sgemm_warp_tilingILi128ELi128ELi16ELi8ELi8ELi4ELi2EEvPKfS1_Pfiiiff_param_4];
	ld.param.u32 	%r351, [_Z17sgemm_warp_tilingILi128ELi128ELi16ELi8ELi8ELi4ELi2EEvPKfS1_Pfiiiff_param_3];
	setp.ge.s32 	%p130, %r16, %r481;
	add.s32 	%r56, %r15, 5;
	setp.ge.s32 	%p131, %r56, %r351;
	add.s32 	%r57, %r55, %r481;
	or.pred  	%p132, %p131, %p130;
	@%p132 bra 	$L__BB10_225;
	ld.param.f32 	%f585, [_Z17sgemm_warp_tilingILi128ELi128ELi16ELi8ELi8ELi4ELi2EEvPKfS1_Pfiiiff_param_6];
	add.s32 	%r272, %r16, %r57;
	mul.f32 	%f329, %f585, %f809;
	mul.wide.s32 	%rd75, %r272, 4;
	add.s64 	%rd76, %rd13, %rd75;
	st.global.f32 	[%rd76], %f329;
$L__BB10_225:
	ld.param.u32 	%r482, [_Z17sgemm_warp_tilingILi128ELi128ELi16ELi8ELi8ELi4ELi2EEvPKfS1_Pfiiiff_param_4];
	ld.param.u32 	%r352, [_Z17sgemm_warp_tilingILi128ELi128ELi16ELi8ELi8ELi4ELi2EEvPKfS1_Pfiiiff_param_3];
	setp.ge.s32 	%p133, %r56, %r352;
	setp.ge.s32 	%p134, %r40, %r482;
	cvt.s64.s32 	%rd77, %r57;
	add.s64 	%rd78, %rd10, %rd77;
	shl.b64 	%rd79, %rd78, 2;
	add.s64 	%rd17, %rd13, %rd79;
	or.pred  	%p135, %p133, %p134;
	@%p135 bra 	$L__BB10_227;
	ld.param.f32 	%f586, [_Z17sgemm_warp_tilingILi128ELi128ELi16ELi8ELi8ELi4ELi2EEvPKfS1_Pfiiiff_param_6];
	mul.f32 	%f330, %f586, %f808;
	st.global.f32 	[%rd17+4], %f330;
$L__BB10_227:
	ld.param.u32 	%r483, [_Z17sgemm_warp_tilingILi128ELi128ELi16ELi8ELi8ELi4ELi2EEvPKfS1_Pfiiiff_param_4];
	ld.param.u32 	%r353, [_Z17sgemm_warp_tilingILi128ELi128ELi16ELi8ELi8ELi4ELi2EEvPKfS1_Pfiiiff_param_3];
	setp.ge.s32 	%p136, %r56, %r353;
	setp.ge.s32 	%p137, %r41, %r483;
	or.pred  	%p138, %p136, %p137;
	@%p138 bra 	$L__BB10_229;
	ld.param.f32 	%f587, [_Z17sgemm_warp_tilingILi128ELi128ELi16ELi8ELi8ELi4ELi2EEvPKfS1_Pfiiiff_param_6];
	mul.f32 	%f331, %f587, %f807;
	st.global.f32 	[%rd17+8], %f331;
$L__BB10_229:
	ld.param.u32 	%r484, [_Z17sgemm_warp_tilingILi128ELi128ELi16ELi8ELi8ELi4ELi2EEvPKfS1_Pfiiiff_param_4];
	ld.param.u32 	%r354, [_Z17sgemm_warp_tilingILi128ELi128ELi16ELi8ELi8ELi4ELi2EEvPKfS1_Pfiiiff_param_3];
	setp.ge.s32 	%p139, %r56, %r354;
	setp.ge.s32 	%p140, %r42, %r484;
	or.pred  	%p141, %p139, %p140;
	@%p141 bra 	$L__BB10_231;
	ld.param.f32 	%f588, [_Z17sgemm_warp_tilingILi128ELi128ELi16ELi8ELi8ELi4ELi2EEvPKfS1_Pfiiiff_param_6];
	mul.f32 	%f332, %f588, %f806;
	st.global.f32 	[%rd17+12], %f332;
$L__BB10_231:
	ld.param.u32 	%r485, [_Z17sgemm_warp_tilingILi128ELi128ELi16ELi8ELi8ELi4ELi2EEvPKfS1_Pfiiiff_param_4];
	ld.param.u32 	%r355, [_Z17sgemm_warp_tilingILi128ELi128ELi16ELi8ELi8ELi4ELi2EEvPKfS1_Pfiiiff_param_3];
	setp.ge.s32 	%p142, %r56, %r355;
	setp.ge.s32 	%p143, %r43, %r485;
	or.pred  	%p144, %p142, %p143;
	@%p144 bra 	$L__BB10_233;
	ld.param.f32 	%f589, [_Z17sgemm_warp_tilingILi128ELi128ELi16ELi8ELi8ELi4ELi2EEvPKfS1_Pfiiiff_param_6];
	mul.f32 	%f333, %f589, %f805;
	st.global.f32 	[%rd17+16], %f333;
$L__BB10_233:
	ld.param.u32 	%r486, [_Z17sgemm_warp_tilingILi128ELi128ELi16ELi8ELi8ELi4ELi2EEvPKfS1_Pfiiiff_param_4];
	ld.param.u32 	%r356, [_Z17sgemm_warp_tilingILi128ELi128ELi16ELi8ELi8ELi4ELi2EEvPKfS1_Pfiiiff_param_3];
	setp.ge.s32 	%p145, %r56, %r356;
	setp.ge.s32 	%p146, %r44, %r486;
	or.pred  	%p147, %p145, %p146;
	@%p147 bra 	$L__BB10_235;
	ld.param.f32 	%f590, [_Z17sgemm_warp_tilingILi128ELi128ELi16ELi8ELi8ELi4ELi2EEvPKfS1_Pfiiiff_param_6];
	mul.f32 	%f334, %f590, %f804;
	st.global.f32 	[%rd17+20], %f334;
$L__BB10_235:
	ld.param.u32 	%r487, [_Z17sgemm_warp_tilingILi128ELi128ELi16ELi8ELi8ELi4ELi2EEvPKfS1_Pfiiiff_param_4];
	ld.param.u32 	%r357, [_Z17sgemm_warp_tilingILi128ELi128ELi16ELi8ELi8ELi4ELi2EEvPKfS1_Pfiiiff_param_3];
	setp.ge.s32 	%p148, %r56, %r357;
	setp.ge.s32 	%p149, %r45, %r487;
	or.pred  	%p150, %p148, %p149;
	@%p150 bra 	$L__BB10_237;
	ld.param.f32 	%f591, [_Z17sgemm_warp_tilingILi128ELi128ELi16ELi8ELi8ELi4ELi2EEvPKfS1_Pfiiiff_param_6];
	mul.f32 	%f335, %f591, %f803;
	st.global.f32 	[%rd17+24], %f335;
$L__BB10_237:
	ld.param.u32 	%r488, [_Z17sgemm_warp_tilingILi128ELi128ELi16ELi8ELi8ELi4ELi2EEvPKfS1_Pfiiiff_param_4];
	ld.param.u32 	%r358, [_Z17sgemm_warp_tilingILi128ELi128ELi16ELi8ELi8ELi4ELi2EEvPKfS1_Pfiiiff_param_3];
	setp.ge.s32 	%p151, %r56, %r358;
	setp.ge.s32 	%p152, %r46, %r488;
	or.pred  	%p153, %p151, %p152;
	@%p153 bra 	$L__BB10_239;
	ld.param.f32 	%f592, [_Z17sgemm_warp_tilingILi128ELi128ELi16ELi8ELi8ELi4ELi2EEvPKfS1_Pfiiiff_param_6];
	mul.f32 	%f336, %f592, %f802;
	st.global.f32 	[%rd17+28], %f336;
$L__BB10_239:
	ld.param.u32 	%r489, [_Z17sgemm_warp_tilingILi128ELi128ELi16ELi8ELi8ELi4ELi2EEvPKfS1_Pfiiiff_param_4];
	ld.param.u32 	%r359, [_Z17sgemm_warp_tilingILi128ELi128ELi16ELi8ELi8ELi4ELi2EEvPKfS1_Pfiiiff_param_3];
	setp.ge.s32 	%p154, %r16, %r489;
	add.s32 	%r58, %r15, 6;
	setp.ge.s32 	%p155, %r58, %r359;
	add.s32 	%r59, %r57, %r489;
	or.pred  	%p156, %p155, %p154;
	@%p156 bra 	$L__BB10_241;
	ld.param.f32 	%f593, [_Z17sgemm_warp_tilingILi128ELi128ELi16ELi8ELi8ELi4ELi2EEvPKfS1_Pfiiiff_param_6];
	add.s32 	%r273, %r16, %r59;
	mul.f32 	%f337, %f593, %f850;
	mul.wide.s32 	%rd80, %r273, 4;
	add.s64 	%rd81, %rd13, %rd80;
	st.global.f32 	[%rd81], %f337;
$L__BB10_241:
	ld.param.u32 	%r490, [_Z17sgemm_warp_tilingILi128ELi128ELi16ELi8ELi8ELi4ELi2EEvPKfS1_Pfiiiff_param_4];
	ld.param.u32 	%r360, [_Z17sgemm_warp_tilingILi128ELi128ELi16ELi8ELi8ELi4ELi2EEvPKfS1_Pfiiiff_param_3];
	setp.ge.s32 	%p157, %r58, %r360;
	setp.ge.s32 	%p158, %r40, %r490;
	cvt.s64.s32 	%rd82, %r59;
	add.s64 	%rd83, %rd10, %rd82;
	shl.b64 	%rd84, %rd83, 2;
	add.s64 	%rd18, %rd13, %rd84;
	or.pred  	%p159, %p157, %p158;
	@%p159 bra 	$L__BB10_243;
	ld.param.f32 	%f594, [_Z17sgemm_warp_tilingILi128ELi128ELi16ELi8ELi8ELi4ELi2EEvPKfS1_Pfiiiff_param_6];
	mul.f32 	%f338, %f594, %f851;
	st.global.f32 	[%rd18+4], %f338;
$L__BB10_243:
	ld.param.u32 	%r491, [_Z17sgemm_warp_tilingILi128ELi128ELi16ELi8ELi8ELi4ELi2EEvPKfS1_Pfiiiff_param_4];
	ld.param.u32 	%r361, [_Z17sgemm_warp_tilingILi128ELi128ELi16ELi8ELi8ELi4ELi2EEvPKfS1_Pfiiiff_param_3];
	setp.ge.s32 	%p160, %r58, %r361;
	setp.ge.s32 	%p161, %r41, %r491;
	or.pred  	%p162, %p160, %p161;
	@%p162 bra 	$L__BB10_245;
	ld.param.f32 	%f595, [_Z17sgemm_warp_tilingILi128ELi128ELi16ELi8ELi8ELi4ELi2EEvPKfS1_Pfiiiff_param_6];
	mul.f32 	%f339, %f595, %f852;
	st.global.f32 	[%rd18+8], %f339;
$L__BB10_245:
	ld.param.u32 	%r492, [_Z17sgemm_warp_tilingILi128ELi128ELi16ELi8ELi8ELi4ELi2EEvPKfS1_Pfiiiff_param_4];
	ld.param.u32 	%r362, [_Z17sgemm_warp_tilingILi128ELi128ELi16ELi8ELi8ELi4ELi2EEvPKfS1_Pfiiiff_param_3];
	setp.ge.s32 	%p163, %r58, %r362;
	setp.ge.s32 	%p164, %r42, %r492;
	or.pred  	%p165, %p163, %p164;
	@%p165 bra 	$L__BB10_247;
	ld.param.f32 	%f596, [_Z17sgemm_warp_tilingILi128ELi128ELi16ELi8ELi8ELi4ELi2EEvPKfS1_Pfiiiff_param_6];
	mul.f32 	%f340, %f596, %f853;
	st.global.f32 	[%rd18+12], %f340;
$L__BB10_247:
	ld.param.u32 	%r493, [_Z17sgemm_warp_tilingILi128ELi128ELi16ELi8ELi8ELi4ELi2EEvPKfS1_Pfiiiff_param_4];
	ld.param.u32 	%r363, [_Z17sgemm_warp_tilingILi128ELi128ELi16ELi8ELi8ELi4ELi2EEvPKfS1_Pfiiiff_param_3];
	setp.ge.s32 	%p166, %r58, %r363;
	setp.ge.s32 	%p167, %r43, %r493;
	or.pred  	%p168, %p166, %p167;
	@%p168 bra 	$L__BB10_249;
	ld.param.f32 	%f597, [_Z17sgemm_warp_tilingILi128ELi128ELi16ELi8ELi8ELi4ELi2EEvPKfS1_Pfiiiff_param_6];
	mul.f32 	%f341, %f597, %f854;
	st.global.f32 	[%rd18+16], %f341;
$L__BB10_249:
	ld.param.u32 	%r494, [_Z17sgemm_warp_tilingILi128ELi128ELi16ELi8ELi8ELi4ELi2EEvPKfS1_Pfiiiff_param_4];
	ld.param.u32 	%r364, [_Z17sgemm_warp_tilingILi128ELi128ELi16ELi8ELi8ELi4ELi2EEvPKfS1_Pfiiiff_param_3];
	setp.ge.s32 	%p169, %r58, %r364;
	setp.ge.s32 	%p170, %r44, %r494;
	or.pred  	%p171, %p169, %p170;
	@%p171 bra 	$L__BB10_251;
	ld.param.f32 	%f598, [_Z17sgemm_warp_tilingILi128ELi128ELi16ELi8ELi8ELi4ELi2EEvPKfS1_Pfiiiff_param_6];
	mul.f32 	%f342, %f598, %f855;
	st.global.f32 	[%rd18+20], %f342;
$L__BB10_251:
	ld.param.u32 	%r495, [_Z17sgemm_warp_tilingILi128ELi128ELi16ELi8ELi8ELi4ELi2EEvPKfS1_Pfiiiff_param_4];
	ld.param.u32 	%r365, [_Z17sgemm_warp_tilingILi128ELi128ELi16ELi8ELi8ELi4ELi2EEvPKfS1_Pfiiiff_param_3];
	setp.ge.s32 	%p172, %r58, %r365;
	setp.ge.s32 	%p173, %r45, %r495;
	or.pred  	%p174, %p172, %p173;
	@%p174 bra 	$L__BB10_253;
	ld.param.f32 	%f599, [_Z17sgemm_warp_tilingILi128ELi128ELi16ELi8ELi8ELi4ELi2EEvPKfS1_Pfiiiff_param_6];
	mul.f32 	%f343, %f599, %f856;
	st.global.f32 	[%rd18+24], %f343;
$L__BB10_253:
	ld.param.u32 	%r496, [_Z17sgemm_warp_tilingILi128ELi128ELi16ELi8ELi8ELi4ELi2EEvPKfS1_Pfiiiff_param_4];
	ld.param.u32 	%r366, [_Z17sgemm_warp_tilingILi128ELi128ELi16ELi8ELi8ELi4ELi2EEvPKfS1_Pfiiiff_param_3];
	setp.ge.s32 	%p175, %r58, %r366;
	setp.ge.s32 	%p176, %r46, %r496;
	or.pred  	%p177, %p175, %p176;
	@%p177 bra 	$L__BB10_255;
	ld.param.f32 	%f600, [_Z17sgemm_warp_tilingILi128ELi128ELi16ELi8ELi8ELi4ELi2EEvPKfS1_Pfiiiff_param_6];
	mul.f32 	%f344, %f600, %f857;
	st.global.f32 	[%rd18+28], %f344;
$L__BB10_255:
	ld.param.u32 	%r497, [_Z17sgemm_warp_tilingILi128ELi128ELi16ELi8ELi8ELi4ELi2EEvPKfS1_Pfiiiff_param_4];
	ld.param.u32 	%r367, [_Z17sgemm_warp_tilingILi128ELi128ELi16ELi8ELi8ELi4ELi2EEvPKfS1_Pfiiiff_param_3];
	setp.ge.s32 	%p178, %r16, %r497;
	add.s32 	%r60, %r15, 7;
	setp.ge.s32 	%p179, %r60, %r367;
	add.s32 	%r61, %r59, %r497;
	or.pred  	%p180, %p179, %p178;
	@%p180 bra 	$L__BB10_257;
	ld.param.f32 	%f601, [_Z17sgemm_warp_tilingILi128ELi128ELi16ELi8ELi8ELi4ELi2EEvPKfS1_Pfiiiff_param_6];
	add.s32 	%r274, %r16, %r61;
	mul.f32 	%f345, %f601, %f858;
	mul.wide.s32 	%rd85, %r274, 4;
	add.s64 	%rd86, %rd13, %rd85;
	st.global.f32 	[%rd86], %f345;
$L__BB10_257:
	ld.param.u32 	%r498, [_Z17sgemm_warp_tilingILi128ELi128ELi16ELi8ELi8ELi4ELi2EEvPKfS1_Pfiiiff_param_4];
	ld.param.u32 	%r368, [_Z17sgemm_warp_tilingILi128ELi128ELi16ELi8ELi8ELi4ELi2EEvPKfS1_Pfiiiff_param_3];
	setp.ge.s32 	%p181, %r60, %r368;
	setp.ge.s32 	%p182, %r40, %r498;
	cvt.s64.s32 	%rd87, %r61;
	add.s64 	%rd88, %rd10, %rd87;
	shl.b64 	%rd89, %rd88, 2;
	add.s64 	%rd19, %rd13, %rd89;
	or.pred  	%p183, %p181, %p182;
	@%p183 bra 	$L__BB10_259;
	ld.param.f32 	%f602, [_Z17sgemm_warp_tilingILi128ELi128ELi16ELi8ELi8ELi4ELi2EEvPKfS1_Pfiiiff_param_6];
	mul.f32 	%f346, %f602, %f859;
	st.global.f32 	[%rd19+4], %f346;
$L__BB10_259:
	ld.param.u32 	%r499, [_Z17sgemm_warp_tilingILi128ELi128ELi16ELi8ELi8ELi4ELi2EEvPKfS1_Pfiiiff_param_4];
	ld.param.u32 	%r369, [_Z17sgemm_warp_tilingILi128ELi128ELi16ELi8ELi8ELi4ELi2EEvPKfS1_Pfiiiff_param_3];
	setp.ge.s32 	%p184, %r60, %r369;
	setp.ge.s32 	%p185, %r41, %r499;
	or.pred  	%p186, %p184, %p185;
	@%p186 bra 	$L__BB10_261;
	ld.param.f32 	%f603, [_Z17sgemm_warp_tilingILi128ELi128ELi16ELi8ELi8ELi4ELi2EEvPKfS1_Pfiiiff_param_6];
	mul.f32 	%f347, %f603, %f860;
	st.global.f32 	[%rd19+8], %f347;
$L__BB10_261:
	ld.param.u32 	%r500, [_Z17sgemm_warp_tilingILi128ELi128ELi16ELi8ELi8ELi4ELi2EEvPKfS1_Pfiiiff_param_4];
	ld.param.u32 	%r370, [_Z17sgemm_warp_tilingILi128ELi128ELi16ELi8ELi8ELi4ELi2EEvPKfS1_Pfiiiff_param_3];
	setp.ge.s32 	%p187, %r60, %r370;
	setp.ge.s32 	%p188, %r42, %r500;
	or.pred  	%p189, %p187, %p188;
	@%p189 bra 	$L__BB10_263;
	ld.param.f32 	%f604, [_Z17sgemm_warp_tilingILi128ELi128ELi16ELi8ELi8ELi4ELi2EEvPKfS1_Pfiiiff_param_6];
	mul.f32 	%f348, %f604, %f861;
	st.global.f32 	[%rd19+12], %f348;
$L__BB10_263:
	ld.param.u32 	%r501, [_Z17sgemm_warp_tilingILi128ELi128ELi16ELi8ELi8ELi4ELi2EEvPKfS1_Pfiiiff_param_4];
	ld.param.u32 	%r371, [_Z17sgemm_warp_tilingILi128ELi128ELi16ELi8ELi8ELi4ELi2EEvPKfS1_Pfiiiff_param_3];
	setp.ge.s32 	%p190, %r60, %r371;
	setp.ge.s32 	%p191, %r43, %r501;
	or.pred  	%p192, %p190, %p191;
	@%p192 bra 	$L__BB10_265;
	ld.param.f32 	%f605, [_Z17sgemm_warp_tilingILi128ELi128ELi16ELi8ELi8ELi4ELi2EEvPKfS1_Pfiiiff_param_6];
	mul.f32 	%f349, %f605, %f862;
	st.global.f32 	[%rd19+16], %f349;
$L__BB10_265:
	ld.param.u32 	%r502, [_Z17sgemm_warp_tilingILi128ELi128ELi16ELi8ELi8ELi4ELi2EEvPKfS1_Pfiiiff_param_4];
	ld.param.u32 	%r372, [_Z17sgemm_warp_tilingILi128ELi128ELi16ELi8ELi8ELi4ELi2EEvPKfS1_Pfiiiff_param_3];
	setp.ge.s32 	%p193, %r60, %r372;
	setp.ge.s32 	%p194, %r44, %r502;
	or.pred  	%p195, %p193, %p194;
	@%p195 bra 	$L__BB10_267;
	ld.param.f32 	%f606, [_Z17sgemm_warp_tilingILi128ELi128ELi16ELi8ELi8ELi4ELi2EEvPKfS1_Pfiiiff_param_6];
	mul.f32 	%f350, %f606, %f863;
	st.global.f32 	[%rd19+20], %f350;
$L__BB10_267:
	ld.param.u32 	%r503, [_Z17sgemm_warp_tilingILi128ELi128ELi16ELi8ELi8ELi4ELi2EEvPKfS1_Pfiiiff_param_4];
	ld.param.u32 	%r373, [_Z17sgemm_warp_tilingILi128ELi128ELi16ELi8ELi8ELi4ELi2EEvPKfS1_Pfiiiff_param_3];
	setp.ge.s32 	%p196, %r60, %r373;
	setp.ge.s32 	%p197, %r45, %r503;
	or.pred  	%p198, %p196, %p197;
	@%p198 bra 	$L__BB10_269;
	ld.param.f32 	%f607, [_Z17sgemm_warp_tilingILi128ELi128ELi16ELi8ELi8ELi4ELi2EEvPKfS1_Pfiiiff_param_6];
	mul.f32 	%f351, %f607, %f864;
	st.global.f32 	[%rd19+24], %f351;
$L__BB10_269:
	ld.param.u32 	%r504, [_Z17sgemm_warp_tilingILi128ELi128ELi16ELi8ELi8ELi4ELi2EEvPKfS1_Pfiiiff_param_4];
	ld.param.u32 	%r374, [_Z17sgemm_warp_tilingILi128ELi128ELi16ELi8ELi8ELi4ELi2EEvPKfS1_Pfiiiff_param_3];
	setp.ge.s32 	%p199, %r60, %r374;
	setp.ge.s32 	%p200, %r46, %r504;
	or.pred  	%p201, %p199, %p200;
	@%p201 bra 	$L__BB10_271;
	ld.param.f32 	%f608, [_Z17sgemm_warp_tilingILi128ELi128ELi16ELi8ELi8ELi4ELi2EEvPKfS1_Pfiiiff_param_6];
	mul.f32 	%f352, %f608, %f865;
	st.global.f32 	[%rd19+28], %f352;
$L__BB10_271:
	ret;

}
	// .globl	_Z8sgemm_dbILi64ELi64ELi8ELi4ELi4EEvPKfS1_Pfiiiff
.visible .entry _Z8sgemm_dbILi64ELi64ELi8ELi4ELi4EEvPKfS1_Pfiiiff(
	.param .u64 .ptr .align 1 _Z8sgemm_dbILi64ELi64ELi8ELi4ELi4EEvPKfS1_Pfiiiff_param_0,
	.param .u64 .ptr .align 1 _Z8sgemm_dbILi64ELi64ELi8ELi4ELi4EEvPKfS1_Pfiiiff_param_1,
	.param .u64 .ptr .align 1 _Z8sgemm_dbILi64ELi64ELi8ELi4ELi4EEvPKfS1_Pfiiiff_param_2,
	.param .u32 _Z8sgemm_dbILi64ELi64ELi8ELi4ELi4EEvPKfS1_Pfiiiff_param_3,
	.param .u32 _Z8sgemm_dbILi64ELi64ELi8ELi4ELi4EEvPKfS1_Pfiiiff_param_4,
	.param .u32 _Z8sgemm_dbILi64ELi64ELi8ELi4ELi4EEvPKfS1_Pfiiiff_param_5,
	.param .f32 _Z8sgemm_dbILi64ELi64ELi8ELi4ELi4EEvPKfS1_Pfiiiff_param_6,
	.param .f32 _Z8sgemm_dbILi64ELi64ELi8ELi4ELi4EEvPKfS1_Pfiiiff_param_7
)
{
	.reg .pred 	%p<75>;
	.reg .b32 	%r<420>;
	.reg .b32 	%f<293>;
	.reg .b64 	%rd<80>;
	// demoted variable
	.shared .align 4 .b8 _ZZ8sgemm_dbILi64ELi64ELi8ELi4ELi4EEvPKfS1_PfiiiffE2As[4096];
	// demoted variable
	.shared .align 4 .b8 _ZZ8sgemm_dbILi64ELi64ELi8ELi4ELi4EEvPKfS1_PfiiiffE2Bs[4096];
	ld.param.u64 	%rd9, [_Z8sgemm_dbILi64ELi64ELi8ELi4ELi4EEvPKfS1_Pfiiiff_param_0];
	ld.param.u64 	%rd10, [_Z8sgemm_dbILi64ELi64ELi8ELi4ELi4EEvPKfS1_Pfiiiff_param_1];
	ld.param.u64 	%rd11, [_Z8sgemm_dbILi64ELi64ELi8ELi4ELi4EEvPKfS1_Pfiiiff_param_2];
	ld.param.u32 	%r101, [_Z8sgemm_dbILi64ELi64ELi8ELi4ELi4EEvPKfS1_Pfiiiff_param_3];
	ld.param.u32 	%r102, [_Z8sgemm_dbILi64ELi64ELi8ELi4ELi4EEvPKfS1_Pfiiiff_param_4];
	ld.param.u32 	%r103, [_Z8sgemm_dbILi64ELi64ELi8ELi4ELi4EEvPKfS1_Pfiiiff_param_5];
	ld.param.f32 	%f65, [_Z8sgemm_dbILi64ELi64ELi8ELi4ELi4EEvPKfS1_Pfiiiff_param_6];
	ld.param.f32 	%f66, [_Z8sgemm_dbILi64ELi64ELi8ELi4ELi4EEvPKfS1_Pfiiiff_param_7];
	cvta.to.global.u64 	%rd1, %rd11;
	cvta.to.global.u64 	%rd2, %rd9;
	cvta.to.global.u64 	%rd3, %rd10;
	mov.u32 	%r1, %tid.y;
	mov.u32 	%r2, %tid.x;
	mov.u32 	%r104, %ctaid.y;
	shl.b32 	%r3, %r104, 6;
	mov.u32 	%r105, %ctaid.x;
	shl.b32 	%r4, %r105, 6;
	mov.u32 	%r106, %ntid.x;
	mad.lo.s32 	%r5, %r106, %r1, %r2;
	mov.u32 	%r107, %ntid.y;
	mul.lo.s32 	%r6, %r106, %r107;
	add.s32 	%r108, %r103, -1;
	shr.s32 	%r109, %r108, 31;
	shr.u32 	%r110, %r109, 29;
	add.s32 	%r111, %r108, %r110;
	shr.s32 	%r7, %r111, 3;
	setp.gt.u32 	%p1, %r5, 127;
	@%p1 bra 	$L__BB11_10;
	add.s32 	%r112, %r5, %r6;
	max.u32 	%r113, %r112, 128;
	setp.lt.u32 	%p2, %r112, 128;
	selp.u32 	%r114, 1, 0, %p2;
	add.s32 	%r115, %r112, %r114;
	sub.s32 	%r116, %r113, %r115;
	div.u32 	%r117, %r116, %r6;
	add.s32 	%r8, %r117, %r114;
	add.s32 	%r118, %r8, 1;
	and.b32  	%r9, %r118, 3;
	and.b32  	%r10, %r8, 3;
	setp.eq.s32 	%p3, %r10, 3;
	mov.u32 	%r400, %r5;
	@%p3 bra 	$L__BB11_4;
	mov.b32 	%r399, 0;
	mov.u32 	%r400, %r5;
$L__BB11_3:
	.pragma "nounroll";
	shl.b32 	%r120, %r400, 2;
	and.b32  	%r121, %r120, 4;
	shr.u32 	%r122, %r400, 1;
	add.s32 	%r123, %r3, %r122;
	mad.lo.s32 	%r124, %r123, %r103, %r121;
	mul.wide.s32 	%rd12, %r124, 4;
	add.s64 	%rd13, %rd2, %rd12;
	ld.global.v4.f32 	{%f67, %f68, %f69, %f70}, [%rd13];
	shl.b32 	%r125, %r400, 8;
	and.b32  	%r126, %r125, 256;
	add.s32 	%r127, %r126, %r122;
	shl.b32 	%r128, %r127, 2;
	mov.u32 	%r129, _ZZ8sgemm_dbILi64ELi64ELi8ELi4ELi4EEvPKfS1_PfiiiffE2As;
	add.s32 	%r130, %r129, %r128;
	st.shared.f32 	[%r130], %f67;
	st.shared.f32 	[%r130+256], %f68;
	st.shared.f32 	[%r130+512], %f69;
	st.shared.f32 	[%r130+768], %f70;
	add.s32 	%r400, %r400, %r6;
	add.s32 	%r399, %r399, 1;
	setp.ne.s32 	%p4, %r399, %r9;
	@%p4 bra 	$L__BB11_3;
$L__BB11_4:
	setp.lt.u32 	%p5, %r8, 3;
	@%p5 bra 	$L__BB11_5;
	bra.uni 	$L__BB11_63;
$L__BB11_5:
	setp.eq.s32 	%p7, %r10, 3;
	mov.u32 	%r403, %r5;
	@%p7 bra 	$L__BB11_8;
	mov.b32 	%r402, 0;
	mov.u32 	%r185, _ZZ8sgemm_dbILi64ELi64ELi8ELi4ELi4EEvPKfS1_PfiiiffE2Bs;
	mov.u32 	%r403, %r5;
$L__BB11_7:
	.pragma "nounroll";
	shl.b32 	%r176, %r403, 2;
	and.b32  	%r177, %r176, 60;
	shr.u32 	%r178, %r403, 4;
	add.s32 	%r179, %r177, %r4;
	mad.lo.s32 	%r180, %r178, %r102, %r179;
	mul.wide.s32 	%rd22, %r180, 4;
	add.s64 	%rd23, %rd3, %rd22;
	ld.global.v4.f32 	{%f87, %f88, %f89, %f90}, [%rd23];
	shl.b32 	%r181, %r403, 4;
	and.b32  	%r182, %r181, 240;
	shl.b32 	%r183, %r178, 8;
	or.b32  	%r184, %r183, %r182;
	add.s32 	%r186, %r185, %r184;
	st.shared.f32 	[%r186], %f87;
	st.shared.f32 	[%r186+4], %f88;
	st.shared.f32 	[%r186+8], %f89;
	st.shared.f32 	[%r186+12], %f90;
	add.s32 	%r403, %r403, %r6;
	add.s32 	%r402, %r402, 1;
	setp.ne.s32 	%p8, %r402, %r9;
	@%p8 bra 	$L__BB11_7;
$L__BB11_8:
	setp.lt.u32 	%p9, %r8, 3;
	@%p9 bra 	$L__BB11_10;
$L__BB11_9:
	.pragma "nounroll";
	shl.b32 	%r187, %r403, 2;
	and.b32  	%r188, %r187, 60;
	shr.u32 	%r189, %r403, 4;
	add.s32 	%r190, %r188, %r4;
	mad.lo.s32 	%r191, %r189, %r102, %r190;
	mul.wide.s32 	%rd24, %r191, 4;
	add.s64 	%rd25, %rd3, %rd24;
	ld.global.v4.f32 	{%f91, %f92, %f93, %f94}, [%rd25];
	shl.b32 	%r192, %r403, 4;
	and.b32  	%r193, %r192, 240;
	shl.b32 	%r194, %r189, 8;
	or.b32  	%r195, %r194, %r193;
	mov.u32 	%r196, _ZZ8sgemm_dbILi64ELi64ELi8ELi4ELi4EEvPKfS1_PfiiiffE2Bs;
	add.s32 	%r197, %r196, %r195;
	st.shared.f32 	[%r197], %f91;
	st.shared.f32 	[%r197+4], %f92;
	st.shared.f32 	[%r197+8], %f93;
	st.shared.f32 	[%r197+12], %f94;
	add.s32 	%r198, %r403, %r6;
	shl.b32 	%r199, %r198, 2;
	and.b32  	%r200, %r199, 60;
	shr.u32 	%r201, %r198, 4;
	add.s32 	%r202, %r200, %r4;
	mad.lo.s32 	%r203, %r201, %r102, %r202;
	mul.wide.s32 	%rd26, %r203, 4;
	add.s64 	%rd27, %rd3, %rd26;
	ld.global.v4.f32 	{%f95, %f96, %f97, %f98}, [%rd27];
	shl.b32 	%r204, %r198, 4;
	and.b32  	%r205, %r204, 240;
	shl.b32 	%r206, %r201, 8;
	or.b32  	%r207, %r206, %r205;
	add.s32 	%r208, %r196, %r207;
	st.shared.f32 	[%r208], %f95;
	st.shared.f32 	[%r208+4], %f96;
	st.shared.f32 	[%r208+8], %f97;
	st.shared.f32 	[%r208+12], %f98;
	add.s32 	%r209, %r198, %r6;
	shl.b32 	%r210, %r209, 2;
	and.b32  	%r211, %r210, 60;
	shr.u32 	%r212, %r209, 4;
	add.s32 	%r213, %r211, %r4;
	mad.lo.s32 	%r214, %r212, %r102, %r213;
	mul.wide.s32 	%rd28, %r214, 4;
	add.s64 	%rd29, %rd3, %rd28;
	ld.global.v4.f32 	{%f99, %f100, %f101, %f102}, [%rd29];
	shl.b32 	%r215, %r209, 4;
	and.b32  	%r216, %r215, 240;
	shl.b32 	%r217, %r212, 8;
	or.b32  	%r218, %r217, %r216;
	add.s32 	%r219, %r196, %r218;
	st.shared.f32 	[%r219], %f99;
	st.shared.f32 	[%r219+4], %f100;
	st.shared.f32 	[%r219+8], %f101;
	st.shared.f32 	[%r219+12], %f102;
	add.s32 	%r220, %r209, %r6;
	shl.b32 	%r221, %r220, 2;
	and.b32  	%r222, %r221, 60;
	shr.u32 	%r223, %r220, 4;
	add.s32 	%r224, %r222, %r4;
	mad.lo.s32 	%r225, %r223, %r102, %r224;
	mul.wide.s32 	%rd30, %r225, 4;
	add.s64 	%rd31, %rd3, %rd30;
	ld.global.v4.f32 	{%f103, %f104, %f105, %f106}, [%rd31];
	shl.b32 	%r226, %r220, 4;
	and.b32  	%r227, %r226, 240;
	shl.b32 	%r228, %r223, 8;
	or.b32  	%r229, %r228, %r227;
	add.s32 	%r230, %r196, %r229;
	st.shared.f32 	[%r230], %f103;
	st.shared.f32 	[%r230+4], %f104;
	st.shared.f32 	[%r230+8], %f105;
	st.shared.f32 	[%r230+12], %f106;
	add.s32 	%r403, %r220, %r6;
	setp.lt.u32 	%p10, %r403, 128;
	@%p10 bra 	$L__BB11_9;
$L__BB11_10:
	bar.sync 	0;
	setp.lt.s32 	%p11, %r103, -6;
	mov.f32 	%f277, 0f00000000;
	mov.f32 	%f278, %f277;
	mov.f32 	%f279, %f277;
	mov.f32 	%f280, %f277;
	mov.f32 	%f281, %f277;
	mov.f32 	%f282, %f277;
	mov.f32 	%f283, %f277;
	mov.f32 	%f284, %f277;
	mov.f32 	%f285, %f277;
	mov.f32 	%f286, %f277;
	mov.f32 	%f287, %f277;
	mov.f32 	%f288, %f277;
	mov.f32 	%f289, %f277;
	mov.f32 	%f290, %f277;
	mov.f32 	%f291, %f277;
	mov.f32 	%f292, %f277;
	@%p11 bra 	$L__BB11_30;
	shl.b32 	%r25, %r1, 2;
	shl.b32 	%r26, %r2, 2;
	max.s32 	%r27, %r7, 0;
	add.s32 	%r28, %r5, %r6;
	max.u32 	%r232, %r28, 128;
	setp.lt.u32 	%p12, %r28, 128;
	selp.u32 	%r233, 1, 0, %p12;
	add.s32 	%r234, %r28, %r233;
	sub.s32 	%r235, %r232, %r234;
	div.u32 	%r236, %r235, %r6;
	add.s32 	%r29, %r236, %r233;
	add.s32 	%r237, %r29, 1;
	and.b32  	%r30, %r237, 3;
	shl.b32 	%r238, %r5, 2;
	and.b32  	%r239, %r238, 4;
	shr.u32 	%r240, %r5, 1;
	add.s32 	%r241, %r3, %r240;
	mad.lo.s32 	%r31, %r241, %r103, %r239;
	shl.b32 	%r242, %r5, 8;
	and.b32  	%r243, %r242, 256;
	add.s32 	%r32, %r243, %r240;
	shl.b32 	%r244, %r28, 2;
	and.b32  	%r245, %r244, 4;
	shr.u32 	%r246, %r28, 1;
	add.s32 	%r247, %r3, %r246;
	mad.lo.s32 	%r33, %r247, %r103, %r245;
	shl.b32 	%r248, %r28, 8;
	and.b32  	%r249, %r248, 256;
	add.s32 	%r34, %r249, %r246;
	add.s32 	%r35, %r28, %r6;
	shl.b32 	%r250, %r35, 2;
	and.b32  	%r251, %r250, 4;
	shr.u32 	%r252, %r35, 1;
	add.s32 	%r253, %r3, %r252;
	mad.lo.s32 	%r36, %r253, %r103, %r251;
	shl.b32 	%r254, %r35, 8;
	and.b32  	%r255, %r254, 256;
	add.s32 	%r37, %r255, %r252;
	add.s32 	%r38, %r35, %r6;
	and.b32  	%r256, %r238, 60;
	shr.u32 	%r39, %r5, 4;
	add.s32 	%r40, %r256, %r4;
	shl.b32 	%r257, %r39, 6;
	or.b32  	%r41, %r257, %r256;
	and.b32  	%r258, %r244, 60;
	shr.u32 	%r42, %r28, 4;
	add.s32 	%r43, %r258, %r4;
	shl.b32 	%r259, %r42, 6;
	or.b32  	%r44, %r259, %r258;
	and.b32  	%r260, %r250, 60;
	shr.u32 	%r45, %r35, 4;
	add.s32 	%r46, %r260, %r4;
	shl.b32 	%r261, %r45, 6;
	or.b32  	%r47, %r261, %r260;
	shl.b32 	%r48, %r6, 4;
	shl.b32 	%r49, %r6, 2;
	mul.lo.s32 	%r50, %r6, 3;
	mov.b32 	%r406, 0;
	mov.f32 	%f277, 0f00000000;
	shl.b32 	%r323, %r41, 2;
	shl.b32 	%r327, %r44, 2;
	shl.b32 	%r331, %r47, 2;
	shl.b32 	%r266, %r32, 2;
	shl.b32 	%r269, %r34, 2;
	shl.b32 	%r272, %r37, 2;
	mov.u32 	%r407, %r406;
$L__BB11_12:
	xor.b32  	%r56, %r407, 1;
	setp.ge.s32 	%p13, %r406, %r7;
	@%p13 bra 	$L__BB11_27;
	setp.gt.u32 	%p14, %r5, 127;
	shl.b32 	%r262, %r406, 3;
	add.s32 	%r57, %r262, 8;
	@%p14 bra 	$L__BB11_27;
	setp.eq.s32 	%p15, %r30, 0;
	shl.b32 	%r263, %r56, 11;
	mov.u32 	%r264, _ZZ8sgemm_dbILi64ELi64ELi8ELi4ELi4EEvPKfS1_PfiiiffE2As;
	add.s32 	%r58, %r264, %r263;
	mov.u32 	%r408, %r5;
	@%p15 bra 	$L__BB11_18;
	setp.eq.s32 	%p16, %r30, 1;
	add.s32 	%r265, %r57, %r31;
	mul.wide.s32 	%rd32, %r265, 4;
	add.s64 	%rd33, %rd2, %rd32;
	ld.global.v4.f32 	{%f109, %f110, %f111, %f112}, [%rd33];
	add.s32 	%r267, %r58, %r266;
	st.shared.f32 	[%r267], %f109;
	st.shared.f32 	[%r267+256], %f110;
	st.shared.f32 	[%r267+512], %f111;
	st.shared.f32 	[%r267+768], %f112;
	mov.u32 	%r408, %r28;
	@%p16 bra 	$L__BB11_18;
	setp.eq.s32 	%p17, %r30, 2;
	add.s32 	%r268, %r57, %r33;
	mul.wide.s32 	%rd34, %r268, 4;
	add.s64 	%rd35, %rd2, %rd34;
	ld.global.v4.f32 	{%f113, %f114, %f115, %f116}, [%rd35];
	add.s32 	%r270, %r58, %r269;
	st.shared.f32 	[%r270], %f113;
	st.shared.f32 	[%r270+256], %f114;
	st.shared.f32 	[%r270+512], %f115;
	st.shared.f32 	[%r270+768], %f116;
	mov.u32 	%r408, %r35;
	@%p17 bra 	$L__BB11_18;
	add.s32 	%r271, %r57, %r36;
	mul.wide.s32 	%rd36, %r271, 4;
	add.s64 	%rd37, %rd2, %rd36;
	ld.global.v4.f32 	{%f117, %f118, %f119, %f120}, [%rd37];
	add.s32 	%r273, %r58, %r272;
	st.shared.f32 	[%r273], %f117;
	st.shared.f32 	[%r273+256], %f118;
	st.shared.f32 	[%r273+512], %f119;
	st.shared.f32 	[%r273+768], %f120;
	mov.u32 	%r408, %r38;
$L__BB11_18:
	setp.lt.u32 	%p18, %r29, 3;
	@%p18 bra 	$L__BB11_21;
	shl.b32 	%r410, %r408, 2;
	shl.b32 	%r274, %r6, 3;
	add.s32 	%r416, %r274, %r410;
	shl.b32 	%r275, %r6, 1;
	add.s32 	%r415, %r275, %r408;
	mad.lo.s32 	%r414, %r6, 12, %r410;
	add.s32 	%r413, %r50, %r408;
	add.s32 	%r412, %r6, %r408;
	shl.b32 	%r411, %r412, 2;
$L__BB11_20:
	.pragma "nounroll";
	and.b32  	%r276, %r410, 4;
	shr.u32 	%r277, %r408, 1;
	add.s32 	%r278, %r276, %r57;
	add.s32 	%r279, %r3, %r277;
	mad.lo.s32 	%r280, %r279, %r103, %r278;
	mul.wide.s32 	%rd38, %r280, 4;
	add.s64 	%rd39, %rd2, %rd38;
	ld.global.v4.f32 	{%f121, %f122, %f123, %f124}, [%rd39];
	shl.b32 	%r281, %r410, 6;
	and.b32  	%r282, %r281, 256;
	add.s32 	%r283, %r282, %r277;
	shl.b32 	%r284, %r283, 2;
	add.s32 	%r285, %r58, %r284;
	st.shared.f32 	[%r285], %f121;
	st.shared.f32 	[%r285+256], %f122;
	st.shared.f32 	[%r285+512], %f123;
	st.shared.f32 	[%r285+768], %f124;
	add.s32 	%r286, %r408, %r6;
	and.b32  	%r287, %r411, 4;
	shr.u32 	%r288, %r412, 1;
	add.s32 	%r289, %r287, %r57;
	add.s32 	%r290, %r3, %r288;
	mad.lo.s32 	%r291, %r290, %r103, %r289;
	mul.wide.s32 	%rd40, %r291, 4;
	add.s64 	%rd41, %rd2, %rd40;
	ld.global.v4.f32 	{%f125, %f126, %f127, %f128}, [%rd41];
	shl.b32 	%r292, %r411, 6;
	and.b32  	%r293, %r292, 256;
	add.s32 	%r294, %r293, %r288;
	shl.b32 	%r295, %r294, 2;
	add.s32 	%r296, %r58, %r295;
	st.shared.f32 	[%r296], %f125;
	st.shared.f32 	[%r296+256], %f126;
	st.shared.f32 	[%r296+512], %f127;
	st.shared.f32 	[%r296+768], %f128;
	add.s32 	%r297, %r286, %r6;
	and.b32  	%r298, %r416, 4;
	shr.u32 	%r299, %r415, 1;
	add.s32 	%r300, %r298, %r57;
	add.s32 	%r301, %r3, %r299;
	mad.lo.s32 	%r302, %r301, %r103, %r300;
	mul.wide.s32 	%rd42, %r302, 4;
	add.s64 	%rd43, %rd2, %rd42;
	ld.global.v4.f32 	{%f129, %f130, %f131, %f132}, [%rd43];
	shl.b32 	%r303, %r416, 6;
	and.b32  	%r304, %r303, 256;
	add.s32 	%r305, %r304, %r299;
	shl.b32 	%r306, %r305, 2;
	add.s32 	%r307, %r58, %r306;
	st.shared.f32 	[%r307], %f129;
	st.shared.f32 	[%r307+256], %f130;
	st.shared.f32 	[%r307+512], %f131;
	st.shared.f32 	[%r307+768], %f132;
	add.s32 	%r308, %r297, %r6;
	and.b32  	%r309, %r414, 4;
	shr.u32 	%r310, %r413, 1;
	add.s32 	%r311, %r309, %r57;
	add.s32 	%r312, %r3, %r310;
	mad.lo.s32 	%r313, %r312, %r103, %r311;
	mul.wide.s32 	%rd44, %r313, 4;
	add.s64 	%rd45, %rd2, %rd44;
	ld.global.v4.f32 	{%f133, %f134, %f135, %f136}, [%rd45];
	shl.b32 	%r314, %r414, 6;
	and.b32  	%r315, %r314, 256;
	add.s32 	%r316, %r315, %r310;
	shl.b32 	%r317, %r316, 2;
	add.s32 	%r318, %r58, %r317;
	st.shared.f32 	[%r318], %f133;
	st.shared.f32 	[%r318+256], %f134;
	st.shared.f32 	[%r318+512], %f135;
	st.shared.f32 	[%r318+768], %f136;
	add.s32 	%r408, %r308, %r6;
	add.s32 	%r416, %r416, %r48;
	add.s32 	%r415, %r415, %r49;
	add.s32 	%r414, %r414, %r48;
	add.s32 	%r413, %r413, %r49;
	add.s32 	%r412, %r412, %r49;
	add.s32 	%r411, %r411, %r48;
	add.s32 	%r410, %r410, %r48;
	setp.lt.u32 	%p19, %r408, 128;
	@%p19 bra 	$L__BB11_20;
$L__BB11_21:
	shl.b32 	%r319, %r56, 11;
	mov.u32 	%r320, _ZZ8sgemm_dbILi64ELi64ELi8ELi4ELi4EEvPKfS1_PfiiiffE2Bs;
	add.s32 	%r67, %r320, %r319;
	mov.u32 	%r409, %r5;
	@%p15 bra 	$L__BB11_25;
	setp.eq.s32 	%p21, %r30, 1;
	add.s32 	%r321, %r39, %r57;
	mad.lo.s32 	%r322, %r321, %r102, %r40;
	mul.wide.s32 	%rd46, %r322, 4;
	add.s64 	%rd47, %rd3, %rd46;
	ld.global.v4.f32 	{%f137, %f138, %f139, %f140}, [%rd47];
	add.s32 	%r324, %r67, %r323;
	st.shared.f32 	[%r324], %f137;
	st.shared.f32 	[%r324+4], %f138;
	st.shared.f32 	[%r324+8], %f139;
	st.shared.f32 	[%r324+12], %f140;
	mov.u32 	%r409, %r28;
	@%p21 bra 	$L__BB11_25;
	setp.eq.s32 	%p22, %r30, 2;
	add.s32 	%r325, %r42, %r57;
	mad.lo.s32 	%r326, %r325, %r102, %r43;
	mul.wide.s32 	%rd48, %r326, 4;
	add.s64 	%rd49, %rd3, %rd48;
	ld.global.v4.f32 	{%f141, %f142, %f143, %f144}, [%rd49];
	add.s32 	%r328, %r67, %r327;
	st.shared.f32 	[%r328], %f141;
	st.shared.f32 	[%r328+4], %f142;
	st.shared.f32 	[%r328+8], %f143;
	st.shared.f32 	[%r328+12], %f144;
	mov.u32 	%r409, %r35;
	@%p22 bra 	$L__BB11_25;
	add.s32 	%r329, %r45, %r57;
	mad.lo.s32 	%r330, %r329, %r102, %r46;
	mul.wide.s32 	%rd50, %r330, 4;
	add.s64 	%rd51, %rd3, %rd50;
	ld.global.v4.f32 	{%f145, %f146, %f147, %f148}, [%rd51];
	add.s32 	%r332, %r67, %r331;
	st.shared.f32 	[%r332], %f145;
	st.shared.f32 	[%r332+4], %f146;
	st.shared.f32 	[%r332+8], %f147;
	st.shared.f32 	[%r332+12], %f148;
	mov.u32 	%r409, %r38;
$L__BB11_25:
	@%p18 bra 	$L__BB11_27;
$L__BB11_26:
	.pragma "nounroll";
	shl.b32 	%r333, %r409, 2;
	and.b32  	%r334, %r333, 60;
	shr.u32 	%r335, %r409, 4;
	add.s32 	%r336, %r334, %r4;
	add.s32 	%r337, %r335, %r57;
	mad.lo.s32 	%r338, %r337, %r102, %r336;
	mul.wide.s32 	%rd52, %r338, 4;
	add.s64 	%rd53, %rd3, %rd52;
	ld.global.v4.f32 	{%f149, %f150, %f151, %f152}, [%rd53];
	shl.b32 	%r339, %r409, 4;
	and.b32  	%r340, %r339, 240;
	shl.b32 	%r341, %r335, 8;
	or.b32  	%r342, %r341, %r340;
	add.s32 	%r343, %r67, %r342;
	st.shared.f32 	[%r343], %f149;
	st.shared.f32 	[%r343+4], %f150;
	st.shared.f32 	[%r343+8], %f151;
	st.shared.f32 	[%r343+12], %f152;
	add.s32 	%r344, %r409, %r6;
	shl.b32 	%r345, %r344, 2;
	and.b32  	%r346, %r345, 60;
	shr.u32 	%r347, %r344, 4;
	add.s32 	%r348, %r346, %r4;
	add.s32 	%r349, %r347, %r57;
	mad.lo.s32 	%r350, %r349, %r102, %r348;
	mul.wide.s32 	%rd54, %r350, 4;
	add.s64 	%rd55, %rd3, %rd54;
	ld.global.v4.f32 	{%f153, %f154, %f155, %f156}, [%rd55];
	shl.b32 	%r351, %r344, 4;
	and.b32  	%r352, %r351, 240;
	shl.b32 	%r353, %r347, 8;
	or.b32  	%r354, %r353, %r352;
	add.s32 	%r355, %r67, %r354;
	st.shared.f32 	[%r355], %f153;
	st.shared.f32 	[%r355+4], %f154;
	st.shared.f32 	[%r355+8], %f155;
	st.shared.f32 	[%r355+12], %f156;
	add.s32 	%r356, %r344, %r6;
	shl.b32 	%r357, %r356, 2;
	and.b32  	%r358, %r357, 60;
	shr.u32 	%r359, %r356, 4;
	add.s32 	%r360, %r358, %r4;
	add.s32 	%r361, %r359, %r57;
	mad.lo.s32 	%r362, %r361, %r102, %r360;
	mul.wide.s32 	%rd56, %r362, 4;
	add.s64 	%rd57, %rd3, %rd56;
	ld.global.v4.f32 	{%f157, %f158, %f159, %f160}, [%rd57];
	shl.b32 	%r363, %r356, 4;
	and.b32  	%r364, %r363, 240;
	shl.b32 	%r365, %r359, 8;
	or.b32  	%r366, %r365, %r364;
	add.s32 	%r367, %r67, %r366;
	st.shared.f32 	[%r367], %f157;
	st.shared.f32 	[%r367+4], %f158;
	st.shared.f32 	[%r367+8], %f159;
	st.shared.f32 	[%r367+12], %f160;
	add.s32 	%r368, %r356, %r6;
	shl.b32 	%r369, %r368, 2;
	and.b32  	%r370, %r369, 60;
	shr.u32 	%r371, %r368, 4;
	add.s32 	%r372, %r370, %r4;
	add.s32 	%r373, %r371, %r57;
	mad.lo.s32 	%r374, %r373, %r102, %r372;
	mul.wide.s32 	%rd58, %r374, 4;
	add.s64 	%rd59, %rd3, %rd58;
	ld.global.v4.f32 	{%f161, %f162, %f163, %f164}, [%rd59];
	shl.b32 	%r375, %r368, 4;
	and.b32  	%r376, %r375, 240;
	shl.b32 	%r377, %r371, 8;
	or.b32  	%r378, %r377, %r376;
	add.s32 	%r379, %r67, %r378;
	st.shared.f32 	[%r379], %f161;
	st.shared.f32 	[%r379+4], %f162;
	st.shared.f32 	[%r379+8], %f163;
	st.shared.f32 	[%r379+12], %f164;
	add.s32 	%r409, %r368, %r6;
	setp.lt.u32 	%p24, %r409, 128;
	@%p24 bra 	$L__BB11_26;
$L__BB11_27:
	shl.b32 	%r381, %r407, 11;
	mov.u32 	%r382, _ZZ8sgemm_dbILi64ELi64ELi8ELi4ELi4EEvPKfS1_PfiiiffE2As;
	add.s32 	%r87, %r382, %r381;
	mov.u32 	%r383, _ZZ8sgemm_dbILi64ELi64ELi8ELi4ELi4EEvPKfS1_PfiiiffE2Bs;
	add.s32 	%r88, %r383, %r381;
	mov.b32 	%r419, 0;
$L__BB11_28:
	shl.b32 	%r384, %r419, 6;
	add.s32 	%r385, %r384, %r25;
	shl.b32 	%r386, %r385, 2;
	add.s32 	%r387, %r87, %r386;
	ld.shared.f32 	%f165, [%r387];
	ld.shared.f32 	%f166, [%r387+4];
	ld.shared.f32 	%f167, [%r387+8];
	ld.shared.f32 	%f168, [%r387+12];
	add.s32 	%r388, %r384, %r26;
	shl.b32 	%r389, %r388, 2;
	add.s32 	%r390, %r88, %r389;
	ld.shared.f32 	%f169, [%r390];
	ld.shared.f32 	%f170, [%r390+4];
	ld.shared.f32 	%f171, [%r390+8];
	ld.shared.f32 	%f172, [%r390+12];
	fma.rn.f32 	%f173, %f165, %f169, %f284;
	fma.rn.f32 	%f174, %f165, %f170, %f283;
	fma.rn.f32 	%f175, %f165, %f171, %f282;
	fma.rn.f32 	%f176, %f165, %f172, %f281;
	fma.rn.f32 	%f177, %f166, %f169, %f280;
	fma.rn.f32 	%f178, %f166, %f170, %f279;
	fma.rn.f32 	%f179, %f166, %f171, %f278;
	fma.rn.f32 	%f180, %f166, %f172, %f277;
	fma.rn.f32 	%f181, %f167, %f169, %f285;
	fma.rn.f32 	%f182, %f167, %f170, %f286;
	fma.rn.f32 	%f183, %f167, %f171, %f287;
	fma.rn.f32 	%f184, %f167, %f172, %f288;
	fma.rn.f32 	%f185, %f168, %f169, %f289;
	fma.rn.f32 	%f186, %f168, %f170, %f290;
	fma.rn.f32 	%f187, %f168, %f171, %f291;
	fma.rn.f32 	%f188, %f168, %f172, %f292;
	ld.shared.f32 	%f189, [%r387+256];
	ld.shared.f32 	%f190, [%r387+260];
	ld.shared.f32 	%f191, [%r387+264];
	ld.shared.f32 	%f192, [%r387+268];
	ld.shared.f32 	%f193, [%r390+256];
	ld.shared.f32 	%f194, [%r390+260];
	ld.shared.f32 	%f195, [%r390+264];
	ld.shared.f32 	%f196, [%r390+268];
	fma.rn.f32 	%f284, %f189, %f193, %f173;
	fma.rn.f32 	%f283, %f189, %f194, %f174;
	fma.rn.f32 	%f282, %f189, %f195, %f175;
	fma.rn.f32 	%f281, %f189, %f196, %f176;
	fma.rn.f32 	%f280, %f190, %f193, %f177;
	fma.rn.f32 	%f279, %f190, %f194, %f178;
	fma.rn.f32 	%f278, %f190, %f195, %f179;
	fma.rn.f32 	%f277, %f190, %f196, %f180;
	fma.rn.f32 	%f285, %f191, %f193, %f181;
	fma.rn.f32 	%f286, %f191, %f194, %f182;
	fma.rn.f32 	%f287, %f191, %f195, %f183;
	fma.rn.f32 	%f288, %f191, %f196, %f184;
	fma.rn.f32 	%f289, %f192, %f193, %f185;
	fma.rn.f32 	%f290, %f192, %f194, %f186;
	fma.rn.f32 	%f291, %f192, %f195, %f187;
	fma.rn.f32 	%f292, %f192, %f196, %f188;
	add.s32 	%r419, %r419, 2;
	setp.ne.s32 	%p25, %r419, 8;
	@%p25 bra 	$L__BB11_28;
	bar.sync 	0;
	add.s32 	%r91, %r406, 1;
	setp.eq.s32 	%p26, %r406, %r27;
	mov.u32 	%r406, %r91;
	mov.u32 	%r407, %r56;
	@%p26 bra 	$L__BB11_30;
	bra.uni 	$L__BB11_12;
$L__BB11_30:
	shl.b32 	%r391, %r1, 2;
	add.s32 	%r51, %r3, %r391;
	shl.b32 	%r393, %r2, 2;
	add.s32 	%r52, %r4, %r393;
	setp.lt.s32 	%p27, %r51, %r101;
	mul.lo.s32 	%r53, %r51, %r102;
	setp.lt.s32 	%p28, %r52, %r102;
	and.pred  	%p29, %p27, %p28;
	@%p29 bra 	$L__BB11_31;
	bra.uni 	$L__BB11_32;
$L__BB11_31:
	add.s32 	%r394, %r52, %r53;
	mul.wide.s32 	%rd60, %r394, 4;
	add.s64 	%rd61, %rd1, %rd60;
	ld.global.f32 	%f197, [%rd61];
	mul.f32 	%f198, %f66, %f197;
	fma.rn.f32 	%f199, %f65, %f284, %f198;
	st.global.f32 	[%rd61], %f199;
$L__BB11_32:
	setp.ge.s32 	%p30, %r51, %r101;
	add.s32 	%r92, %r52, 1;
	setp.ge.s32 	%p31, %r92, %r102;
	cvt.s64.s32 	%rd62, %r53;
	cvt.s64.s32 	%rd4, %r52;
	add.s64 	%rd63, %rd4, %rd62;
	shl.b64 	%rd64, %rd63, 2;
	add.s64 	%rd5, %rd1, %rd64;
	or.pred  	%p32, %p30, %p31;
	@%p32 bra 	$L__BB11_34;
	ld.global.f32 	%f200, [%rd5+4];
	mul.f32 	%f201, %f66, %f200;
	fma.rn.f32 	%f202, %f65, %f283, %f201;
	st.global.f32 	[%rd5+4], %f202;
$L__BB11_34:
	setp.ge.s32 	%p33, %r51, %r101;
	add.s32 	%r93, %r52, 2;
	setp.ge.s32 	%p34, %r93, %r102;
	or.pred  	%p35, %p33, %p34;
	@%p35 bra 	$L__BB11_36;
	ld.global.f32 	%f203, [%rd5+8];
	mul.f32 	%f204, %f66, %f203;
	fma.rn.f32 	%f205, %f65, %f282, %f204;
	st.global.f32 	[%rd5+8], %f205;
$L__BB11_36:
	setp.ge.s32 	%p36, %r51, %r101;
	add.s32 	%r94, %r52, 3;
	setp.ge.s32 	%p37, %r94, %r102;
	or.pred  	%p38, %p36, %p37;
	@%p38 bra 	$L__BB11_38;
	ld.global.f32 	%f206, [%rd5+12];
	mul.f32 	%f207, %f66, %f206;
	fma.rn.f32 	%f208, %f65, %f281, %f207;
	st.global.f32 	[%rd5+12], %f208;
$L__BB11_38:
	setp.ge.s32 	%p39, %r52, %r102;
	add.s32 	%r95, %r51, 1;
	setp.ge.s32 	%p40, %r95, %r101;
	add.s32 	%r96, %r53, %r102;
	or.pred  	%p41, %p40, %p39;
	@%p41 bra 	$L__BB11_40;
	add.s32 	%r395, %r52, %r96;
	mul.wide.s32 	%rd65, %r395, 4;
	add.s64 	%rd66, %rd1, %rd65;
	ld.global.f32 	%f209, [%rd66];
	mul.f32 	%f210, %f66, %f209;
	fma.rn.f32 	%f211, %f65, %f280, %f210;
	st.global.f32 	[%rd66], %f211;
$L__BB11_40:
	setp.ge.s32 	%p42, %r95, %r101;
	setp.ge.s32 	%p43, %r92, %r102;
	cvt.s64.s32 	%rd67, %r96;
	add.s64 	%rd68, %rd4, %rd67;
	shl.b64 	%rd69, %rd68, 2;
	add.s64 	%rd6, %rd1, %rd69;
	or.pred  	%p44, %p42, %p43;
	@%p44 bra 	$L__BB11_42;
	ld.global.f32 	%f212, [%rd6+4];
	mul.f32 	%f213, %f66, %f212;
	fma.rn.f32 	%f214, %f65, %f279, %f213;
	st.global.f32 	[%rd6+4], %f214;
$L__BB11_42:
	setp.ge.s32 	%p45, %r95, %r101;
	setp.ge.s32 	%p46, %r93, %r102;
	or.pred  	%p47, %p45, %p46;
	@%p47 bra 	$L__BB11_44;
	ld.global.f32 	%f215, [%rd6+8];
	mul.f32 	%f216, %f66, %f215;
	fma.rn.f32 	%f217, %f65, %f278, %f216;
	st.global.f32 	[%rd6+8], %f217;
$L__BB11_44:
	setp.ge.s32 	%p48, %r95, %r101;
	setp.ge.s32 	%p49, %r94, %r102;
	or.pred  	%p50, %p48, %p49;
	@%p50 bra 	$L__BB11_46;
	ld.global.f32 	%f218, [%rd6+12];
	mul.f32 	%f219, %f66, %f218;
	fma.rn.f32 	%f220, %f65, %f277, %f219;
	st.global.f32 	[%rd6+12], %f220;
$L__BB11_46:
	setp.ge.s32 	%p51, %r52, %r102;
	add.s32 	%r97, %r51, 2;
	setp.ge.s32 	%p52, %r97, %r101;
	add.s32 	%r98, %r96, %r102;
	or.pred  	%p53, %p52, %p51;
	@%p53 bra 	$L__BB11_48;
	add.s32 	%r396, %r52, %r98;
	mul.wide.s32 	%rd70, %r396, 4;
	add.s64 	%rd71, %rd1, %rd70;
	ld.global.f32 	%f221, [%rd71];
	mul.f32 	%f222, %f66, %f221;
	fma.rn.f32 	%f223, %f65, %f285, %f222;
	st.global.f32 	[%rd71], %f223;
$L__BB11_48:
	setp.ge.s32 	%p54, %r97, %r101;
	setp.ge.s32 	%p55, %r92, %r102;
	cvt.s64.s32 	%rd72, %r98;
	add.s64 	%rd73, %rd4, %rd72;
	shl.b64 	%rd74, %rd73, 2;
	add.s64 	%rd7, %rd1, %rd74;
	or.pred  	%p56, %p54, %p55;
	@%p56 bra 	$L__BB11_50;
	ld.global.f32 	%f224, [%rd7+4];
	mul.f32 	%f225, %f66, %f224;
	fma.rn.f32 	%f226, %f65, %f286, %f225;
	st.global.f32 	[%rd7+4], %f226;
$L__BB11_50:
	setp.ge.s32 	%p57, %r97, %r101;
	setp.ge.s32 	%p58, %r93, %r102;
	or.pred  	%p59, %p57, %p58;
	@%p59 bra 	$L__BB11_52;
	ld.global.f32 	%f227, [%rd7+8];
	mul.f32 	%f228, %f66, %f227;
	fma.rn.f32 	%f229, %f65, %f287, %f228;
	st.global.f32 	[%rd7+8], %f229;
$L__BB11_52:
	setp.ge.s32 	%p60, %r97, %r101;
	setp.ge.s32 	%p61, %r94, %r102;
	or.pred  	%p62, %p60, %p61;
	@%p62 bra 	$L__BB11_54;
	ld.global.f32 	%f230, [%rd7+12];
	mul.f32 	%f231, %f66, %f230;
	fma.rn.f32 	%f232, %f65, %f288, %f231;
	st.global.f32 	[%rd7+12], %f232;
$L__BB11_54:
	setp.ge.s32 	%p63, %r52, %r102;
	add.s32 	%r99, %r51, 3;
	setp.ge.s32 	%p64, %r99, %r101;
	add.s32 	%r100, %r98, %r102;
	or.pred  	%p65, %p64, %p63;
	@%p65 bra 	$L__BB11_56;
	add.s32 	%r397, %r52, %r100;
	mul.wide.s32 	%rd75, %r397, 4;
	add.s64 	%rd76, %rd1, %rd75;
	ld.global.f32 	%f233, [%rd76];
	mul.f32 	%f234, %f66, %f233;
	fma.rn.f32 	%f235, %f65, %f289, %f234;
	st.global.f32 	[%rd76], %f235;
$L__BB11_56:
	setp.ge.s32 	%p66, %r99, %r101;
	setp.ge.s32 	%p67, %r92, %r102;
	cvt.s64.s32 	%rd77, %r100;
	add.s64 	%rd78, %rd4, %rd77;
	shl.b64 	%rd79, %rd78, 2;
	add.s64 	%rd8, %rd1, %rd79;
	or.pred  	%p68, %p66, %p67;
	@%p68 bra 	$L__BB11_58;
	ld.global.f32 	%f236, [%rd8+4];
	mul.f32 	%f237, %f66, %f236;
	fma.rn.f32 	%f238, %f65, %f290, %f237;
	st.global.f32 	[%rd8+4], %f238;
$L__BB11_58:
	setp.ge.s32 	%p69, %r99, %r101;
	setp.ge.s32 	%p70, %r93, %r102;
	or.pred  	%p71, %p69, %p70;
	@%p71 bra 	$L__BB11_60;
	ld.global.f32 	%f239, [%rd8+8];
	mul.f32 	%f240, %f66, %f239;
	fma.rn.f32 	%f241, %f65, %f291, %f240;
	st.global.f32 	[%rd8+8], %f241;
$L__BB11_60:
	setp.ge.s32 	%p72, %r99, %r101;
	setp.ge.s32 	%p73, %r94, %r102;
	or.pred  	%p74, %p72, %p73;
	@%p74 bra 	$L__BB11_62;
	ld.global.f32 	%f242, [%rd8+12];
	mul.f32 	%f243, %f66, %f242;
	fma.rn.f32 	%f244, %f65, %f292, %f243;
	st.global.f32 	[%rd8+12], %f244;
$L__BB11_62:
	ret;
$L__BB11_63:
	.pragma "nounroll";
	shl.b32 	%r131, %r400, 2;
	and.b32  	%r132, %r131, 4;
	shr.u32 	%r133, %r400, 1;
	add.s32 	%r134, %r3, %r133;
	mad.lo.s32 	%r135, %r134, %r103, %r132;
	mul.wide.s32 	%rd14, %r135, 4;
	add.s64 	%rd15, %rd2, %rd14;
	ld.global.v4.f32 	{%f71, %f72, %f73, %f74}, [%rd15];
	shl.b32 	%r136, %r400, 8;
	and.b32  	%r137, %r136, 256;
	add.s32 	%r138, %r137, %r133;
	shl.b32 	%r139, %r138, 2;
	mov.u32 	%r140, _ZZ8sgemm_dbILi64ELi64ELi8ELi4ELi4EEvPKfS1_PfiiiffE2As;
	add.s32 	%r141, %r140, %r139;
	st.shared.f32 	[%r141], %f71;
	st.shared.f32 	[%r141+256], %f72;
	st.shared.f32 	[%r141+512], %f73;
	st.shared.f32 	[%r141+768], %f74;
	add.s32 	%r142, %r400, %r6;
	shl.b32 	%r143, %r142, 2;
	and.b32  	%r144, %r143, 4;
	shr.u32 	%r145, %r142, 1;
	add.s32 	%r146, %r3, %r145;
	mad.lo.s32 	%r147, %r146, %r103, %r144;
	mul.wide.s32 	%rd16, %r147, 4;
	add.s64 	%rd17, %rd2, %rd16;
	ld.global.v4.f32 	{%f75, %f76, %f77, %f78}, [%rd17];
	shl.b32 	%r148, %r142, 8;
	and.b32  	%r149, %r148, 256;
	add.s32 	%r150, %r149, %r145;
	shl.b32 	%r151, %r150, 2;
	add.s32 	%r152, %r140, %r151;
	st.shared.f32 	[%r152], %f75;
	st.shared.f32 	[%r152+256], %f76;
	st.shared.f32 	[%r152+512], %f77;
	st.shared.f32 	[%r152+768], %f78;
	add.s32 	%r153, %r142, %r6;
	shl.b32 	%r154, %r153, 2;
	and.b32  	%r155, %r154, 4;
	shr.u32 	%r156, %r153, 1;
	add.s32 	%r157, %r3, %r156;
	mad.lo.s32 	%r158, %r157, %r103, %r155;
	mul.wide.s32 	%rd18, %r158, 4;
	add.s64 	%rd19, %rd2, %rd18;
	ld.global.v4.f32 	{%f79, %f80, %f81, %f82}, [%rd19];
	shl.b32 	%r159, %r153, 8;
	and.b32  	%r160, %r159, 256;
	add.s32 	%r161, %r160, %r156;
	shl.b32 	%r162, %r161, 2;
	add.s32 	%r163, %r140, %r162;
	st.shared.f32 	[%r163], %f79;
	st.shared.f32 	[%r163+256], %f80;
	st.shared.f32 	[%r163+512], %f81;
	st.shared.f32 	[%r163+768], %f82;
	add.s32 	%r164, %r153, %r6;
	shl.b32 	%r165, %r164, 2;
	and.b32  	%r166, %r165, 4;
	shr.u32 	%r167, %r164, 1;
	add.s32 	%r168, %r3, %r167;
	mad.lo.s32 	%r169, %r168, %r103, %r166;
	mul.wide.s32 	%rd20, %r169, 4;
	add.s64 	%rd21, %rd2, %rd20;
	ld.global.v4.f32 	{%f83, %f84, %f85, %f86}, [%rd21];
	shl.b32 	%r170, %r164, 8;
	and.b32  	%r171, %r170, 256;
	add.s32 	%r172, %r171, %r167;
	shl.b32 	%r173, %r172, 2;
	add.s32 	%r174, %r140, %r173;
	st.shared.f32 	[%r174], %f83;
	st.shared.f32 	[%r174+256], %f84;
	st.shared.f32 	[%r174+512], %f85;
	st.shared.f32 	[%r174+768], %f86;
	add.s32 	%r400, %r164, %r6;
	setp.lt.u32 	%p6, %r400, 128;
	@%p6 bra 	$L__BB11_63;
	bra.uni 	$L__BB11_5;

}
	// .globl	_Z8sgemm_dbILi64ELi64ELi8ELi8ELi4EEvPKfS1_Pfiiiff
.visible .entry _Z8sgemm_dbILi64ELi64ELi8ELi8ELi4EEvPKfS1_Pfiiiff(
	.param .u64 .ptr .align 1 _Z8sgemm_dbILi64ELi64ELi8ELi8ELi4EEvPKfS1_Pfiiiff_param_0,
	.param .u64 .ptr .align 1 _Z8sgemm_dbILi64ELi64ELi8ELi8ELi4EEvPKfS1_Pfiiiff_param_1,
	.param .u64 .ptr .align 1 _Z8sgemm_dbILi64ELi64ELi8ELi8ELi4EEvPKfS1_Pfiiiff_param_2,
	.param .u32 _Z8sgemm_dbILi64ELi64ELi8ELi8ELi4EEvPKfS1_Pfiiiff_param_3,
	.param .u32 _Z8sgemm_dbILi64ELi64ELi8ELi8ELi4EEvPKfS1_Pfiiiff_param_4,
	.param .u32 _Z8sgemm_dbILi64ELi64ELi8ELi8ELi4EEvPKfS1_Pfiiiff_param_5,
	.param .f32 _Z8sgemm_dbILi64ELi64ELi8ELi8ELi4EEvPKfS1_Pfiiiff_param_6,
	.param .f32 _Z8sgemm_dbILi64ELi64ELi8ELi8ELi4EEvPKfS1_Pfiiiff_param_7
)
{
	.reg .pred 	%p<123>;
	.reg .b32 	%r<440>;
	.reg .b32 	%f<433>;
	.reg .b64 	%rd<104>;
	// demoted variable
	.shared .align 4 .b8 _ZZ8sgemm_dbILi64ELi64ELi8ELi8ELi4EEvPKfS1_PfiiiffE2As[4096];
	// demoted variable
	.shared .align 4 .b8 _ZZ8sgemm_dbILi64ELi64ELi8ELi8ELi4EEvPKfS1_PfiiiffE2Bs[4096];
	ld.param.u64 	%rd13, [_Z8sgemm_dbILi64ELi64ELi8ELi8ELi4EEvPKfS1_Pfiiiff_param_0];
	ld.param.u64 	%rd14, [_Z8sgemm_dbILi64ELi64ELi8ELi8ELi4EEvPKfS1_Pfiiiff_param_1];
	ld.param.u64 	%rd15, [_Z8sgemm_dbILi64ELi64ELi8ELi8ELi4EEvPKfS1_Pfiiiff_param_2];
	ld.param.u32 	%r95, [_Z8sgemm_dbILi64ELi64ELi8ELi8ELi4EEvPKfS1_Pfiiiff_param_3];
	ld.param.u32 	%r96, [_Z8sgemm_dbILi64ELi64ELi8ELi8ELi4EEvPKfS1_Pfiiiff_param_4];
	ld.param.u32 	%r97, [_Z8sgemm_dbILi64ELi64ELi8ELi8ELi4EEvPKfS1_Pfiiiff_param_5];
	ld.param.f32 	%f129, [_Z8sgemm_dbILi64ELi64ELi8ELi8ELi4EEvPKfS1_Pfiiiff_param_6];
	ld.param.f32 	%f130, [_Z8sgemm_dbILi64ELi64ELi8ELi8ELi4EEvPKfS1_Pfiiiff_param_7];
	cvta.to.global.u64 	%rd1, %rd15;
	cvta.to.global.u64 	%rd2, %rd13;
	cvta.to.global.u64 	%rd3, %rd14;
	mov.u32 	%r1, %tid.y;
	mov.u32 	%r2, %tid.x;
	mov.u32 	%r98, %ctaid.y;
	shl.b32 	%r3, %r98, 6;
	mov.u32 	%r99, %ctaid.x;
	shl.b32 	%r4, %r99, 6;
	mov.u32 	%r100, %ntid.x;
	mad.lo.s32 	%r5, %r100, %r1, %r2;
	mov.u32 	%r101, %ntid.y;
	mul.lo.s32 	%r6, %r100, %r101;
	add.s32 	%r102, %r97, -1;
	shr.s32 	%r103, %r102, 31;
	shr.u32 	%r104, %r103, 29;
	add.s32 	%r105, %r102, %r104;
	shr.s32 	%r7, %r105, 3;
	setp.gt.u32 	%p1, %r5, 127;
	@%p1 bra 	$L__BB12_10;
	add.s32 	%r106, %r5, %r6;
	max.u32 	%r107, %r106, 128;
	setp.lt.u32 	%p2, %r106, 128;
	selp.u32 	%r108, 1, 0, %p2;
	add.s32 	%r109, %r106, %r108;
	sub.s32 	%r110, %r107, %r109;
	div.u32 	%r111, %r110, %r6;
	add.s32 	%r8, %r111, %r108;
	add.s32 	%r112, %r8, 1;
	and.b32  	%r9, %r112, 3;
	and.b32  	%r10, %r8, 3;
	setp.eq.s32 	%p3, %r10, 3;
	mov.u32 	%r420, %r5;
	@%p3 bra 	$L__BB12_4;
	mov.b32 	%r419, 0;
	mov.u32 	%r420, %r5;
$L__BB12_3:
	.pragma "nounroll";
	shl.b32 	%r114, %r420, 2;
	and.b32  	%r115, %r114, 4;
	shr.u32 	%r116, %r420, 1;
	add.s32 	%r117, %r3, %r116;
	mad.lo.s32 	%r118, %r117, %r97, %r115;
	mul.wide.s32 	%rd16, %r118, 4;
	add.s64 	%rd17, %rd2, %rd16;
	ld.global.v4.f32 	{%f131, %f132, %f133, %f134}, [%rd17];
	shl.b32 	%r119, %r420, 8;
	and.b32  	%r120, %r119, 256;
	add.s32 	%r121, %r120, %r116;
	shl.b32 	%r122, %r121, 2;
	mov.u32 	%r123, _ZZ8sgemm_dbILi64ELi64ELi8ELi8ELi4EEvPKfS1_PfiiiffE2As;
	add.s32 	%r124, %r123, %r122;
	st.shared.f32 	[%r124], %f131;
	st.shared.f32 	[%r124+256], %f132;
	st.shared.f32 	[%r124+512], %f133;
	st.shared.f32 	[%r124+768], %f134;
	add.s32 	%r420, %r420, %r6;
	add.s32 	%r419, %r419, 1;
	setp.ne.s32 	%p4, %r419, %r9;
	@%p4 bra 	$L__BB12_3;
$L__BB12_4:
	setp.lt.u32 	%p5, %r8, 3;
	@%p5 bra 	$L__BB12_5;
	bra.uni 	$L__BB12_95;
$L__BB12_5:
	setp.eq.s32 	%p7, %r10, 3;
	mov.u32 	%r423, %r5;
	@%p7 bra 	$L__BB12_8;
	mov.b32 	%r422, 0;
	mov.u32 	%r179, _ZZ8sgemm_dbILi64ELi64ELi8ELi8ELi4EEvPKfS1_PfiiiffE2Bs;
	mov.u32 	%r423, %r5;
$L__BB12_7:
	.pragma "nounroll";
	shl.b32 	%r170, %r423, 2;
	and.b32  	%r171, %r170, 60;
	shr.u32 	%r172, %r423, 4;
	add.s32 	%r173, %r171, %r4;
	mad.lo.s32 	%r174, %r172, %r96, %r173;
	mul.wide.s32 	%rd26, %r174, 4;
	add.s64 	%rd27, %rd3, %rd26;
	ld.global.v4.f32 	{%f151, %f152, %f153, %f154}, [%rd27];
	shl.b32 	%r175, %r423, 4;
	and.b32  	%r176, %r175, 240;
	shl.b32 	%r177, %r172, 8;
	or.b32  	%r178, %r177, %r176;
	add.s32 	%r180, %r179, %r178;
	st.shared.f32 	[%r180], %f151;
	st.shared.f32 	[%r180+4], %f152;
	st.shared.f32 	[%r180+8], %f153;
	st.shared.f32 	[%r180+12], %f154;
	add.s32 	%r423, %r423, %r6;
	add.s32 	%r422, %r422, 1;
	setp.ne.s32 	%p8, %r422, %r9;
	@%p8 bra 	$L__BB12_7;
$L__BB12_8:
	setp.lt.u32 	%p9, %r8, 3;
	@%p9 bra 	$L__BB12_10;
$L__BB12_9:
	.pragma "nounroll";
	shl.b32 	%r181, %r423, 2;
	and.b32  	%r182, %r181, 60;
	shr.u32 	%r183, %r423, 4;
	add.s32 	%r184, %r182, %r4;
	mad.lo.s32 	%r185, %r183, %r96, %r184;
	mul.wide.s32 	%rd28, %r185, 4;
	add.s64 	%rd29, %rd3, %rd28;
	ld.global.v4.f32 	{%f155, %f156, %f157, %f158}, [%rd29];
	shl.b32 	%r186, %r423, 4;
	and.b32  	%r187, %r186, 240;
	shl.b32 	%r188, %r183, 8;
	or.b32  	%r189, %r188, %r187;
	mov.u32 	%r190, _ZZ8sgemm_dbILi64ELi64ELi8ELi8ELi4EEvPKfS1_PfiiiffE2Bs;
	add.s32 	%r191, %r190, %r189;
	st.shared.f32 	[%r191], %f155;
	st.shared.f32 	[%r191+4], %f156;
	st.shared.f32 	[%r191+8], %f157;
	st.shared.f32 	[%r191+12], %f158;
	add.s32 	%r192, %r423, %r6;
	shl.b32 	%r193, %r192, 2;
	and.b32  	%r194, %r193, 60;
	shr.u32 	%r195, %r192, 4;
	add.s32 	%r196, %r194, %r4;
	mad.lo.s32 	%r197, %r195, %r96, %r196;
	mul.wide.s32 	%rd30, %r197, 4;
	add.s64 	%rd31, %rd3, %rd30;
	ld.global.v4.f32 	{%f159, %f160, %f161, %f162}, [%rd31];
	shl.b32 	%r198, %r192, 4;
	and.b32  	%r199, %r198, 240;
	shl.b32 	%r200, %r195, 8;
	or.b32  	%r201, %r200, %r199;
	add.s32 	%r202, %r190, %r201;
	st.shared.f32 	[%r202], %f159;
	st.shared.f32 	[%r202+4], %f160;
	st.shared.f32 	[%r202+8], %f161;
	st.shared.f32 	[%r202+12], %f162;
	add.s32 	%r203, %r192, %r6;
	shl.b32 	%r204, %r203, 2;
	and.b32  	%r205, %r204, 60;
	shr.u32 	%r206, %r203, 4;
	add.s32 	%r207, %r205, %r4;
	mad.lo.s32 	%r208, %r206, %r96, %r207;
	mul.wide.s32 	%rd32, %r208, 4;
	add.s64 	%rd33, %rd3, %rd32;
	ld.global.v4.f32 	{%f163, %f164, %f165, %f166}, [%rd33];
	shl.b32 	%r209, %r203, 4;
	and.b32  	%r210, %r209, 240;
	shl.b32 	%r211, %r206, 8;
	or.b32  	%r212, %r211, %r210;
	add.s32 	%r213, %r190, %r212;
	st.shared.f32 	[%r213], %f163;
	st.shared.f32 	[%r213+4], %f164;
	st.shared.f32 	[%r213+8], %f165;
	st.shared.f32 	[%r213+12], %f166;
	add.s32 	%r214, %r203, %r6;
	shl.b32 	%r215, %r214, 2;
	and.b32  	%r216, %r215, 60;
	shr.u32 	%r217, %r214, 4;
	add.s32 	%r218, %r216, %r4;
	mad.lo.s32 	%r219, %r217, %r96, %r218;
	mul.wide.s32 	%rd34, %r219, 4;
	add.s64 	%rd35, %rd3, %rd34;
	ld.global.v4.f32 	{%f167, %f168, %f169, %f170}, [%rd35];
	shl.b32 	%r220, %r214, 4;
	and.b32  	%r221, %r220, 240;
	shl.b32 	%r222, %r217, 8;
	or.b32  	%r223, %r222, %r221;
	add.s32 	%r224, %r190, %r223;
	st.shared.f32 	[%r224], %f167;
	st.shared.f32 	[%r224+4], %f168;
	st.shared.f32 	[%r224+8], %f169;
	st.shared.f32 	[%r224+12], %f170;
	add.s32 	%r423, %r214, %r6;
	setp.lt.u32 	%p10, %r423, 128;
	@%p10 bra 	$L__BB12_9;
$L__BB12_10:
	bar.sync 	0;
	setp.lt.s32 	%p11, %r97, -6;
	mov.f32 	%f401, 0f00000000;
	mov.f32 	%f402, %f401;
	mov.f32 	%f403, %f401;
	mov.f32 	%f404, %f401;
	mov.f32 	%f405, %f401;
	mov.f32 	%f406, %f401;
	mov.f32 	%f407, %f401;
	mov.f32 	%f408, %f401;
	mov.f32 	%f409, %f401;
	mov.f32 	%f410, %f401;
	mov.f32 	%f411, %f401;
	mov.f32 	%f412, %f401;
	mov.f32 	%f413, %f401;
	mov.f32 	%f414, %f401;
	mov.f32 	%f415, %f401;
	mov.f32 	%f416, %f401;
	mov.f32 	%f417, %f401;
	mov.f32 	%f418, %f401;
	mov.f32 	%f419, %f401;
	mov.f32 	%f420, %f401;
	mov.f32 	%f421, %f401;
	mov.f32 	%f422, %f401;
	mov.f32 	%f423, %f401;
	mov.f32 	%f424, %f401;
	mov.f32 	%f425, %f401;
	mov.f32 	%f426, %f401;
	mov.f32 	%f427, %f401;
	mov.f32 	%f428, %f401;
	mov.f32 	%f429, %f401;
	mov.f32 	%f430, %f401;
	mov.f32 	%f431, %f401;
	mov.f32 	%f432, %f401;
	@%p11 bra 	$L__BB12_30;
	max.s32 	%r25, %r7, 0;
	add.s32 	%r26, %r5, %r6;
	max.u32 	%r226, %r26, 128;
	setp.lt.u32 	%p12, %r26, 128;
	selp.u32 	%r227, 1, 0, %p12;
	add.s32 	%r228, %r26, %r227;
	sub.s32 	%r229, %r226, %r228;
	div.u32 	%r230, %r229, %r6;
	add.s32 	%r27, %r230, %r227;
	add.s32 	%r231, %r27, 1;
	and.b32  	%r28, %r231, 3;
	shl.b32 	%r232, %r5, 2;
	and.b32  	%r233, %r232, 4;
	shr.u32 	%r234, %r5, 1;
	add.s32 	%r235, %r3, %r234;
	mad.lo.s32 	%r29, %r235, %r97, %r233;
	shl.b32 	%r236, %r26, 2;
	and.b32  	%r237, %r236, 4;
	shr.u32 	%r238, %r26, 1;
	add.s32 	%r239, %r3, %r238;
	mad.lo.s32 	%r30, %r239, %r97, %r237;
	add.s32 	%r31, %r26, %r6;
	shr.u32 	%r32, %r5, 4;
	shr.u32 	%r33, %r26, 4;
	shr.u32 	%r34, %r31, 4;
	mov.b32 	%r426, 0;
	mov.f32 	%f401, 0f00000000;
	mov.u32 	%r427, %r426;
$L__BB12_12:
	xor.b32  	%r40, %r427, 1;
	setp.ge.s32 	%p13, %r426, %r7;
	@%p13 bra 	$L__BB12_27;
	setp.gt.u32 	%p14, %r5, 127;
	shl.b32 	%r240, %r426, 3;
	add.s32 	%r41, %r240, 8;
	@%p14 bra 	$L__BB12_27;
	setp.eq.s32 	%p15, %r28, 0;
	shl.b32 	%r241, %r40, 11;
	mov.u32 	%r242, _ZZ8sgemm_dbILi64ELi64ELi8ELi8ELi4EEvPKfS1_PfiiiffE2As;
	add.s32 	%r42, %r242, %r241;
	mov.u32 	%r428, %r5;
	@%p15 bra 	$L__BB12_18;
	setp.eq.s32 	%p16, %r28, 1;
	add.s32 	%r243, %r41, %r29;
	mul.wide.s32 	%rd36, %r243, 4;
	add.s64 	%rd37, %rd2, %rd36;
	ld.global.v4.f32 	{%f173, %f174, %f175, %f176}, [%rd37];
	shl.b32 	%r244, %r5, 8;
	and.b32  	%r245, %r244, 256;
	shr.u32 	%r246, %r5, 1;
	add.s32 	%r247, %r245, %r246;
	shl.b32 	%r248, %r247, 2;
	add.s32 	%r249, %r42, %r248;
	st.shared.f32 	[%r249], %f173;
	st.shared.f32 	[%r249+256], %f174;
	st.shared.f32 	[%r249+512], %f175;
	st.shared.f32 	[%r249+768], %f176;
	mov.u32 	%r428, %r26;
	@%p16 bra 	$L__BB12_18;
	setp.eq.s32 	%p17, %r28, 2;
	add.s32 	%r250, %r41, %r30;
	mul.wide.s32 	%rd38, %r250, 4;
	add.s64 	%rd39, %rd2, %rd38;
	ld.global.v4.f32 	{%f177, %f178, %f179, %f180}, [%rd39];
	shl.b32 	%r251, %r26, 8;
	and.b32  	%r252, %r251, 256;
	shr.u32 	%r253, %r26, 1;
	add.s32 	%r254, %r252, %r253;
	shl.b32 	%r255, %r254, 2;
	add.s32 	%r256, %r42, %r255;
	st.shared.f32 	[%r256], %f177;
	st.shared.f32 	[%r256+256], %f178;
	st.shared.f32 	[%r256+512], %f179;
	st.shared.f32 	[%r256+768], %f180;
	mov.u32 	%r428, %r31;
	@%p17 bra 	$L__BB12_18;
	add.s32 	%r428, %r31, %r6;
	shl.b32 	%r257, %r31, 2;
	and.b32  	%r258, %r257, 4;
	shr.u32 	%r259, %r31, 1;
	add.s32 	%r260, %r3, %r259;
	mad.lo.s32 	%r261, %r260, %r97, %r258;
	add.s32 	%r262, %r41, %r261;
	mul.wide.s32 	%rd40, %r262, 4;
	add.s64 	%rd41, %rd2, %rd40;
	ld.global.v4.f32 	{%f181, %f182, %f183, %f184}, [%rd41];
	shl.b32 	%r263, %r31, 8;
	and.b32  	%r264, %r263, 256;
	add.s32 	%r265, %r264, %r259;
	shl.b32 	%r266, %r265, 2;
	add.s32 	%r267, %r42, %r266;
	st.shared.f32 	[%r267], %f181;
	st.shared.f32 	[%r267+256], %f182;
	st.shared.f32 	[%r267+512], %f183;
	st.shared.f32 	[%r267+768], %f184;
$L__BB12_18:
	setp.lt.u32 	%p18, %r27, 3;
	@%p18 bra 	$L__BB12_21;
	shl.b32 	%r430, %r428, 2;
	shl.b32 	%r268, %r6, 3;
	add.s32 	%r436, %r268, %r430;
	shl.b32 	%r269, %r6, 1;
	add.s32 	%r435, %r269, %r428;
	mad.lo.s32 	%r434, %r6, 12, %r430;
	mad.lo.s32 	%r433, %r6, 3, %r428;
	add.s32 	%r432, %r6, %r428;
	shl.b32 	%r431, %r432, 2;
$L__BB12_20:
	.pragma "nounroll";
	and.b32  	%r270, %r430, 4;
	shr.u32 	%r271, %r428, 1;
	add.s32 	%r272, %r270, %r41;
	add.s32 	%r273, %r3, %r271;
	mad.lo.s32 	%r274, %r273, %r97, %r272;
	mul.wide.s32 	%rd42, %r274, 4;
	add.s64 	%rd43, %rd2, %rd42;
	ld.global.v4.f32 	{%f185, %f186, %f187, %f188}, [%rd43];
	shl.b32 	%r275, %r430, 6;
	and.b32  	%r276, %r275, 256;
	add.s32 	%r277, %r276, %r271;
	shl.b32 	%r278, %r277, 2;
	add.s32 	%r279, %r42, %r278;
	st.shared.f32 	[%r279], %f185;
	st.shared.f32 	[%r279+256], %f186;
	st.shared.f32 	[%r279+512], %f187;
	st.shared.f32 	[%r279+768], %f188;
	add.s32 	%r280, %r428, %r6;
	and.b32  	%r281, %r431, 4;
	shr.u32 	%r282, %r432, 1;
	add.s32 	%r283, %r281, %r41;
	add.s32 	%r284, %r3, %r282;
	mad.lo.s32 	%r285, %r284, %r97, %r283;
	mul.wide.s32 	%rd44, %r285, 4;
	add.s64 	%rd45, %rd2, %rd44;
	ld.global.v4.f32 	{%f189, %f190, %f191, %f192}, [%rd45];
	shl.b32 	%r286, %r431, 6;
	and.b32  	%r287, %r286, 256;
	add.s32 	%r288, %r287, %r282;
	shl.b32 	%r289, %r288, 2;
	add.s32 	%r290, %r42, %r289;
	st.shared.f32 	[%r290], %f189;
	st.shared.f32 	[%r290+256], %f190;
	st.shared.f32 	[%r290+512], %f191;
	st.shared.f32 	[%r290+768], %f192;
	add.s32 	%r291, %r280, %r6;
	and.b32  	%r292, %r436, 4;
	shr.u32 	%r293, %r435, 1;
	add.s32 	%r294, %r292, %r41;
	add.s32 	%r295, %r3, %r293;
	mad.lo.s32 	%r296, %r295, %r97, %r294;
	mul.wide.s32 	%rd46, %r296, 4;
	add.s64 	%rd47, %rd2, %rd46;
	ld.global.v4.f32 	{%f193, %f194, %f195, %f196}, [%rd47];
	shl.b32 	%r297, %r436, 6;
	and.b32  	%r298, %r297, 256;
	add.s32 	%r299, %r298, %r293;
	shl.b32 	%r300, %r299, 2;
	add.s32 	%r301, %r42, %r300;
	st.shared.f32 	[%r301], %f193;
	st.shared.f32 	[%r301+256], %f194;
	st.shared.f32 	[%r301+512], %f195;
	st.shared.f32 	[%r301+768], %f196;
	add.s32 	%r302, %r291, %r6;
	and.b32  	%r303, %r434, 4;
	shr.u32 	%r304, %r433, 1;
	add.s32 	%r305, %r303, %r41;
	add.s32 	%r306, %r3, %r304;
	mad.lo.s32 	%r307, %r306, %r97, %r305;
	mul.wide.s32 	%rd48, %r307, 4;
	add.s64 	%rd49, %rd2, %rd48;
	ld.global.v4.f32 	{%f197, %f198, %f199, %f200}, [%rd49];
	shl.b32 	%r308, %r434, 6;
	and.b32  	%r309, %r308, 256;
	add.s32 	%r310, %r309, %r304;
	shl.b32 	%r311, %r310, 2;
	add.s32 	%r312, %r42, %r311;
	st.shared.f32 	[%r312], %f197;
	st.shared.f32 	[%r312+256], %f198;
	st.shared.f32 	[%r312+512], %f199;
	st.shared.f32 	[%r312+768], %f200;
	add.s32 	%r428, %r302, %r6;
	shl.b32 	%r313, %r6, 4;
	add.s32 	%r436, %r436, %r313;
	shl.b32 	%r314, %r6, 2;
	add.s32 	%r435, %r435, %r314;
	add.s32 	%r434, %r434, %r313;
	add.s32 	%r433, %r433, %r314;
	add.s32 	%r432, %r432, %r314;
	add.s32 	%r431, %r431, %r313;
	add.s32 	%r430, %r430, %r313;
	setp.lt.u32 	%p19, %r428, 128;
	@%p19 bra 	$L__BB12_20;
$L__BB12_21:
	shl.b32 	%r315, %r40, 11;
	mov.u32 	%r316, _ZZ8sgemm_dbILi64ELi64ELi8ELi8ELi4EEvPKfS1_PfiiiffE2Bs;
	add.s32 	%r52, %r316, %r315;
	mov.u32 	%r429, %r5;
	@%p15 bra 	$L__BB12_25;
	setp.eq.s32 	%p21, %r28, 1;
	add.s32 	%r317, %r32, %r41;
	shl.b32 	%r318, %r5, 2;
	and.b32  	%r319, %r318, 60;
	add.s32 	%r320, %r319, %r4;
	mad.lo.s32 	%r321, %r317, %r96, %r320;
	mul.wide.s32 	%rd50, %r321, 4;
	add.s64 	%rd51, %rd3, %rd50;
	ld.global.v4.f32 	{%f201, %f202, %f203, %f204}, [%rd51];
	shl.b32 	%r322, %r32, 8;
	shl.b32 	%r323, %r5, 4;
	and.b32  	%r324, %r323, 240;
	or.b32  	%r325, %r322, %r324;
	add.s32 	%r326, %r52, %r325;
	st.shared.f32 	[%r326], %f201;
	st.shared.f32 	[%r326+4], %f202;
	st.shared.f32 	[%r326+8], %f203;
	st.shared.f32 	[%r326+12], %f204;
	mov.u32 	%r429, %r26;
	@%p21 bra 	$L__BB12_25;
	setp.eq.s32 	%p22, %r28, 2;
	add.s32 	%r327, %r33, %r41;
	shl.b32 	%r328, %r26, 2;
	and.b32  	%r329, %r328, 60;
	add.s32 	%r330, %r329, %r4;
	mad.lo.s32 	%r331, %r327, %r96, %r330;
	mul.wide.s32 	%rd52, %r331, 4;
	add.s64 	%rd53, %rd3, %rd52;
	ld.global.v4.f32 	{%f205, %f206, %f207, %f208}, [%rd53];
	shl.b32 	%r332, %r33, 8;
	shl.b32 	%r333, %r26, 4;
	and.b32  	%r334, %r333, 240;
	or.b32  	%r335, %r332, %r334;
	add.s32 	%r336, %r52, %r335;
	st.shared.f32 	[%r336], %f205;
	st.shared.f32 	[%r336+4], %f206;
	st.shared.f32 	[%r336+8], %f207;
	st.shared.f32 	[%r336+12], %f208;
	mov.u32 	%r429, %r31;
	@%p22 bra 	$L__BB12_25;
	add.s32 	%r429, %r31, %r6;
	add.s32 	%r337, %r34, %r41;
	shl.b32 	%r338, %r31, 2;
	and.b32  	%r339, %r338, 60;
	add.s32 	%r340, %r339, %r4;
	mad.lo.s32 	%r341, %r337, %r96, %r340;
	mul.wide.s32 	%rd54, %r341, 4;
	add.s64 	%rd55, %rd3, %rd54;
	ld.global.v4.f32 	{%f209, %f210, %f211, %f212}, [%rd55];
	shl.b32 	%r342, %r34, 8;
	shl.b32 	%r343, %r31, 4;
	and.b32  	%r344, %r343, 240;
	or.b32  	%r345, %r342, %r344;
	add.s32 	%r346, %r52, %r345;
	st.shared.f32 	[%r346], %f209;
	st.shared.f32 	[%r346+4], %f210;
	st.shared.f32 	[%r346+8], %f211;
	st.shared.f32 	[%r346+12], %f212;
$L__BB12_25:
	@%p18 bra 	$L__BB12_27;
$L__BB12_26:
	.pragma "nounroll";
	shl.b32 	%r347, %r429, 2;
	and.b32  	%r348, %r347, 60;
	shr.u32 	%r349, %r429, 4;
	add.s32 	%r350, %r348, %r4;
	add.s32 	%r351, %r349, %r41;
	mad.lo.s32 	%r352, %r351, %r96, %r350;
	mul.wide.s32 	%rd56, %r352, 4;
	add.s64 	%rd57, %rd3, %rd56;
	ld.global.v4.f32 	{%f213, %f214, %f215, %f216}, [%rd57];
	shl.b32 	%r353, %r429, 4;
	and.b32  	%r354, %r353, 240;
	shl.b32 	%r355, %r349, 8;
	or.b32  	%r356, %r355, %r354;
	add.s32 	%r357, %r52, %r356;
	st.shared.f32 	[%r357], %f213;
	st.shared.f32 	[%r357+4], %f214;
	st.shared.f32 	[%r357+8], %f215;
	st.shared.f32 	[%r357+12], %f216;
	add.s32 	%r358, %r429, %r6;
	shl.b32 	%r359, %r358, 2;
	and.b32  	%r360, %r359, 60;
	shr.u32 	%r361, %r358, 4;
	add.s32 	%r362, %r360, %r4;
	add.s32 	%r363, %r361, %r41;
	mad.lo.s32 	%r364, %r363, %r96, %r362;
	mul.wide.s32 	%rd58, %r364, 4;
	add.s64 	%rd59, %rd3, %rd58;
	ld.global.v4.f32 	{%f217, %f218, %f219, %f220}, [%rd59];
	shl.b32 	%r365, %r358, 4;
	and.b32  	%r366, %r365, 240;
	shl.b32 	%r367, %r361, 8;
	or.b32  	%r368, %r367, %r366;
	add.s32 	%r369, %r52, %r368;
	st.shared.f32 	[%r369], %f217;
	st.shared.f32 	[%r369+4], %f218;
	st.shared.f32 	[%r369+8], %f219;
	st.shared.f32 	[%r369+12], %f220;
	add.s32 	%r370, %r358, %r6;
	shl.b32 	%r371, %r370, 2;
	and.b32  	%r372, %r371, 60;
	shr.u32 	%r373, %r370, 4;
	add.s32 	%r374, %r372, %r4;
	add.s32 	%r375, %r373, %r41;
	mad.lo.s32 	%r376, %r375, %r96, %r374;
	mul.wide.s32 	%rd60, %r376, 4;
	add.s64 	%rd61, %rd3, %rd60;
	ld.global.v4.f32 	{%f221, %f222, %f223, %f224}, [%rd61];
	shl.b32 	%r377, %r370, 4;
	and.b32  	%r378, %r377, 240;
	shl.b32 	%r379, %r373, 8;
	or.b32  	%r380, %r379, %r378;
	add.s32 	%r381, %r52, %r380;
	st.shared.f32 	[%r381], %f221;
	st.shared.f32 	[%r381+4], %f222;
	st.shared.f32 	[%r381+8], %f223;
	st.shared.f32 	[%r381+12], %f224;
	add.s32 	%r382, %r370, %r6;
	shl.b32 	%r383, %r382, 2;
	and.b32  	%r384, %r383, 60;
	shr.u32 	%r385, %r382, 4;
	add.s32 	%r386, %r384, %r4;
	add.s32 	%r387, %r385, %r41;
	mad.lo.s32 	%r388, %r387, %r96, %r386;
	mul.wide.s32 	%rd62, %r388, 4;
	add.s64 	%rd63, %rd3, %rd62;
	ld.global.v4.f32 	{%f225, %f226, %f227, %f228}, [%rd63];
	shl.b32 	%r389, %r382, 4;
	and.b32  	%r390, %r389, 240;
	shl.b32 	%r391, %r385, 8;
	or.b32  	%r392, %r391, %r390;
	add.s32 	%r393, %r52, %r392;
	st.shared.f32 	[%r393], %f225;
	st.shared.f32 	[%r393+4], %f226;
	st.shared.f32 	[%r393+8], %f227;
	st.shared.f32 	[%r393+12], %f228;
	add.s32 	%r429, %r382, %r6;
	setp.lt.u32 	%p24, %r429, 128;
	@%p24 bra 	$L__BB12_26;
$L__BB12_27:
	shl.b32 	%r395, %r427, 11;
	mov.u32 	%r396, _ZZ8sgemm_dbILi64ELi64ELi8ELi8ELi4EEvPKfS1_PfiiiffE2As;
	add.s32 	%r73, %r396, %r395;
	mov.u32 	%r397, _ZZ8sgemm_dbILi64ELi64ELi8ELi8ELi4EEvPKfS1_PfiiiffE2Bs;
	add.s32 	%r74, %r397, %r395;
	mov.b32 	%r439, 0;
$L__BB12_28:
	shl.b32 	%r398, %r439, 6;
	shl.b32 	%r399, %r1, 3;
	add.s32 	%r400, %r398, %r399;
	shl.b32 	%r401, %r400, 2;
	add.s32 	%r402, %r73, %r401;
	ld.shared.f32 	%f229, [%r402];
	ld.shared.f32 	%f230, [%r402+4];
	ld.shared.f32 	%f231, [%r402+8];
	ld.shared.f32 	%f232, [%r402+12];
	ld.shared.f32 	%f233, [%r402+16];
	ld.shared.f32 	%f234, [%r402+20];
	ld.shared.f32 	%f235, [%r402+24];
	ld.shared.f32 	%f236, [%r402+28];
	shl.b32 	%r403, %r2, 2;
	add.s32 	%r404, %r398, %r403;
	shl.b32 	%r405, %r404, 2;
	add.s32 	%r406, %r74, %r405;
	ld.shared.f32 	%f237, [%r406];
	ld.shared.f32 	%f238, [%r406+4];
	ld.shared.f32 	%f239, [%r406+8];
	ld.shared.f32 	%f240, [%r406+12];
	fma.rn.f32 	%f420, %f229, %f237, %f420;
	fma.rn.f32 	%f419, %f229, %f238, %f419;
	fma.rn.f32 	%f418, %f229, %f239, %f418;
	fma.rn.f32 	%f417, %f229, %f240, %f417;
	fma.rn.f32 	%f416, %f230, %f237, %f416;
	fma.rn.f32 	%f415, %f230, %f238, %f415;
	fma.rn.f32 	%f414, %f230, %f239, %f414;
	fma.rn.f32 	%f413, %f230, %f240, %f413;
	fma.rn.f32 	%f412, %f231, %f237, %f412;
	fma.rn.f32 	%f411, %f231, %f238, %f411;
	fma.rn.f32 	%f410, %f231, %f239, %f410;
	fma.rn.f32 	%f409, %f231, %f240, %f409;
	fma.rn.f32 	%f408, %f232, %f237, %f408;
	fma.rn.f32 	%f407, %f232, %f238, %f407;
	fma.rn.f32 	%f406, %f232, %f239, %f406;
	fma.rn.f32 	%f405, %f232, %f240, %f405;
	fma.rn.f32 	%f404, %f233, %f237, %f404;
	fma.rn.f32 	%f403, %f233, %f238, %f403;
	fma.rn.f32 	%f402, %f233, %f239, %f402;
	fma.rn.f32 	%f401, %f233, %f240, %f401;
	fma.rn.f32 	%f421, %f234, %f237, %f421;
	fma.rn.f32 	%f422, %f234, %f238, %f422;
	fma.rn.f32 	%f423, %f234, %f239, %f423;
	fma.rn.f32 	%f424, %f234, %f240, %f424;
	fma.rn.f32 	%f425, %f235, %f237, %f425;
	fma.rn.f32 	%f426, %f235, %f238, %f426;
	fma.rn.f32 	%f427, %f235, %f239, %f427;
	fma.rn.f32 	%f428, %f235, %f240, %f428;
	fma.rn.f32 	%f429, %f236, %f237, %f429;
	fma.rn.f32 	%f430, %f236, %f238, %f430;
	fma.rn.f32 	%f431, %f236, %f239, %f431;
	fma.rn.f32 	%f432, %f236, %f240, %f432;
	add.s32 	%r439, %r439, 1;
	setp.ne.s32 	%p25, %r439, 8;
	@%p25 bra 	$L__BB12_28;
	bar.sync 	0;
	add.s32 	%r77, %r426, 1;
	setp.eq.s32 	%p26, %r426, %r25;
	mov.u32 	%r426, %r77;
	mov.u32 	%r427, %r40;
	@%p26 bra 	$L__BB12_30;
	bra.uni 	$L__BB12_12;
$L__BB12_30:
	shl.b32 	%r407, %r1, 3;
	add.s32 	%r35, %r3, %r407;
	shl.b32 	%r409, %r2, 2;
	add.s32 	%r36, %r4, %r409;
	setp.lt.s32 	%p27, %r35, %r95;
	mul.lo.s32 	%r37, %r35, %r96;
	setp.lt.s32 	%p28, %r36, %r96;
	and.pred  	%p29, %p27, %p28;
	@%p29 bra 	$L__BB12_31;
	bra.uni 	$L__BB12_32;
$L__BB12_31:
	add.s32 	%r410, %r36, %r37;
	mul.wide.s32 	%rd64, %r410, 4;
	add.s64 	%rd65, %rd1, %rd64;
	ld.global.f32 	%f241, [%rd65];
	mul.f32 	%f242, %f130, %f241;
	fma.rn.f32 	%f243, %f129, %f420, %f242;
	st.global.f32 	[%rd65], %f243;
$L__BB12_32:
	setp.ge.s32 	%p30, %r35, %r95;
	add.s32 	%r78, %r36, 1;
	setp.ge.s32 	%p31, %r78, %r96;
	cvt.s64.s32 	%rd66, %r37;
	cvt.s64.s32 	%rd4, %r36;
	add.s64 	%rd67, %rd4, %rd66;
	shl.b64 	%rd68, %rd67, 2;
	add.s64 	%rd5, %rd1, %rd68;
	or.pred  	%p32, %p30, %p31;
	@%p32 bra 	$L__BB12_34;
	ld.global.f32 	%f244, [%rd5+4];
	mul.f32 	%f245, %f130, %f244;
	fma.rn.f32 	%f246, %f129, %f419, %f245;
	st.global.f32 	[%rd5+4], %f246;
$L__BB12_34:
	setp.ge.s32 	%p33, %r35, %r95;
	add.s32 	%r79, %r36, 2;
	setp.ge.s32 	%p34, %r79, %r96;
	or.pred  	%p35, %p33, %p34;
	@%p35 bra 	$L__BB12_36;
	ld.global.f32 	%f247, [%rd5+8];
	mul.f32 	%f248, %f130, %f247;
	fma.rn.f32 	%f249, %f129, %f418, %f248;
	st.global.f32 	[%rd5+8], %f249;
$L__BB12_36:
	setp.ge.s32 	%p36, %r35, %r95;
	add.s32 	%r80, %r36, 3;
	setp.ge.s32 	%p37, %r80, %r96;
	or.pred  	%p38, %p36, %p37;
	@%p38 bra 	$L__BB12_38;
	ld.global.f32 	%f250, [%rd5+12];
	mul.f32 	%f251, %f130, %f250;
	fma.rn.f32 	%f252, %f129, %f417, %f251;
	st.global.f32 	[%rd5+12], %f252;
$L__BB12_38:
	setp.ge.s32 	%p39, %r36, %r96;
	add.s32 	%r81, %r35, 1;
	setp.ge.s32 	%p40, %r81, %r95;
	add.s32 	%r82, %r37, %r96;
	or.pred  	%p41, %p40, %p39;
	@%p41 bra 	$L__BB12_40;
	add.s32 	%r411, %r36, %r82;
	mul.wide.s32 	%rd69, %r411, 4;
	add.s64 	%rd70, %rd1, %rd69;
	ld.global.f32 	%f253, [%rd70];
	mul.f32 	%f254, %f130, %f253;
	fma.rn.f32 	%f255, %f129, %f416, %f254;
	st.global.f32 	[%rd70], %f255;
$L__BB12_40:
	setp.ge.s32 	%p42, %r81, %r95;
	setp.ge.s32 	%p43, %r78, %r96;
	cvt.s64.s32 	%rd71, %r82;
	add.s64 	%rd72, %rd4, %rd71;
	shl.b64 	%rd73, %rd72, 2;
	add.s64 	%rd6, %rd1, %rd73;
	or.pred  	%p44, %p42, %p43;
	@%p44 bra 	$L__BB12_42;
	ld.global.f32 	%f256, [%rd6+4];
	mul.f32 	%f257, %f130, %f256;
	fma.rn.f32 	%f258, %f129, %f415, %f257;
	st.global.f32 	[%rd6+4], %f258;
$L__BB12_42:
	setp.ge.s32 	%p45, %r81, %r95;
	setp.ge.s32 	%p46, %r79, %r96;
	or.pred  	%p47, %p45, %p46;
	@%p47 bra 	$L__BB12_44;
	ld.global.f32 	%f259, [%rd6+8];
	mul.f32 	%f260, %f130, %f259;
	fma.rn.f32 	%f261, %f129, %f414, %f260;
	st.global.f32 	[%rd6+8], %f261;
$L__BB12_44:
	setp.ge.s32 	%p48, %r81, %r95;
	setp.ge.s32 	%p49, %r80, %r96;
	or.pred  	%p50, %p48, %p49;
	@%p50 bra 	$L__BB12_46;
	ld.global.f32 	%f262, [%rd6+12];
	mul.f32 	%f263, %f130, %f262;
	fma.rn.f32 	%f264, %f129, %f413, %f263;
	st.global.f32 	[%rd6+12], %f264;
$L__BB12_46:
	setp.ge.s32 	%p51, %r36, %r96;
	add.s32 	%r83, %r35, 2;
	setp.ge.s32 	%p52, %r83, %r95;
	add.s32 	%r84, %r82, %r96;
	or.pred  	%p53, %p52, %p51;
	@%p53 bra 	$L__BB12_48;
	add.s32 	%r412, %r36, %r84;
	mul.wide.s32 	%rd74, %r412, 4;
	add.s64 	%rd75, %rd1, %rd74;
	ld.global.f32 	%f265, [%rd75];
	mul.f32 	%f266, %f130, %f265;
	fma.rn.f32 	%f267, %f129, %f412, %f266;
	st.global.f32 	[%rd75], %f267;
$L__BB12_48:
	setp.ge.s32 	%p54, %r83, %r95;
	setp.ge.s32 	%p55, %r78, %r96;
	cvt.s64.s32 	%rd76, %r84;
	add.s64 	%rd77, %rd4, %rd76;
	shl.b64 	%rd78, %rd77, 2;
	add.s64 	%rd7, %rd1, %rd78;
	or.pred  	%p56, %p54, %p55;
	@%p56 bra 	$L__BB12_50;
	ld.global.f32 	%f268, [%rd7+4];
	mul.f32 	%f269, %f130, %f268;
	fma.rn.f32 	%f270, %f129, %f411, %f269;
	st.global.f32 	[%rd7+4], %f270;
$L__BB12_50:
	setp.ge.s32 	%p57, %r83, %r95;
	setp.ge.s32 	%p58, %r79, %r96;
	or.pred  	%p59, %p57, %p58;
	@%p59 bra 	$L__BB12_52;
	ld.global.f32 	%f271, [%rd7+8];
	mul.f32 	%f272, %f130, %f271;
	fma.rn.f32 	%f273, %f129, %f410, %f272;
	st.global.f32 	[%rd7+8], %f273;
$L__BB12_52:
	setp.ge.s32 	%p60, %r83, %r95;
	setp.ge.s32 	%p61, %r80, %r96;
	or.pred  	%p62, %p60, %p61;
	@%p62 bra 	$L__BB12_54;
	ld.global.f32 	%f274, [%rd7+12];
	mul.f32 	%f275, %f130, %f274;
	fma.rn.f32 	%f276, %f129, %f409, %f275;
	st.global.f32 	[%rd7+12], %f276;
$L__BB12_54:
	setp.ge.s32 	%p63, %r36, %r96;
	add.s32 	%r85, %r35, 3;
	setp.ge.s32 	%p64, %r85, %r95;
	add.s32 	%r86, %r84, %r96;
	or.pred  	%p65, %p64, %p63;
	@%p65 bra 	$L__BB12_56;
	add.s32 	%r413, %r36, %r86;
	mul.wide.s32 	%rd79, %r413, 4;
	add.s64 	%rd80, %rd1, %rd79;
	ld.global.f32 	%f277, [%rd80];
	mul.f32 	%f278, %f130, %f277;
	fma.rn.f32 	%f279, %f129, %f408, %f278;
	st.global.f32 	[%rd80], %f279;
$L__BB12_56:
	setp.ge.s32 	%p66, %r85, %r95;
	setp.ge.s32 	%p67, %r78, %r96;
	cvt.s64.s32 	%rd81, %r86;
	add.s64 	%rd82, %rd4, %rd81;
	shl.b64 	%rd83, %rd82, 2;
	add.s64 	%rd8, %rd1, %rd83;
	or.pred  	%p68, %p66, %p67;
	@%p68 bra 	$L__BB12_58;
	ld.global.f32 	%f280, [%rd8+4];
	mul.f32 	%f281, %f130, %f280;
	fma.rn.f32 	%f282, %f129, %f407, %f281;
	st.global.f32 	[%rd8+4], %f282;
$L__BB12_58:
	setp.ge.s32 	%p69, %r85, %r95;
	setp.ge.s32 	%p70, %r79, %r96;
	or.pred  	%p71, %p69, %p70;
	@%p71 bra 	$L__BB12_60;
	ld.global.f32 	%f283, [%rd8+8];
	mul.f32 	%f284, %f130, %f283;
	fma.rn.f32 	%f285, %f129, %f406, %f284;
	st.global.f32 	[%rd8+8], %f285;
$L__BB12_60:
	setp.ge.s32 	%p72, %r85, %r95;
	setp.ge.s32 	%p73, %r80, %r96;
	or.pred  	%p74, %p72, %p73;
	@%p74 bra 	$L__BB12_62;
	ld.global.f32 	%f286, [%rd8+12];
	mul.f32 	%f287, %f130, %f286;
	fma.rn.f32 	%f288, %f129, %f405, %f287;
	st.global.f32 	[%rd8+12], %f288;
$L__BB12_62:
	setp.ge.s32 	%p75, %r36, %r96;
	add.s32 	%r87, %r35, 4;
	setp.ge.s32 	%p76, %r87, %r95;
	add.s32 	%r88, %r86, %r96;
	or.pred  	%p77, %p76, %p75;
	@%p77 bra 	$L__BB12_64;
	add.s32 	%r414, %r36, %r88;
	mul.wide.s32 	%rd84, %r414, 4;
	add.s64 	%rd85, %rd1, %rd84;
	ld.global.f32 	%f289, [%rd85];
	mul.f32 	%f290, %f130, %f289;
	fma.rn.f32 	%f291, %f129, %f404, %f290;
	st.global.f32 	[%rd85], %f291;
$L__BB12_64:
	setp.ge.s32 	%p78, %r87, %r95;
	setp.ge.s32 	%p79, %r78, %r96;
	cvt.s64.s32 	%rd86, %r88;
	add.s64 	%rd87, %rd4, %rd86;
	shl.b64 	%rd88, %rd87, 2;
	add.s64 	%rd9, %rd1, %rd88;
	or.pred  	%p80, %p78, %p79;
	@%p80 bra 	$L__BB12_66;
	ld.global.f32 	%f292, [%rd9+4];
	mul.f32 	%f293, %f130, %f292;
	fma.rn.f32 	%f294, %f129, %f403, %f293;
	st.global.f32 	[%rd9+4], %f294;
$L__BB12_66:
	setp.ge.s32 	%p81, %r87, %r95;
	setp.ge.s32 	%p82, %r79, %r96;
	or.pred  	%p83, %p81, %p82;
	@%p83 bra 	$L__BB12_68;
	ld.global.f32 	%f295, [%rd9+8];
	mul.f32 	%f296, %f130, %f295;
	fma.rn.f32 	%f297, %f129, %f402, %f296;
	st.global.f32 	[%rd9+8], %f297;
$L__BB12_68:
	setp.ge.s32 	%p84, %r87, %r95;
	setp.ge.s32 	%p85, %r80, %r96;
	or.pred  	%p86, %p84, %p85;
	@%p86 bra 	$L__BB12_70;
	ld.global.f32 	%f298, [%rd9+12];
	mul.f32 	%f299, %f130, %f298;
	fma.rn.f32 	%f300, %f129, %f401, %f299;
	st.global.f32 	[%rd9+12], %f300;
$L__BB12_70:
	setp.ge.s32 	%p87, %r36, %r96;
	add.s32 	%r89, %r35, 5;
	setp.ge.s32 	%p88, %r89, %r95;
	add.s32 	%r90, %r88, %r96;
	or.pred  	%p89, %p88, %p87;
	@%p89 bra 	$L__BB12_72;
	add.s32 	%r415, %r36, %r90;
	mul.wide.s32 	%rd89, %r415, 4;
	add.s64 	%rd90, %rd1, %rd89;
	ld.global.f32 	%f301, [%rd90];
	mul.f32 	%f302, %f130, %f301;
	fma.rn.f32 	%f303, %f129, %f421, %f302;
	st.global.f32 	[%rd90], %f303;
$L__BB12_72:
	setp.ge.s32 	%p90, %r89, %r95;
	setp.ge.s32 	%p91, %r78, %r96;
	cvt.s64.s32 	%rd91, %r90;
	add.s64 	%rd92, %rd4, %rd91;
	shl.b64 	%rd93, %rd92, 2;
	add.s64 	%rd10, %rd1, %rd93;
	or.pred  	%p92, %p90, %p91;
	@%p92 bra 	$L__BB12_74;
	ld.global.f32 	%f304, [%rd10+4];
	mul.f32 	%f305, %f130, %f304;
	fma.rn.f32 	%f306, %f129, %f422, %f305;
	st.global.f32 	[%rd10+4], %f306;
$L__BB12_74:
	setp.ge.s32 	%p93, %r89, %r95;
	setp.ge.s32 	%p94, %r79, %r96;
	or.pred  	%p95, %p93, %p94;
	@%p95 bra 	$L__BB12_76;
	ld.global.f32 	%f307, [%rd10+8];
	mul.f32 	%f308, %f130, %f307;
	fma.rn.f32 	%f309, %f129, %f423, %f308;
	st.global.f32 	[%rd10+8], %f309;
$L__BB12_76:
	setp.ge.s32 	%p96, %r89, %r95;
	setp.ge.s32 	%p97, %r80, %r96;
	or.pred  	%p98, %p96, %p97;
	@%p98 bra 	$L__BB12_78;
	ld.global.f32 	%f310, [%rd10+12];
	mul.f32 	%f311, %f130, %f310;
	fma.rn.f32 	%f312, %f129, %f424, %f311;
	st.global.f32 	[%rd10+12], %f312;
$L__BB12_78:
	setp.ge.s32 	%p99, %r36, %r96;
	add.s32 	%r91, %r35, 6;
	setp.ge.s32 	%p100, %r91, %r95;
	add.s32 	%r92, %r90, %r96;
	or.pred  	%p101, %p100, %p99;
	@%p101 bra 	$L__BB12_80;
	add.s32 	%r416, %r36, %r92;
	mul.wide.s32 	%rd94, %r416, 4;
	add.s64 	%rd95, %rd1, %rd94;
	ld.global.f32 	%f313, [%rd95];
	mul.f32 	%f314, %f130, %f313;
	fma.rn.f32 	%f315, %f129, %f425, %f314;
	st.global.f32 	[%rd95], %f315;
$L__BB12_80:
	setp.ge.s32 	%p102, %r91, %r95;
	setp.ge.s32 	%p103, %r78, %r96;
	cvt.s64.s32 	%rd96, %r92;
	add.s64 	%rd97, %rd4, %rd96;
	shl.b64 	%rd98, %rd97, 2;
	add.s64 	%rd11, %rd1, %rd98;
	or.pred  	%p104, %p102, %p103;
	@%p104 bra 	$L__BB12_82;
	ld.global.f32 	%f316, [%rd11+4];
	mul.f32 	%f317, %f130, %f316;
	fma.rn.f32 	%f318, %f129, %f426, %f317;
	st.global.f32 	[%rd11+4], %f318;
$L__BB12_82:
	setp.ge.s32 	%p105, %r91, %r95;
	setp.ge.s32 	%p106, %r79, %r96;
	or.pred  	%p107, %p105, %p106;
	@%p107 bra 	$L__BB12_84;
	ld.global.f32 	%f319, [%rd11+8];
	mul.f32 	%f320, %f130, %f319;
	fma.rn.f32 	%f321, %f129, %f427, %f320;
	st.global.f32 	[%rd11+8], %f321;
$L__BB12_84:
	setp.ge.s32 	%p108, %r91, %r95;
	setp.ge.s32 	%p109, %r80, %r96;
	or.pred  	%p110, %p108, %p109;
	@%p110 bra 	$L__BB12_86;
	ld.global.f32 	%f322, [%rd11+12];
	mul.f32 	%f323, %f130, %f322;
	fma.rn.f32 	%f324, %f129, %f428, %f323;
	st.global.f32 	[%rd11+12], %f324;
$L__BB12_86:
	setp.ge.s32 	%p111, %r36, %r96;
	add.s32 	%r93, %r35, 7;
	setp.ge.s32 	%p112, %r93, %r95;
	add.s32 	%r94, %r92, %r96;
	or.pred  	%p113, %p112, %p111;
	@%p113 bra 	$L__BB12_88;
	add.s32 	%r417, %r36, %r94;
	mul.wide.s32 	%rd99, %r417, 4;
	add.s64 	%rd100, %rd1, %rd99;
	ld.global.f32 	%f325, [%rd100];
	mul.f32 	%f326, %f130, %f325;
	fma.rn.f32 	%f327, %f129, %f429, %f326;
	st.global.f32 	[%rd100], %f327;
$L__BB12_88:
	setp.ge.s32 	%p114, %r93, %r95;
	setp.ge.s32 	%p115, %r78, %r96;
	cvt.s64.s32 	%rd101, %r94;
	add.s64 	%rd102, %rd4, %rd101;
	shl.b64 	%rd103, %rd102, 2;
	add.s64 	%rd12, %rd1, %rd103;
	or.pred  	%p116, %p114, %p115;
	@%p116 bra 	$L__BB12_90;
	ld.global.f32 	%f328, [%rd12+4];
	mul.f32 	%f329, %f130, %f328;
	fma.rn.f32 	%f330, %f129, %f430, %f329;
	st.global.f32 	[%rd12+4], %f330;
$L__BB12_90:
	setp.ge.s32 	%p117, %r93, %r95;
	setp.ge.s32 	%p118, %r79, %r96;
	or.pred  	%p119, %p117, %p118;
	@%p119 bra 	$L__BB12_92;
	ld.global.f32 	%f331, [%rd12+8];
	mul.f32 	%f332, %f130, %f331;
	fma.rn.f32 	%f333, %f129, %f431, %f332;
	st.global.f32 	[%rd12+8], %f333;
$L__BB12_92:
	setp.ge.s32 	%p120, %r93, %r95;
	setp.ge.s32 	%p121, %r80, %r96;
	or.pred  	%p122, %p120, %p121;
	@%p122 bra 	$L__BB12_94;
	ld.global.f32 	%f334, [%rd12+12];
	mul.f32 	%f335, %f130, %f334;
	fma.rn.f32 	%f336, %f129, %f432, %f335;
	st.global.f32 	[%rd12+12], %f336;
$L__BB12_94:
	ret;
$L__BB12_95:
	.pragma "nounroll";
	shl.b32 	%r125, %r420, 2;
	and.b32  	%r126, %r125, 4;
	shr.u32 	%r127, %r420, 1;
	add.s32 	%r128, %r3, %r127;
	mad.lo.s32 	%r129, %r128, %r97, %r126;
	mul.wide.s32 	%rd18, %r129, 4;
	add.s64 	%rd19, %rd2, %rd18;
	ld.global.v4.f32 	{%f135, %f136, %f137, %f138}, [%rd19];
	shl.b32 	%r130, %r420, 8;
	and.b32  	%r131, %r130, 256;
	add.s32 	%r132, %r131, %r127;
	shl.b32 	%r133, %r132, 2;
	mov.u32 	%r134, _ZZ8sgemm_dbILi64ELi64ELi8ELi8ELi4EEvPKfS1_PfiiiffE2As;
	add.s32 	%r135, %r134, %r133;
	st.shared.f32 	[%r135], %f135;
	st.shared.f32 	[%r135+256], %f136;
	st.shared.f32 	[%r135+512], %f137;
	st.shared.f32 	[%r135+768], %f138;
	add.s32 	%r136, %r420, %r6;
	shl.b32 	%r137, %r136, 2;
	and.b32  	%r138, %r137, 4;
	shr.u32 	%r139, %r136, 1;
	add.s32 	%r140, %r3, %r139;
	mad.lo.s32 	%r141, %r140, %r97, %r138;
	mul.wide.s32 	%rd20, %r141, 4;
	add.s64 	%rd21, %rd2, %rd20;
	ld.global.v4.f32 	{%f139, %f140, %f141, %f142}, [%rd21];
	shl.b32 	%r142, %r136, 8;
	and.b32  	%r143, %r142, 256;
	add.s32 	%r144, %r143, %r139;
	shl.b32 	%r145, %r144, 2;
	add.s32 	%r146, %r134, %r145;
	st.shared.f32 	[%r146], %f139;
	st.shared.f32 	[%r146+256], %f140;
	st.shared.f32 	[%r146+512], %f141;
	st.shared.f32 	[%r146+768], %f142;
	add.s32 	%r147, %r136, %r6;
	shl.b32 	%r148, %r147, 2;
	and.b32  	%r149, %r148, 4;
	shr.u32 	%r150, %r147, 1;
	add.s32 	%r151, %r3, %r150;
	mad.lo.s32 	%r152, %r151, %r97, %r149;
	mul.wide.s32 	%rd22, %r152, 4;
	add.s64 	%rd23, %rd2, %rd22;
	ld.global.v4.f32 	{%f143, %f144, %f145, %f146}, [%rd23];
	shl.b32 	%r153, %r147, 8;
	and.b32  	%r154, %r153, 256;
	add.s32 	%r155, %r154, %r150;
	shl.b32 	%r156, %r155, 2;
	add.s32 	%r157, %r134, %r156;
	st.shared.f32 	[%r157], %f143;
	st.shared.f32 	[%r157+256], %f144;
	st.shared.f32 	[%r157+512], %f145;
	st.shared.f32 	[%r157+768], %f146;
	add.s32 	%r158, %r147, %r6;
	shl.b32 	%r159, %r158, 2;
	and.b32  	%r160, %r159, 4;
	shr.u32 	%r161, %r158, 1;
	add.s32 	%r162, %r3, %r161;
	mad.lo.s32 	%r163, %r162, %r97, %r160;
	mul.wide.s32 	%rd24, %r163, 4;
	add.s64 	%rd25, %rd2, %rd24;
	ld.global.v4.f32 	{%f147, %f148, %f149, %f150}, [%rd25];
	shl.b32 	%r164, %r158, 8;
	and.b32  	%r165, %r164, 256;
	add.s32 	%r166, %r165, %r161;
	shl.b32 	%r167, %r166, 2;
	add.s32 	%r168, %r134, %r167;
	st.shared.f32 	[%r168], %f147;
	st.shared.f32 	[%r168+256], %f148;
	st.shared.f32 	[%r168+512], %f149;
	st.shared.f32 	[%r168+768], %f150;
	add.s32 	%r420, %r158, %r6;
	setp.lt.u32 	%p6, %r420, 128;
	@%p6 bra 	$L__BB12_95;
	bra.uni 	$L__BB12_5;

}
	// .globl	_Z8sgemm_dbILi64ELi64ELi8ELi4ELi8EEvPKfS1_Pfiiiff
.visible .entry _Z8sgemm_dbILi64ELi64ELi8ELi4ELi8EEvPKfS1_Pfiiiff(
	.param .u64 .ptr .align 1 _Z8sgemm_dbILi64ELi64ELi8ELi4ELi8EEvPKfS1_Pfiiiff_param_0,
	.param .u64 .ptr .align 1 _Z8sgemm_dbILi64ELi64ELi8ELi4ELi8EEvPKfS1_Pfiiiff_param_1,
	.param .u64 .ptr .align 1 _Z8sgemm_dbILi64ELi64ELi8ELi4ELi8EEvPKfS1_Pfiiiff_param_2,
	.param .u32 _Z8sgemm_dbILi64ELi64ELi8ELi4ELi8EEvPKfS1_Pfiiiff_param_3,
	.param .u32 _Z8sgemm_dbILi64ELi64ELi8ELi4ELi8EEvPKfS1_Pfiiiff_param_4,
	.param .u32 _Z8sgemm_dbILi64ELi64ELi8ELi4ELi8EEvPKfS1_Pfiiiff_param_5,
	.param .f32 _Z8sgemm_dbILi64ELi64ELi8ELi4ELi8EEvPKfS1_Pfiiiff_param_6,
	.param .f32 _Z8sgemm_dbILi64ELi64ELi8ELi4ELi8EEvPKfS1_Pfiiiff_param_7
)
{
	.reg .pred 	%p<123>;
	.reg .b32 	%r<432>;
	.reg .b32 	%f<433>;
	.reg .b64 	%rd<80>;
	// demoted variable
	.shared .align 4 .b8 _ZZ8sgemm_dbILi64ELi64ELi8ELi4ELi8EEvPKfS1_PfiiiffE2As[4096];
	// demoted variable
	.shared .align 4 .b8 _ZZ8sgemm_dbILi64ELi64ELi8ELi4ELi8EEvPKfS1_PfiiiffE2Bs[4096];
	ld.param.u64 	%rd9, [_Z8sgemm_dbILi64ELi64ELi8ELi4ELi8EEvPKfS1_Pfiiiff_param_0];
	ld.param.u64 	%rd10, [_Z8sgemm_dbILi64ELi64ELi8ELi4ELi8EEvPKfS1_Pfiiiff_param_1];
	ld.param.u64 	%rd11, [_Z8sgemm_dbILi64ELi64ELi8ELi4ELi8EEvPKfS1_Pfiiiff_param_2];
	ld.param.u32 	%r91, [_Z8sgemm_dbILi64ELi64ELi8ELi4ELi8EEvPKfS1_Pfiiiff_param_3];
	ld.param.u32 	%r92, [_Z8sgemm_dbILi64ELi64ELi8ELi4ELi8EEvPKfS1_Pfiiiff_param_4];
	ld.param.u32 	%r93, [_Z8sgemm_dbILi64ELi64ELi8ELi4ELi8EEvPKfS1_Pfiiiff_param_5];
	ld.param.f32 	%f129, [_Z8sgemm_dbILi64ELi64ELi8ELi4ELi8EEvPKfS1_Pfiiiff_param_6];
	ld.param.f32 	%f130, [_Z8sgemm_dbILi64ELi64ELi8ELi4ELi8EEvPKfS1_Pfiiiff_param_7];
	cvta.to.global.u64 	%rd1, %rd11;
	cvta.to.global.u64 	%rd2, %rd9;
	cvta.to.global.u64 	%rd3, %rd10;
	mov.u32 	%r1, %tid.y;
	mov.u32 	%r2, %tid.x;
	mov.u32 	%r94, %ctaid.y;
	shl.b32 	%r3, %r94, 6;
	mov.u32 	%r95, %ctaid.x;
	shl.b32 	%r4, %r95, 6;
	mov.u32 	%r96, %ntid.x;
	mad.lo.s32 	%r5, %r96, %r1, %r2;
	mov.u32 	%r97, %ntid.y;
	mul.lo.s32 	%r6, %r96, %r97;
	add.s32 	%r98, %r93, -1;
	shr.s32 	%r99, %r98, 31;
	shr.u32 	%r100, %r99, 29;
	add.s32 	%r101, %r98, %r100;
	shr.s32 	%r7, %r101, 3;
	setp.gt.u32 	%p1, %r5, 127;
	@%p1 bra 	$L__BB13_10;
	add.s32 	%r102, %r5, %r6;
	max.u32 	%r103, %r102, 128;
	setp.lt.u32 	%p2, %r102, 128;
	selp.u32 	%r104, 1, 0, %p2;
	add.s32 	%r105, %r102, %r104;
	sub.s32 	%r106, %r103, %r105;
	div.u32 	%r107, %r106, %r6;
	add.s32 	%r8, %r107, %r104;
	add.s32 	%r108, %r8, 1;
	and.b32  	%r9, %r108, 3;
	and.b32  	%r10, %r8, 3;
	setp.eq.s32 	%p3, %r10, 3;
	mov.u32 	%r412, %r5;
	@%p3 bra 	$L__BB13_4;
	mov.b32 	%r411, 0;
	mov.u32 	%r412, %r5;
$L__BB13_3:
	.pragma "nounroll";
	shl.b32 	%r110, %r412, 2;
	and.b32  	%r111, %r110, 4;
	shr.u32 	%r112, %r412, 1;
	add.s32 	%r113, %r3, %r112;
	mad.lo.s32 	%r114, %r113, %r93, %r111;
	mul.wide.s32 	%rd12, %r114, 4;
	add.s64 	%rd13, %rd2, %rd12;
	ld.global.v4.f32 	{%f131, %f132, %f133, %f134}, [%rd13];
	shl.b32 	%r115, %r412, 8;
	and.b32  	%r116, %r115, 256;
	add.s32 	%r117, %r116, %r112;
	shl.b32 	%r118, %r117, 2;
	mov.u32 	%r119, _ZZ8sgemm_dbILi64ELi64ELi8ELi4ELi8EEvPKfS1_PfiiiffE2As;
	add.s32 	%r120, %r119, %r118;
	st.shared.f32 	[%r120], %f131;
	st.shared.f32 	[%r120+256], %f132;
	st.shared.f32 	[%r120+512], %f133;
	st.shared.f32 	[%r120+768], %f134;
	add.s32 	%r412, %r412, %r6;
	add.s32 	%r411, %r411, 1;
	setp.ne.s32 	%p4, %r411, %r9;
	@%p4 bra 	$L__BB13_3;
$L__BB13_4:
	setp.lt.u32 	%p5, %r8, 3;
	@%p5 bra 	$L__BB13_5;
	bra.uni 	$L__BB13_95;
$L__BB13_5:
	setp.eq.s32 	%p7, %r10, 3;
	mov.u32 	%r415, %r5;
	@%p7 bra 	$L__BB13_8;
	mov.b32 	%r414, 0;
	mov.u32 	%r175, _ZZ8sgemm_dbILi64ELi64ELi8ELi4ELi8EEvPKfS1_PfiiiffE2Bs;
	mov.u32 	%r415, %r5;
$L__BB13_7:
	.pragma "nounroll";
	shl.b32 	%r166, %r415, 2;
	and.b32  	%r167, %r166, 60;
	shr.u32 	%r168, %r415, 4;
	add.s32 	%r169, %r167, %r4;
	mad.lo.s32 	%r170, %r168, %r92, %r169;
	mul.wide.s32 	%rd22, %r170, 4;
	add.s64 	%rd23, %rd3, %rd22;
	ld.global.v4.f32 	{%f151, %f152, %f153, %f154}, [%rd23];
	shl.b32 	%r171, %r415, 4;
	and.b32  	%r172, %r171, 240;
	shl.b32 	%r173, %r168, 8;
	or.b32  	%r174, %r173, %r172;
	add.s32 	%r176, %r175, %r174;
	st.shared.f32 	[%r176], %f151;
	st.shared.f32 	[%r176+4], %f152;
	st.shared.f32 	[%r176+8], %f153;
	st.shared.f32 	[%r176+12], %f154;
	add.s32 	%r415, %r415, %r6;
	add.s32 	%r414, %r414, 1;
	setp.ne.s32 	%p8, %r414, %r9;
	@%p8 bra 	$L__BB13_7;
$L__BB13_8:
	setp.lt.u32 	%p9, %r8, 3;
	@%p9 bra 	$L__BB13_10;
$L__BB13_9:
	.pragma "nounroll";
	shl.b32 	%r177, %r415, 2;
	and.b32  	%r178, %r177, 60;
	shr.u32 	%r179, %r415, 4;
	add.s32 	%r180, %r178, %r4;
	mad.lo.s32 	%r181, %r179, %r92, %r180;
	mul.wide.s32 	%rd24, %r181, 4;
	add.s64 	%rd25, %rd3, %rd24;
	ld.global.v4.f32 	{%f155, %f156, %f157, %f158}, [%rd25];
	shl.b32 	%r182, %r415, 4;
	and.b32  	%r183, %r182, 240;
	shl.b32 	%r184, %r179, 8;
	or.b32  	%r185, %r184, %r183;
	mov.u32 	%r186, _ZZ8sgemm_dbILi64ELi64ELi8ELi4ELi8EEvPKfS1_PfiiiffE2Bs;
	add.s32 	%r187, %r186, %r185;
	st.shared.f32 	[%r187], %f155;
	st.shared.f32 	[%r187+4], %f156;
	st.shared.f32 	[%r187+8], %f157;
	st.shared.f32 	[%r187+12], %f158;
	add.s32 	%r188, %r415, %r6;
	shl.b32 	%r189, %r188, 2;
	and.b32  	%r190, %r189, 60;
	shr.u32 	%r191, %r188, 4;
	add.s32 	%r192, %r190, %r4;
	mad.lo.s32 	%r193, %r191, %r92, %r192;
	mul.wide.s32 	%rd26, %r193, 4;
	add.s64 	%rd27, %rd3, %rd26;
	ld.global.v4.f32 	{%f159, %f160, %f161, %f162}, [%rd27];
	shl.b32 	%r194, %r188, 4;
	and.b32  	%r195, %r194, 240;
	shl.b32 	%r196, %r191, 8;
	or.b32  	%r197, %r196, %r195;
	add.s32 	%r198, %r186, %r197;
	st.shared.f32 	[%r198], %f159;
	st.shared.f32 	[%r198+4], %f160;
	st.shared.f32 	[%r198+8], %f161;
	st.shared.f32 	[%r198+12], %f162;
	add.s32 	%r199, %r188, %r6;
	shl.b32 	%r200, %r199, 2;
	and.b32  	%r201, %r200, 60;
	shr.u32 	%r202, %r199, 4;
	add.s32 	%r203, %r201, %r4;
	mad.lo.s32 	%r204, %r202, %r92, %r203;
	mul.wide.s32 	%rd28, %r204, 4;
	add.s64 	%rd29, %rd3, %rd28;
	ld.global.v4.f32 	{%f163, %f164, %f165, %f166}, [%rd29];
	shl.b32 	%r205, %r199, 4;
	and.b32  	%r206, %r205, 240;
	shl.b32 	%r207, %r202, 8;
	or.b32  	%r208, %r207, %r206;
	add.s32 	%r209, %r186, %r208;
	st.shared.f32 	[%r209], %f163;
	st.shared.f32 	[%r209+4], %f164;
	st.shared.f32 	[%r209+8], %f165;
	st.shared.f32 	[%r209+12], %f166;
	add.s32 	%r210, %r199, %r6;
	shl.b32 	%r211, %r210, 2;
	and.b32  	%r212, %r211, 60;
	shr.u32 	%r213, %r210, 4;
	add.s32 	%r214, %r212, %r4;
	mad.lo.s32 	%r215, %r213, %r92, %r214;
	mul.wide.s32 	%rd30, %r215, 4;
	add.s64 	%rd31, %rd3, %rd30;
	ld.global.v4.f32 	{%f167, %f168, %f169, %f170}, [%rd31];
	shl.b32 	%r216, %r210, 4;
	and.b32  	%r217, %r216, 240;
	shl.b32 	%r218, %r213, 8;
	or.b32  	%r219, %r218, %r217;
	add.s32 	%r220, %r186, %r219;
	st.shared.f32 	[%r220], %f167;
	st.shared.f32 	[%r220+4], %f168;
	st.shared.f32 	[%r220+8], %f169;
	st.shared.f32 	[%r220+12], %f170;
	add.s32 	%r415, %r210, %r6;
	setp.lt.u32 	%p10, %r415, 128;
	@%p10 bra 	$L__BB13_9;
$L__BB13_10:
	bar.sync 	0;
	setp.lt.s32 	%p11, %r93, -6;
	mov.f32 	%f401, 0f00000000;
	mov.f32 	%f402, %f401;
	mov.f32 	%f403, %f401;
	mov.f32 	%f404, %f401;
	mov.f32 	%f405, %f401;
	mov.f32 	%f406, %f401;
	mov.f32 	%f407, %f401;
	mov.f32 	%f408, %f401;
	mov.f32 	%f409, %f401;
	mov.f32 	%f410, %f401;
	mov.f32 	%f411, %f401;
	mov.f32 	%f412, %f401;
	mov.f32 	%f413, %f401;
	mov.f32 	%f414, %f401;
	mov.f32 	%f415, %f401;
	mov.f32 	%f416, %f401;
	mov.f32 	%f417, %f401;
	mov.f32 	%f418, %f401;
	mov.f32 	%f419, %f401;
	mov.f32 	%f420, %f401;
	mov.f32 	%f421, %f401;
	mov.f32 	%f422, %f401;
	mov.f32 	%f423, %f401;
	mov.f32 	%f424, %f401;
	mov.f32 	%f425, %f401;
	mov.f32 	%f426, %f401;
	mov.f32 	%f427, %f401;
	mov.f32 	%f428, %f401;
	mov.f32 	%f429, %f401;
	mov.f32 	%f430, %f401;
	mov.f32 	%f431, %f401;
	mov.f32 	%f432, %f401;
	@%p11 bra 	$L__BB13_30;
	max.s32 	%r25, %r7, 0;
	add.s32 	%r26, %r5, %r6;
	max.u32 	%r222, %r26, 128;
	setp.lt.u32 	%p12, %r26, 128;
	selp.u32 	%r223, 1, 0, %p12;
	add.s32 	%r224, %r26, %r223;
	sub.s32 	%r225, %r222, %r224;
	div.u32 	%r226, %r225, %r6;
	add.s32 	%r27, %r226, %r223;
	add.s32 	%r227, %r27, 1;
	and.b32  	%r28, %r227, 3;
	shl.b32 	%r228, %r5, 2;
	and.b32  	%r229, %r228, 4;
	shr.u32 	%r230, %r5, 1;
	add.s32 	%r231, %r3, %r230;
	mad.lo.s32 	%r29, %r231, %r93, %r229;
	shl.b32 	%r232, %r26, 2;
	and.b32  	%r233, %r232, 4;
	shr.u32 	%r234, %r26, 1;
	add.s32 	%r235, %r3, %r234;
	mad.lo.s32 	%r30, %r235, %r93, %r233;
	add.s32 	%r31, %r26, %r6;
	shr.u32 	%r32, %r5, 4;
	shr.u32 	%r33, %r26, 4;
	shr.u32 	%r34, %r31, 4;
	mov.b32 	%r418, 0;
	mov.f32 	%f401, 0f00000000;
	mov.u32 	%r419, %r418;
$L__BB13_12:
	xor.b32  	%r40, %r419, 1;
	setp.ge.s32 	%p13, %r418, %r7;
	@%p13 bra 	$L__BB13_27;
	setp.gt.u32 	%p14, %r5, 127;
	shl.b32 	%r236, %r418, 3;
	add.s32 	%r41, %r236, 8;
	@%p14 bra 	$L__BB13_27;
	setp.eq.s32 	%p15, %r28, 0;
	shl.b32 	%r237, %r40, 11;
	mov.u32 	%r238, _ZZ8sgemm_dbILi64ELi64ELi8ELi4ELi8EEvPKfS1_PfiiiffE2As;
	add.s32 	%r42, %r238, %r237;
	mov.u32 	%r420, %r5;
	@%p15 bra 	$L__BB13_18;
	setp.eq.s32 	%p16, %r28, 1;
	add.s32 	%r239, %r41, %r29;
	mul.wide.s32 	%rd32, %r239, 4;
	add.s64 	%rd33, %rd2, %rd32;
	ld.global.v4.f32 	{%f173, %f174, %f175, %f176}, [%rd33];
	shl.b32 	%r240, %r5, 8;
	and.b32  	%r241, %r240, 256;
	shr.u32 	%r242, %r5, 1;
	add.s32 	%r243, %r241, %r242;
	shl.b32 	%r244, %r243, 2;
	add.s32 	%r245, %r42, %r244;
	st.shared.f32 	[%r245], %f173;
	st.shared.f32 	[%r245+256], %f174;
	st.shared.f32 	[%r245+512], %f175;
	st.shared.f32 	[%r245+768], %f176;
	mov.u32 	%r420, %r26;
	@%p16 bra 	$L__BB13_18;
	setp.eq.s32 	%p17, %r28, 2;
	add.s32 	%r246, %r41, %r30;
	mul.wide.s32 	%rd34, %r246, 4;
	add.s64 	%rd35, %rd2, %rd34;
	ld.global.v4.f32 	{%f177, %f178, %f179, %f180}, [%rd35];
	shl.b32 	%r247, %r26, 8;
	and.b32  	%r248, %r247, 256;
	shr.u32 	%r249, %r26, 1;
	add.s32 	%r250, %r248, %r249;
	shl.b32 	%r251, %r250, 2;
	add.s32 	%r252, %r42, %r251;
	st.shared.f32 	[%r252], %f177;
	st.shared.f32 	[%r252+256], %f178;
	st.shared.f32 	[%r252+512], %f179;
	st.shared.f32 	[%r252+768], %f180;
	mov.u32 	%r420, %r31;
	@%p17 bra 	$L__BB13_18;
	add.s32 	%r420, %r31, %r6;
	shl.b32 	%r253, %r31, 2;
	and.b32  	%r254, %r253, 4;
	shr.u32 	%r255, %r31, 1;
	add.s32 	%r256, %r3, %r255;
	mad.lo.s32 	%r257, %r256, %r93, %r254;
	add.s32 	%r258, %r41, %r257;
	mul.wide.s32 	%rd36, %r258, 4;
	add.s64 	%rd37, %rd2, %rd36;
	ld.global.v4.f32 	{%f181, %f182, %f183, %f184}, [%rd37];
	shl.b32 	%r259, %r31, 8;
	and.b32  	%r260, %r259, 256;
	add.s32 	%r261, %r260, %r255;
	shl.b32 	%r262, %r261, 2;
	add.s32 	%r263, %r42, %r262;
	st.shared.f32 	[%r263], %f181;
	st.shared.f32 	[%r263+256], %f182;
	st.shared.f32 	[%r263+512], %f183;
	st.shared.f32 	[%r263+768], %f184;
$L__BB13_18:
	setp.lt.u32 	%p18, %r27, 3;
	@%p18 bra 	$L__BB13_21;
	shl.b32 	%r422, %r420, 2;
	shl.b32 	%r264, %r6, 3;
	add.s32 	%r428, %r264, %r422;
	shl.b32 	%r265, %r6, 1;
	add.s32 	%r427, %r265, %r420;
	mad.lo.s32 	%r426, %r6, 12, %r422;
	mad.lo.s32 	%r425, %r6, 3, %r420;
	add.s32 	%r424, %r6, %r420;
	shl.b32 	%r423, %r424, 2;
$L__BB13_20:
	.pragma "nounroll";
	and.b32  	%r266, %r422, 4;
	shr.u32 	%r267, %r420, 1;
	add.s32 	%r268, %r266, %r41;
	add.s32 	%r269, %r3, %r267;
	mad.lo.s32 	%r270, %r269, %r93, %r268;
	mul.wide.s32 	%rd38, %r270, 4;
	add.s64 	%rd39, %rd2, %rd38;
	ld.global.v4.f32 	{%f185, %f186, %f187, %f188}, [%rd39];
	shl.b32 	%r271, %r422, 6;
	and.b32  	%r272, %r271, 256;
	add.s32 	%r273, %r272, %r267;
	shl.b32 	%r274, %r273, 2;
	add.s32 	%r275, %r42, %r274;
	st.shared.f32 	[%r275], %f185;
	st.shared.f32 	[%r275+256], %f186;
	st.shared.f32 	[%r275+512], %f187;
	st.shared.f32 	[%r275+768], %f188;
	add.s32 	%r276, %r420, %r6;
	and.b32  	%r277, %r423, 4;
	shr.u32 	%r278, %r424, 1;
	add.s32 	%r279, %r277, %r41;
	add.s32 	%r280, %r3, %r278;
	mad.lo.s32 	%r281, %r280, %r93, %r279;
	mul.wide.s32 	%rd40, %r281, 4;
	add.s64 	%rd41, %rd2, %rd40;
	ld.global.v4.f32 	{%f189, %f190, %f191, %f192}, [%rd41];
	shl.b32 	%r282, %r423, 6;
	and.b32  	%r283, %r282, 256;
	add.s32 	%r284, %r283, %r278;
	shl.b32 	%r285, %r284, 2;
	add.s32 	%r286, %r42, %r285;
	st.shared.f32 	[%r286], %f189;
	st.shared.f32 	[%r286+256], %f190;
	st.shared.f32 	[%r286+512], %f191;
	st.shared.f32 	[%r286+768], %f192;
	add.s32 	%r287, %r276, %r6;
	and.b32  	%r288, %r428, 4;
	shr.u32 	%r289, %r427, 1;
	add.s32 	%r290, %r288, %r41;
	add.s32 	%r291, %r3, %r289;
	mad.lo.s32 	%r292, %r291, %r93, %r290;
	mul.wide.s32 	%rd42, %r292, 4;
	add.s64 	%rd43, %rd2, %rd42;
	ld.global.v4.f32 	{%f193, %f194, %f195, %f196}, [%rd43];
	shl.b32 	%r293, %r428, 6;
	and.b32  	%r294, %r293, 256;
	add.s32 	%r295, %r294, %r289;
	shl.b32 	%r296, %r295, 2;
	add.s32 	%r297, %r42, %r296;
	st.shared.f32 	[%r297], %f193;
	st.shared.f32 	[%r297+256], %f194;
	st.shared.f32 	[%r297+512], %f195;
	st.shared.f32 	[%r297+768], %f196;
	add.s32 	%r298, %r287, %r6;
	and.b32  	%r299, %r426, 4;
	shr.u32 	%r300, %r425, 1;
	add.s32 	%r301, %r299, %r41;
	add.s32 	%r302, %r3, %r300;
	mad.lo.s32 	%r303, %r302, %r93, %r301;
	mul.wide.s32 	%rd44, %r303, 4;
	add.s64 	%rd45, %rd2, %rd44;
	ld.global.v4.f32 	{%f197, %f198, %f199, %f200}, [%rd45];
	shl.b32 	%r304, %r426, 6;
	and.b32  	%r305, %r304, 256;
	add.s32 	%r306, %r305, %r300;
	shl.b32 	%r307, %r306, 2;
	add.s32 	%r308, %r42, %r307;
	st.shared.f32 	[%r308], %f197;
	st.shared.f32 	[%r308+256], %f198;
	st.shared.f32 	[%r308+512], %f199;
	st.shared.f32 	[%r308+768], %f200;
	add.s32 	%r420, %r298, %r6;
	shl.b32 	%r309, %r6, 4;
	add.s32 	%r428, %r428, %r309;
	shl.b32 	%r310, %r6, 2;
	add.s32 	%r427, %r427, %r310;
	add.s32 	%r426, %r426, %r309;
	add.s32 	%r425, %r425, %r310;
	add.s32 	%r424, %r424, %r310;
	add.s32 	%r423, %r423, %r309;
	add.s32 	%r422, %r422, %r309;
	setp.lt.u32 	%p19, %r420, 128;
	@%p19 bra 	$L__BB13_20;
$L__BB13_21:
	shl.b32 	%r311, %r40, 11;
	mov.u32 	%r312, _ZZ8sgemm_dbILi64ELi64ELi8ELi4ELi8EEvPKfS1_PfiiiffE2Bs;
	add.s32 	%r52, %r312, %r311;
	mov.u32 	%r421, %r5;
	@%p15 bra 	$L__BB13_25;
	setp.eq.s32 	%p21, %r28, 1;
	add.s32 	%r313, %r32, %r41;
	shl.b32 	%r314, %r5, 2;
	and.b32  	%r315, %r314, 60;
	add.s32 	%r316, %r315, %r4;
	mad.lo.s32 	%r317, %r313, %r92, %r316;
	mul.wide.s32 	%rd46, %r317, 4;
	add.s64 	%rd47, %rd3, %rd46;
	ld.global.v4.f32 	{%f201, %f202, %f203, %f204}, [%rd47];
	shl.b32 	%r318, %r32, 8;
	shl.b32 	%r319, %r5, 4;
	and.b32  	%r320, %r319, 240;
	or.b32  	%r321, %r318, %r320;
	add.s32 	%r322, %r52, %r321;
	st.shared.f32 	[%r322], %f201;
	st.shared.f32 	[%r322+4], %f202;
	st.shared.f32 	[%r322+8], %f203;
	st.shared.f32 	[%r322+12], %f204;
	mov.u32 	%r421, %r26;
	@%p21 bra 	$L__BB13_25;
	setp.eq.s32 	%p22, %r28, 2;
	add.s32 	%r323, %r33, %r41;
	shl.b32 	%r324, %r26, 2;
	and.b32  	%r325, %r324, 60;
	add.s32 	%r326, %r325, %r4;
	mad.lo.s32 	%r327, %r323, %r92, %r326;
	mul.wide.s32 	%rd48, %r327, 4;
	add.s64 	%rd49, %rd3, %rd48;
	ld.global.v4.f32 	{%f205, %f206, %f207, %f208}, [%rd49];
	shl.b32 	%r328, %r33, 8;
	shl.b32 	%r329, %r26, 4;
	and.b32  	%r330, %r329, 240;
	or.b32  	%r331, %r328, %r330;
	add.s32 	%r332, %r52, %r331;
	st.shared.f32 	[%r332], %f205;
	st.shared.f32 	[%r332+4], %f206;
	st.shared.f32 	[%r332+8], %f207;
	st.shared.f32 	[%r332+12], %f208;
	mov.u32 	%r421, %r31;
	@%p22 bra 	$L__BB13_25;
	add.s32 	%r421, %r31, %r6;
	add.s32 	%r333, %r34, %r41;
	shl.b32 	%r334, %r31, 2;
	and.b32  	%r335, %r334, 60;
	add.s32 	%r336, %r335, %r4;
	mad.lo.s32 	%r337, %r333, %r92, %r336;
	mul.wide.s32 	%rd50, %r337, 4;
	add.s64 	%rd51, %rd3, %rd50;
	ld.global.v4.f32 	{%f209, %f210, %f211, %f212}, [%rd51];
	shl.b32 	%r338, %r34, 8;
	shl.b32 	%r339, %r31, 4;
	and.b32  	%r340, %r339, 240;
	or.b32  	%r341, %r338, %r340;
	add.s32 	%r342, %r52, %r341;
	st.shared.f32 	[%r342], %f209;
	st.shared.f32 	[%r342+4], %f210;
	st.shared.f32 	[%r342+8], %f211;
	st.shared.f32 	[%r342+12], %f212;
$L__BB13_25:
	@%p18 bra 	$L__BB13_27;
$L__BB13_26:
	.pragma "nounroll";
	shl.b32 	%r343, %r421, 2;
	and.b32  	%r344, %r343, 60;
	shr.u32 	%r345, %r421, 4;
	add.s32 	%r346, %r344, %r4;
	add.s32 	%r347, %r345, %r41;
	mad.lo.s32 	%r348, %r347, %r92, %r346;
	mul.wide.s32 	%rd52, %r348, 4;
	add.s64 	%rd53, %rd3, %rd52;
	ld.global.v4.f32 	{%f213, %f214, %f215, %f216}, [%rd53];
	shl.b32 	%r349, %r421, 4;
	and.b32  	%r350, %r349, 240;
	shl.b32 	%r351, %r345, 8;
	or.b32  	%r352, %r351, %r350;
	add.s32 	%r353, %r52, %r352;
	st.shared.f32 	[%r353], %f213;
	st.shared.f32 	[%r353+4], %f214;
	st.shared.f32 	[%r353+8], %f215;
	st.shared.f32 	[%r353+12], %f216;
	add.s32 	%r354, %r421, %r6;
	shl.b32 	%r355, %r354, 2;
	and.b32  	%r356, %r355, 60;
	shr.u32 	%r357, %r354, 4;
	add.s32 	%r358, %r356, %r4;
	add.s32 	%r359, %r357, %r41;
	mad.lo.s32 	%r360, %r359, %r92, %r358;
	mul.wide.s32 	%rd54, %r360, 4;
	add.s64 	%rd55, %rd3, %rd54;
	ld.global.v4.f32 	{%f217, %f218, %f219, %f220}, [%rd55];
	shl.b32 	%r361, %r354, 4;
	and.b32  	%r362, %r361, 240;
	shl.b32 	%r363, %r357, 8;
	or.b32  	%r364, %r363, %r362;
	add.s32 	%r365, %r52, %r364;
	st.shared.f32 	[%r365], %f217;
	st.shared.f32 	[%r365+4], %f218;
	st.shared.f32 	[%r365+8], %f219;
	st.shared.f32 	[%r365+12], %f220;
	add.s32 	%r366, %r354, %r6;
	shl.b32 	%r367, %r366, 2;
	and.b32  	%r368, %r367, 60;
	shr.u32 	%r369, %r366, 4;
	add.s32 	%r370, %r368, %r4;
	add.s32 	%r371, %r369, %r41;
	mad.lo.s32 	%r372, %r371, %r92, %r370;
	mul.wide.s32 	%rd56, %r372, 4;
	add.s64 	%rd57, %rd3, %rd56;
	ld.global.v4.f32 	{%f221, %f222, %f223, %f224}, [%rd57];
	shl.b32 	%r373, %r366, 4;
	and.b32  	%r374, %r373, 240;
	shl.b32 	%r375, %r369, 8;
	or.b32  	%r376, %r375, %r374;
	add.s32 	%r377, %r52, %r376;
	st.shared.f32 	[%r377], %f221;
	st.shared.f32 	[%r377+4], %f222;
	st.shared.f32 	[%r377+8], %f223;
	st.shared.f32 	[%r377+12], %f224;
	add.s32 	%r378, %r366, %r6;
	shl.b32 	%r379, %r378, 2;
	and.b32  	%r380, %r379, 60;
	shr.u32 	%r381, %r378, 4;
	add.s32 	%r382, %r380, %r4;
	add.s32 	%r383, %r381, %r41;
	mad.lo.s32 	%r384, %r383, %r92, %r382;
	mul.wide.s32 	%rd58, %r384, 4;
	add.s64 	%rd59, %rd3, %rd58;
	ld.global.v4.f32 	{%f225, %f226, %f227, %f228}, [%rd59];
	shl.b32 	%r385, %r378, 4;
	and.b32  	%r386, %r385, 240;
	shl.b32 	%r387, %r381, 8;
	or.b32  	%r388, %r387, %r386;
	add.s32 	%r389, %r52, %r388;
	st.shared.f32 	[%r389], %f225;
	st.shared.f32 	[%r389+4], %f226;
	st.shared.f32 	[%r389+8], %f227;
	st.shared.f32 	[%r389+12], %f228;
	add.s32 	%r421, %r378, %r6;
	setp.lt.u32 	%p24, %r421, 128;
	@%p24 bra 	$L__BB13_26;
$L__BB13_27:
	shl.b32 	%r391, %r419, 11;
	mov.u32 	%r392, _ZZ8sgemm_dbILi64ELi64ELi8ELi4ELi8EEvPKfS1_PfiiiffE2As;
	add.s32 	%r73, %r392, %r391;
	mov.u32 	%r393, _ZZ8sgemm_dbILi64ELi64ELi8ELi4ELi8EEvPKfS1_PfiiiffE2Bs;
	add.s32 	%r74, %r393, %r391;
	mov.b32 	%r431, 0;
$L__BB13_28:
	shl.b32 	%r394, %r431, 6;
	shl.b32 	%r395, %r1, 2;
	add.s32 	%r396, %r394, %r395;
	shl.b32 	%r397, %r396, 2;
	add.s32 	%r398, %r73, %r397;
	ld.shared.f32 	%f229, [%r398];
	ld.shared.f32 	%f230, [%r398+4];
	ld.shared.f32 	%f231, [%r398+8];
	ld.shared.f32 	%f232, [%r398+12];
	shl.b32 	%r399, %r2, 3;
	add.s32 	%r400, %r394, %r399;
	shl.b32 	%r401, %r400, 2;
	add.s32 	%r402, %r74, %r401;
	ld.shared.f32 	%f233, [%r402];
	ld.shared.f32 	%f234, [%r402+4];
	ld.shared.f32 	%f235, [%r402+8];
	ld.shared.f32 	%f236, [%r402+12];
	ld.shared.f32 	%f237, [%r402+16];
	ld.shared.f32 	%f238, [%r402+20];
	ld.shared.f32 	%f239, [%r402+24];
	ld.shared.f32 	%f240, [%r402+28];
	fma.rn.f32 	%f420, %f229, %f233, %f420;
	fma.rn.f32 	%f419, %f229, %f234, %f419;
	fma.rn.f32 	%f418, %f229, %f235, %f418;
	fma.rn.f32 	%f417, %f229, %f236, %f417;
	fma.rn.f32 	%f416, %f229, %f237, %f416;
	fma.rn.f32 	%f415, %f229, %f238, %f415;
	fma.rn.f32 	%f414, %f229, %f239, %f414;
	fma.rn.f32 	%f413, %f229, %f240, %f413;
	fma.rn.f32 	%f412, %f230, %f233, %f412;
	fma.rn.f32 	%f411, %f230, %f234, %f411;
	fma.rn.f32 	%f410, %f230, %f235, %f410;
	fma.rn.f32 	%f409, %f230, %f236, %f409;
	fma.rn.f32 	%f408, %f230, %f237, %f408;
	fma.rn.f32 	%f407, %f230, %f238, %f407;
	fma.rn.f32 	%f406, %f230, %f239, %f406;
	fma.rn.f32 	%f405, %f230, %f240, %f405;
	fma.rn.f32 	%f404, %f231, %f233, %f404;
	fma.rn.f32 	%f403, %f231, %f234, %f403;
	fma.rn.f32 	%f402, %f231, %f235, %f402;
	fma.rn.f32 	%f401, %f231, %f236, %f401;
	fma.rn.f32 	%f421, %f231, %f237, %f421;
	fma.rn.f32 	%f422, %f231, %f238, %f422;
	fma.rn.f32 	%f423, %f231, %f239, %f423;
	fma.rn.f32 	%f424, %f231, %f240, %f424;
	fma.rn.f32 	%f425, %f232, %f233, %f425;
	fma.rn.f32 	%f426, %f232, %f234, %f426;
	fma.rn.f32 	%f427, %f232, %f235, %f427;
	fma.rn.f32 	%f428, %f232, %f236, %f428;
	fma.rn.f32 	%f429, %f232, %f237, %f429;
	fma.rn.f32 	%f430, %f232, %f238, %f430;
	fma.rn.f32 	%f431, %f232, %f239, %f431;
	fma.rn.f32 	%f432, %f232, %f240, %f432;
	add.s32 	%r431, %r431, 1;
	setp.ne.s32 	%p25, %r431, 8;
	@%p25 bra 	$L__BB13_28;
	bar.sync 	0;
	add.s32 	%r77, %r418, 1;
	setp.eq.s32 	%p26, %r418, %r25;
	mov.u32 	%r418, %r77;
	mov.u32 	%r419, %r40;
	@%p26 bra 	$L__BB13_30;
	bra.uni 	$L__BB13_12;
$L__BB13_30:
	shl.b32 	%r403, %r1, 2;
	add.s32 	%r35, %r3, %r403;
	shl.b32 	%r405, %r2, 3;
	add.s32 	%r36, %r4, %r405;
	setp.lt.s32 	%p27, %r35, %r91;
	mul.lo.s32 	%r37, %r35, %r92;
	setp.lt.s32 	%p28, %r36, %r92;
	and.pred  	%p29, %p27, %p28;
	@%p29 bra 	$L__BB13_31;
	bra.uni 	$L__BB13_32;
$L__BB13_31:
	add.s32 	%r406, %r36, %r37;
	mul.wide.s32 	%rd60, %r406, 4;
	add.s64 	%rd61, %rd1, %rd60;
	ld.global.f32 	%f241, [%rd61];
	mul.f32 	%f242, %f130, %f241;
	fma.rn.f32 	%f243, %f129, %f420, %f242;
	st.global.f32 	[%rd61], %f243;
$L__BB13_32:
	setp.ge.s32 	%p30, %r35, %r91;
	add.s32 	%r78, %r36, 1;
	setp.ge.s32 	%p31, %r78, %r92;
	cvt.s64.s32 	%rd62, %r37;
	cvt.s64.s32 	%rd4, %r36;
	add.s64 	%rd63, %rd4, %rd62;
	shl.b64 	%rd64, %rd63, 2;
	add.s64 	%rd5, %rd1, %rd64;
	or.pred  	%p32, %p30, %p31;
	@%p32 bra 	$L__BB13_34;
	ld.global.f32 	%f244, [%rd5+4];
	mul.f32 	%f245, %f130, %f244;
	fma.rn.f32 	%f246, %f129, %f419, %f245;
	st.global.f32 	[%rd5+4], %f246;
$L__BB13_34:
	setp.ge.s32 	%p33, %r35, %r91;
	add.s32 	%r79, %r36, 2;
	setp.ge.s32 	%p34, %r79, %r92;
	or.pred  	%p35, %p33, %p34;
	@%p35 bra 	$L__BB13_36;
	ld.global.f32 	%f247, [%rd5+8];
	mul.f32 	%f248, %f130, %f247;
	fma.rn.f32 	%f249, %f129, %f418, %f248;
	st.global.f32 	[%rd5+8], %f249;
$L__BB13_36:
	setp.ge.s32 	%p36, %r35, %r91;
	add.s32 	%r80, %r36, 3;
	setp.ge.s32 	%p37, %r80, %r92;
	or.pred  	%p38, %p36, %p37;
	@%p38 bra 	$L__BB13_38;
	ld.global.f32 	%f250, [%rd5+12];
	mul.f32 	%f251, %f130, %f250;
	fma.rn.f32 	%f252, %f129, %f417, %f251;
	st.global.f32 	[%rd5+12], %f252;
$L__BB13_38:
	setp.ge.s32 	%p39, %r35, %r91;
	add.s32 	%r81, %r36, 4;
	setp.ge.s32 	%p40, %r81, %r92;
	or.pred  	%p41, %p39, %p40;
	@%p41 bra 	$L__BB13_40;
	ld.global.f32 	%f253, [%rd5+16];
	mul.f32 	%f254, %f130, %f253;
	fma.rn.f32 	%f255, %f129, %f416, %f254;
	st.global.f32 	[%rd5+16], %f255;
$L__BB13_40:
	setp.ge.s32 	%p42, %r35, %r91;
	add.s32 	%r82, %r36, 5;
	setp.ge.s32 	%p43, %r82, %r92;
	or.pred  	%p44, %p42, %p43;
	@%p44 bra 	$L__BB13_42;
	ld.global.f32 	%f256, [%rd5+20];
	mul.f32 	%f257, %f130, %f256;
	fma.rn.f32 	%f258, %f129, %f415, %f257;
	st.global.f32 	[%rd5+20], %f258;
$L__BB13_42:
	setp.ge.s32 	%p45, %r35, %r91;
	add.s32 	%r83, %r36, 6;
	setp.ge.s32 	%p46, %r83, %r92;
	or.pred  	%p47, %p45, %p46;
	@%p47 bra 	$L__BB13_44;
	ld.global.f32 	%f259, [%rd5+24];
	mul.f32 	%f260, %f130, %f259;
	fma.rn.f32 	%f261, %f129, %f414, %f260;
	st.global.f32 	[%rd5+24], %f261;
$L__BB13_44:
	setp.ge.s32 	%p48, %r35, %r91;
	add.s32 	%r84, %r36, 7;
	setp.ge.s32 	%p49, %r84, %r92;
	or.pred  	%p50, %p48, %p49;
	@%p50 bra 	$L__BB13_46;
	ld.global.f32 	%f262, [%rd5+28];
	mul.f32 	%f263, %f130, %f262;
	fma.rn.f32 	%f264, %f129, %f413, %f263;
	st.global.f32 	[%rd5+28], %f264;
$L__BB13_46:
	setp.ge.s32 	%p51, %r36, %r92;
	add.s32 	%r85, %r35, 1;
	setp.ge.s32 	%p52, %r85, %r91;
	add.s32 	%r86, %r37, %r92;
	or.pred  	%p53, %p52, %p51;
	@%p53 bra 	$L__BB13_48;
	add.s32 	%r407, %r36, %r86;
	mul.wide.s32 	%rd65, %r407, 4;
	add.s64 	%rd66, %rd1, %rd65;
	ld.global.f32 	%f265, [%rd66];
	mul.f32 	%f266, %f130, %f265;
	fma.rn.f32 	%f267, %f129, %f412, %f266;
	st.global.f32 	[%rd66], %f267;
$L__BB13_48:
	setp.ge.s32 	%p54, %r85, %r91;
	setp.ge.s32 	%p55, %r78, %r92;
	cvt.s64.s32 	%rd67, %r86;
	add.s64 	%rd68, %rd4, %rd67;
	shl.b64 	%rd69, %rd68, 2;
	add.s64 	%rd6, %rd1, %rd69;
	or.pred  	%p56, %p54, %p55;
	@%p56 bra 	$L__BB13_50;
	ld.global.f32 	%f268, [%rd6+4];
	mul.f32 	%f269, %f130, %f268;
	fma.rn.f32 	%f270, %f129, %f411, %f269;
	st.global.f32 	[%rd6+4], %f270;
$L__BB13_50:
	setp.ge.s32 	%p57, %r85, %r91;
	setp.ge.s32 	%p58, %r79, %r92;
	or.pred  	%p59, %p57, %p58;
	@%p59 bra 	$L__BB13_52;
	ld.global.f32 	%f271, [%rd6+8];
	mul.f32 	%f272, %f130, %f271;
	fma.rn.f32 	%f273, %f129, %f410, %f272;
	st.global.f32 	[%rd6+8], %f273;
$L__BB13_52:
	setp.ge.s32 	%p60, %r85, %r91;
	setp.ge.s32 	%p61, %r80, %r92;
	or.pred  	%p62, %p60, %p61;
	@%p62 bra 	$L__BB13_54;
	ld.global.f32 	%f274, [%rd6+12];
	mul.f32 	%f275, %f130, %f274;
	fma.rn.f32 	%f276, %f129, %f409, %f275;
	st.global.f32 	[%rd6+12], %f276;
$L__BB13_54:
	setp.ge.s32 	%p63, %r85, %r91;
	setp.ge.s32 	%p64, %r81, %r92;
	or.pred  	%p65, %p63, %p64;
	@%p65 bra 	$L__BB13_56;
	ld.global.f32 	%f277, [%rd6+16];
	mul.f32 	%f278, %f130, %f277;
	fma.rn.f32 	%f279, %f129, %f408, %f278;
	st.global.f32 	[%rd6+16], %f279;
$L__BB13_56:
	setp.ge.s32 	%p66, %r85, %r91;
	setp.ge.s32 	%p67, %r82, %r92;
	or.pred  	%p68, %p66, %p67;
	@%p68 bra 	$L__BB13_58;
	ld.global.f32 	%f280, [%rd6+20];
	mul.f32 	%f281, %f130, %f280;
	fma.rn.f32 	%f282, %f129, %f407, %f281;
	st.global.f32 	[%rd6+20], %f282;
$L__BB13_58:
	setp.ge.s32 	%p69, %r85, %r91;
	setp.ge.s32 	%p70, %r83, %r92;
	or.pred  	%p71, %p69, %p70;
	@%p71 bra 	$L__BB13_60;
	ld.global.f32 	%f283, [%rd6+24];
	mul.f32 	%f284, %f130, %f283;
	fma.rn.f32 	%f285, %f129, %f406, %f284;
	st.global.f32 	[%rd6+24], %f285;
$L__BB13_60:
	setp.ge.s32 	%p72, %r85, %r91;
	setp.ge.s32 	%p73, %r84, %r92;
	or.pred  	%p74, %p72, %p73;
	@%p74 bra 	$L__BB13_62;
	ld.global.f32 	%f286, [%rd6+28];
	mul.f32 	%f287, %f130, %f286;
	fma.rn.f32 	%f288, %f129, %f405, %f287;
	st.global.f32 	[%rd6+28], %f288;
$L__BB13_62:
	setp.ge.s32 	%p75, %r36, %r92;
	add.s32 	%r87, %r35, 2;
	setp.ge.s32 	%p76, %r87, %r91;
	add.s32 	%r88, %r86, %r92;
	or.pred  	%p77, %p76, %p75;
	@%p77 bra 	$L__BB13_64;
	add.s32 	%r408, %r36, %r88;
	mul.wide.s32 	%rd70, %r408, 4;
	add.s64 	%rd71, %rd1, %rd70;
	ld.global.f32 	%f289, [%rd71];
	mul.f32 	%f290, %f130, %f289;
	fma.rn.f32 	%f291, %f129, %f404, %f290;
	st.global.f32 	[%rd71], %f291;
$L__BB13_64:
	setp.ge.s32 	%p78, %r87, %r91;
	setp.ge.s32 	%p79, %r78, %r92;
	cvt.s64.s32 	%rd72, %r88;
	add.s64 	%rd73, %rd4, %rd72;
	shl.b64 	%rd74, %rd73, 2;
	add.s64 	%rd7, %rd1, %rd74;
	or.pred  	%p80, %p78, %p79;
	@%p80 bra 	$L__BB13_66;
	ld.global.f32 	%f292, [%rd7+4];
	mul.f32 	%f293, %f130, %f292;
	fma.rn.f32 	%f294, %f129, %f403, %f293;
	st.global.f32 	[%rd7+4], %f294;
$L__BB13_66:
	setp.ge.s32 	%p81, %r87, %r91;
	setp.ge.s32 	%p82, %r79, %r92;
	or.pred  	%p83, %p81, %p82;
	@%p83 bra 	$L__BB13_68;
	ld.global.f32 	%f295, [%rd7+8];
	mul.f32 	%f296, %f130, %f295;
	fma.rn.f32 	%f297, %f129, %f402, %f296;
	st.global.f32 	[%rd7+8], %f297;
$L__BB13_68:
	setp.ge.s32 	%p84, %r87, %r91;
	setp.ge.s32 	%p85, %r80, %r92;
	or.pred  	%p86, %p84, %p85;
	@%p86 bra 	$L__BB13_70;
	ld.global.f32 	%f298, [%rd7+12];
	mul.f32 	%f299, %f130, %f298;
	fma.rn.f32 	%f300, %f129, %f401, %f299;
	st.global.f32 	[%rd7+12], %f300;
$L__BB13_70:
	setp.ge.s32 	%p87, %r87, %r91;
	setp.ge.s32 	%p88, %r81, %r92;
	or.pred  	%p89, %p87, %p88;
	@%p89 bra 	$L__BB13_72;
	ld.global.f32 	%f301, [%rd7+16];
	mul.f32 	%f302, %f130, %f301;
	fma.rn.f32 	%f303, %f129, %f421, %f302;
	st.global.f32 	[%rd7+16], %f303;
$L__BB13_72:
	setp.ge.s32 	%p90, %r87, %r91;
	setp.ge.s32 	%p91, %r82, %r92;
	or.pred  	%p92, %p90, %p91;
	@%p92 bra 	$L__BB13_74;
	ld.global.f32 	%f304, [%rd7+20];
	mul.f32 	%f305, %f130, %f304;
	fma.rn.f32 	%f306, %f129, %f422, %f305;
	st.global.f32 	[%rd7+20], %f306;
$L__BB13_74:
	setp.ge.s32 	%p93, %r87, %r91;
	setp.ge.s32 	%p94, %r83, %r92;
	or.pred  	%p95, %p93, %p94;
	@%p95 bra 	$L__BB13_76;
	ld.global.f32 	%f307, [%rd7+24];
	mul.f32 	%f308, %f130, %f307;
	fma.rn.f32 	%f309, %f129, %f423, %f308;
	st.global.f32 	[%rd7+24], %f309;
$L__BB13_76:
	setp.ge.s32 	%p96, %r87, %r91;
	setp.ge.s32 	%p97, %r84, %r92;
	or.pred  	%p98, %p96, %p97;
	@%p98 bra 	$L__BB13_78;
	ld.global.f32 	%f310, [%rd7+28];
	mul.f32 	%f311, %f130, %f310;
	fma.rn.f32 	%f312, %f129, %f424, %f311;
	st.global.f32 	[%rd7+28], %f312;
$L__BB13_78:
	setp.ge.s32 	%p99, %r36, %r92;
	add.s32 	%r89, %r35, 3;
	setp.ge.s32 	%p100, %r89, %r91;
	add.s32 	%r90, %r88, %r92;
	or.pred  	%p101, %p100, %p99;
	@%p101 bra 	$L__BB13_80;
	add.s32 	%r409, %r36, %r90;
	mul.wide.s32 	%rd75, %r409, 4;
	add.s64 	%rd76, %rd1, %rd75;
	ld.global.f32 	%f313, [%rd76];
	mul.f32 	%f314, %f130, %f313;
	fma.rn.f32 	%f315, %f129, %f425, %f314;
	st.global.f32 	[%rd76], %f315;
$L__BB13_80:
	setp.ge.s32 	%p102, %r89, %r91;
	setp.ge.s32 	%p103, %r78, %r92;
	cvt.s64.s32 	%rd77, %r90;
	add.s64 	%rd78, %rd4, %rd77;
	shl.b64 	%rd79, %rd78, 2;
	add.s64 	%rd8, %rd1, %rd79;
	or.pred  	%p104, %p102, %p103;
	@%p104 bra 	$L__BB13_82;
	ld.global.f32 	%f316, [%rd8+4];
	mul.f32 	%f317, %f130, %f316;
	fma.rn.f32 	%f318, %f129, %f426, %f317;
	st.global.f32 	[%rd8+4], %f318;
$L__BB13_82:
	setp.ge.s32 	%p105, %r89, %r91;
	setp.ge.s32 	%p106, %r79, %r92;
	or.pred  	%p107, %p105, %p106;
	@%p107 bra 	$L__BB13_84;
	ld.global.f32 	%f319, [%rd8+8];
	mul.f32 	%f320, %f130, %f319;
	fma.rn.f32 	%f321, %f129, %f427, %f320;
	st.global.f32 	[%rd8+8], %f321;
$L__BB13_84:
	setp.ge.s32 	%p108, %r89, %r91;
	setp.ge.s32 	%p109, %r80, %r92;
	or.pred  	%p110, %p108, %p109;
	@%p110 bra 	$L__BB13_86;
	ld.global.f32 	%f322, [%rd8+12];
	mul.f32 	%f323, %f130, %f322;
	fma.rn.f32 	%f324, %f129, %f428, %f323;
	st.global.f32 	[%rd8+12], %f324;
$L__BB13_86:
	setp.ge.s32 	%p111, %r89, %r91;
	setp.ge.s32 	%p112, %r81, %r92;
	or.pred  	%p113, %p111, %p112;
	@%p113 bra 	$L__BB13_88;
	ld.global.f32 	%f325, [%rd8+16];
	mul.f32 	%f326, %f130, %f325;
	fma.rn.f32 	%f327, %f129, %f429, %f326;
	st.global.f32 	[%rd8+16], %f327;
$L__BB13_88:
	setp.ge.s32 	%p114, %r89, %r91;
	setp.ge.s32 	%p115, %r82, %r92;
	or.pred  	%p116, %p114, %p115;
	@%p116 bra 	$L__BB13_90;
	ld.global.f32 	%f328, [%rd8+20];
	mul.f32 	%f329, %f130, %f328;
	fma.rn.f32 	%f330, %f129, %f430, %f329;
	st.global.f32 	[%rd8+20], %f330;
$L__BB13_90:
	setp.ge.s32 	%p117, %r89, %r91;
	setp.ge.s32 	%p118, %r83, %r92;
	or.pred  	%p119, %p117, %p118;
	@%p119 bra 	$L__BB13_92;
	ld.global.f32 	%f331, [%rd8+24];
	mul.f32 	%f332, %f130, %f331;
	fma.rn.f32 	%f333, %f129, %f431, %f332;
	st.global.f32 	[%rd8+24], %f333;
$L__BB13_92:
	setp.ge.s32 	%p120, %r89, %r91;
	setp.ge.s32 	%p121, %r84, %r92;
	or.pred  	%p122, %p120, %p121;
	@%p122 bra 	$L__BB13_94;
	ld.global.f32 	%f334, [%rd8+28];
	mul.f32 	%f335, %f130, %f334;
	fma.rn.f32 	%f336, %f129, %f432, %f335;
	st.global.f32 	[%rd8+28], %f336;
$L__BB13_94:
	ret;
$L__BB13_95:
	.pragma "nounroll";
	shl.b32 	%r121, %r412, 2;
	and.b32  	%r122, %r121, 4;
	shr.u32 	%r123, %r412, 1;
	add.s32 	%r124, %r3, %r123;
	mad.lo.s32 	%r125, %r124, %r93, %r122;
	mul.wide.s32 	%rd14, %r125, 4;
	add.s64 	%rd15, %rd2, %rd14;
	ld.global.v4.f32 	{%f135, %f136, %f137, %f138}, [%rd15];
	shl.b32 	%r126, %r412, 8;
	and.b32  	%r127, %r126, 256;
	add.s32 	%r128, %r127, %r123;
	shl.b32 	%r129, %r128, 2;
	mov.u32 	%r130, _ZZ8sgemm_dbILi64ELi64ELi8ELi4ELi8EEvPKfS1_PfiiiffE2As;
	add.s32 	%r131, %r130, %r129;
	st.shared.f32 	[%r131], %f135;
	st.shared.f32 	[%r131+256], %f136;
	st.shared.f32 	[%r131+512], %f137;
	st.shared.f32 	[%r131+768], %f138;
	add.s32 	%r132, %r412, %r6;
	shl.b32 	%r133, %r132, 2;
	and.b32  	%r134, %r133, 4;
	shr.u32 	%r135, %r132, 1;
	add.s32 	%r136, %r3, %r135;
	mad.lo.s32 	%r137, %r136, %r93, %r134;
	mul.wide.s32 	%rd16, %r137, 4;
	add.s64 	%rd17, %rd2, %rd16;
	ld.global.v4.f32 	{%f139, %f140, %f141, %f142}, [%rd17];
	shl.b32 	%r138, %r132, 8;
	and.b32  	%r139, %r138, 256;
	add.s32 	%r140, %r139, %r135;
	shl.b32 	%r141, %r140, 2;
	add.s32 	%r142, %r130, %r141;
	st.shared.f32 	[%r142], %f139;
	st.shared.f32 	[%r142+256], %f140;
	st.shared.f32 	[%r142+512], %f141;
	st.shared.f32 	[%r142+768], %f142;
	add.s32 	%r143, %r132, %r6;
	shl.b32 	%r144, %r143, 2;
	and.b32  	%r145, %r144, 4;
	shr.u32 	%r146, %r143, 1;
	add.s32 	%r147, %r3, %r146;
	mad.lo.s32 	%r148, %r147, %r93, %r145;
	mul.wide.s32 	%rd18, %r148, 4;
	add.s64 	%rd19, %rd2, %rd18;
	ld.global.v4.f32 	{%f143, %f144, %f145, %f146}, [%rd19];
	shl.b32 	%r149, %r143, 8;
	and.b32  	%r150, %r149, 256;
	add.s32 	%r151, %r150, %r146;
	shl.b32 	%r152, %r151, 2;
	add.s32 	%r153, %r130, %r152;
	st.shared.f32 	[%r153], %f143;
	st.shared.f32 	[%r153+256], %f144;
	st.shared.f32 	[%r153+512], %f145;
	st.shared.f32 	[%r153+768], %f146;
	add.s32 	%r154, %r143, %r6;
	shl.b32 	%r155, %r154, 2;
	and.b32  	%r156, %r155, 4;
	shr.u32 	%r157, %r154, 1;
	add.s32 	%r158, %r3, %r157;
	mad.lo.s32 	%r159, %r158, %r93, %r156;
	mul.wide.s32 	%rd20, %r159, 4;
	add.s64 	%rd21, %rd2, %rd20;
	ld.global.v4.f32 	{%f147, %f148, %f149, %f150}, [%rd21];
	shl.b32 	%r160, %r154, 8;
	and.b32  	%r161, %r160, 256;
	add.s32 	%r162, %r161, %r157;
	shl.b32 	%r163, %r162, 2;
	add.s32 	%r164, %r130, %r163;
	st.shared.f32 	[%r164], %f147;
	st.shared.f32 	[%r164+256], %f148;
	st.shared.f32 	[%r164+512], %f149;
	st.shared.f32 	[%r164+768], %f150;
	add.s32 	%r412, %r154, %r6;
	setp.lt.u32 	%p6, %r412, 128;
	@%p6 bra 	$L__BB13_95;
	bra.uni 	$L__BB13_5;

}
	// .globl	_Z8sgemm_dbILi128ELi128ELi8ELi4ELi4EEvPKfS1_Pfiiiff
.visible .entry _Z8sgemm_dbILi128ELi128ELi8ELi4ELi4EEvPKfS1_Pfiiiff(
	.param .u64 .ptr .align 1 _Z8sgemm_dbILi128ELi128ELi8ELi4ELi4EEvPKfS1_Pfiiiff_param_0,
	.param .u64 .ptr .align 1 _Z8sgemm_dbILi128ELi128ELi8ELi4ELi4EEvPKfS1_Pfiiiff_param_1,
	.param .u64 .ptr .align 1 _Z8sgemm_dbILi128ELi128ELi8ELi4ELi4EEvPKfS1_Pfiiiff_param_2,
	.param .u32 _Z8sgemm_dbILi128ELi128ELi8ELi4ELi4EEvPKfS1_Pfiiiff_param_3,
	.param .u32 _Z8sgemm_dbILi128ELi128ELi8ELi4ELi4EEvPKfS1_Pfiiiff_param_4,
	.param .u32 _Z8sgemm_dbILi128ELi128ELi8ELi4ELi4EEvPKfS1_Pfiiiff_param_5,
	.param .f32 _Z8sgemm_dbILi128ELi128ELi8ELi4ELi4EEvPKfS1_Pfiiiff_param_6,
	.param .f32 _Z8sgemm_dbILi128ELi128ELi8ELi4ELi4EEvPKfS1_Pfiiiff_param_7
)
{
	.reg .pred 	%p<75>;
	.reg .b32 	%r<420>;
	.reg .b32 	%f<293>;
	.reg .b64 	%rd<80>;
	// demoted variable
	.shared .align 4 .b8 _ZZ8sgemm_dbILi128ELi128ELi8ELi4ELi4EEvPKfS1_PfiiiffE2As[8192];
	// demoted variable
	.shared .align 4 .b8 _ZZ8sgemm_dbILi128ELi128ELi8ELi4ELi4EEvPKfS1_PfiiiffE2Bs[8192];
	ld.param.u64 	%rd9, [_Z8sgemm_dbILi128ELi128ELi8ELi4ELi4EEvPKfS1_Pfiiiff_param_0];
	ld.param.u64 	%rd10, [_Z8sgemm_dbILi128ELi128ELi8ELi4ELi4EEvPKfS1_Pfiiiff_param_1];
	ld.param.u64 	%rd11, [_Z8sgemm_dbILi128ELi128ELi8ELi4ELi4EEvPKfS1_Pfiiiff_param_2];
	ld.param.u32 	%r101, [_Z8sgemm_dbILi128ELi128ELi8ELi4ELi4EEvPKfS1_Pfiiiff_param_3];
	ld.param.u32 	%r102, [_Z8sgemm_dbILi128ELi128ELi8ELi4ELi4EEvPKfS1_Pfiiiff_param_4];
	ld.param.u32 	%r103, [_Z8sgemm_dbILi128ELi128ELi8ELi4ELi4EEvPKfS1_Pfiiiff_param_5];
	ld.param.f32 	%f65, [_Z8sgemm_dbILi128ELi128ELi8ELi4ELi4EEvPKfS1_Pfiiiff_param_6];
	ld.param.f32 	%f66, [_Z8sgemm_dbILi128ELi128ELi8ELi4ELi4EEvPKfS1_Pfiiiff_param_7];
	cvta.to.global.u64 	%rd1, %rd11;
	cvta.to.global.u64 	%rd2, %rd9;
	cvta.to.global.u64 	%rd3, %rd10;
	mov.u32 	%r1, %tid.y;
	mov.u32 	%r2, %tid.x;
	mov.u32 	%r104, %ctaid.y;
	shl.b32 	%r3, %r104, 7;
	mov.u32 	%r105, %ctaid.x;
	shl.b32 	%r4, %r105, 7;
	mov.u32 	%r106, %ntid.x;
	mad.lo.s32 	%r5, %r106, %r1, %r2;
	mov.u32 	%r107, %ntid.y;
	mul.lo.s32 	%r6, %r106, %r107;
	add.s32 	%r108, %r103, -1;
	shr.s32 	%r109, %r108, 31;
	shr.u32 	%r110, %r109, 29;
	add.s32 	%r111, %r108, %r110;
	shr.s32 	%r7, %r111, 3;
	setp.gt.u32 	%p1, %r5, 255;
	@%p1 bra 	$L__BB14_10;
	add.s32 	%r112, %r5, %r6;
	max.u32 	%r113, %r112, 256;
	setp.lt.u32 	%p2, %r112, 256;
	selp.u32 	%r114, 1, 0, %p2;
	add.s32 	%r115, %r112, %r114;
	sub.s32 	%r116, %r113, %r115;
	div.u32 	%r117, %r116, %r6;
	add.s32 	%r8, %r117, %r114;
	add.s32 	%r118, %r8, 1;
	and.b32  	%r9, %r118, 3;
	and.b32  	%r10, %r8, 3;
	setp.eq.s32 	%p3, %r10, 3;
	mov.u32 	%r400, %r5;
	@%p3 bra 	$L__BB14_4;
	mov.b32 	%r399, 0;
	mov.u32 	%r400, %r5;
$L__BB14_3:
	.pragma "nounroll";
	shl.b32 	%r120, %r400, 2;
	and.b32  	%r121, %r120, 4;
	shr.u32 	%r122, %r400, 1;
	add.s32 	%r123, %r3, %r122;
	mad.lo.s32 	%r124, %r123, %r103, %r121;
	mul.wide.s32 	%rd12, %r124, 4;
	add.s64 	%rd13, %rd2, %rd12;
	ld.global.v4.f32 	{%f67, %f68, %f69, %f70}, [%rd13];
	shl.b32 	%r125, %r400, 9;
	and.b32  	%r126, %r125, 512;
	add.s32 	%r127, %r126, %r122;
	shl.b32 	%r128, %r127, 2;
	mov.u32 	%r129, _ZZ8sgemm_dbILi128ELi128ELi8ELi4ELi4EEvPKfS1_PfiiiffE2As;
	add.s32 	%r130, %r129, %r128;
	st.shared.f32 	[%r130], %f67;
	st.shared.f32 	[%r130+512], %f68;
	st.shared.f32 	[%r130+1024], %f69;
	st.shared.f32 	[%r130+1536], %f70;
	add.s32 	%r400, %r400, %r6;
	add.s32 	%r399, %r399, 1;
	setp.ne.s32 	%p4, %r399, %r9;
	@%p4 bra 	$L__BB14_3;
$L__BB14_4:
	setp.lt.u32 	%p5, %r8, 3;
	@%p5 bra 	$L__BB14_5;
	bra.uni 	$L__BB14_63;
$L__BB14_5:
	setp.eq.s32 	%p7, %r10, 3;
	mov.u32 	%r403, %r5;
	@%p7 bra 	$L__BB14_8;
	mov.b32 	%r402, 0;
	mov.u32 	%r185, _ZZ8sgemm_dbILi128ELi128ELi8ELi4ELi4EEvPKfS1_PfiiiffE2Bs;
	mov.u32 	%r403, %r5;
$L__BB14_7:
	.pragma "nounroll";
	shl.b32 	%r176, %r403, 2;
	and.b32  	%r177, %r176, 124;
	shr.u32 	%r178, %r403, 5;
	add.s32 	%r179, %r177, %r4;
	mad.lo.s32 	%r180, %r178, %r102, %r179;
	mul.wide.s32 	%rd22, %r180, 4;
	add.s64 	%rd23, %rd3, %rd22;
	ld.global.v4.f32 	{%f87, %f88, %f89, %f90}, [%rd23];
	shl.b32 	%r181, %r403, 4;
	and.b32  	%r182, %r181, 496;
	shl.b32 	%r183, %r178, 9;
	or.b32  	%r184, %r183, %r182;
	add.s32 	%r186, %r185, %r184;
	st.shared.f32 	[%r186], %f87;
	st.shared.f32 	[%r186+4], %f88;
	st.shared.f32 	[%r186+8], %f89;
	st.shared.f32 	[%r186+12], %f90;
	add.s32 	%r403, %r403, %r6;
	add.s32 	%r402, %r402, 1;
	setp.ne.s32 	%p8, %r402, %r9;
	@%p8 bra 	$L__BB14_7;
$L__BB14_8:
	setp.lt.u32 	%p9, %r8, 3;
	@%p9 bra 	$L__BB14_10;
$L__BB14_9:
	.pragma "nounroll";
	shl.b32 	%r187, %r403, 2;
	and.b32  	%r188, %r187, 124;
	shr.u32 	%r189, %r403, 5;
	add.s32 	%r190, %r188, %r4;
	mad.lo.s32 	%r191, %r189, %r102, %r190;
	mul.wide.s32 	%rd24, %r191, 4;
	add.s64 	%rd25, %rd3, %rd24;
	ld.global.v4.f32 	{%f91, %f92, %f93, %f94}, [%rd25];
	shl.b32 	%r192, %r403, 4;
	and.b32  	%r193, %r192, 496;
	shl.b32 	%r194, %r189, 9;
	or.b32  	%r195, %r194, %r193;
	mov.u32 	%r196, _ZZ8sgemm_dbILi128ELi128ELi8ELi4ELi4EEvPKfS1_PfiiiffE2Bs;
	add.s32 	%r197, %r196, %r195;
	st.shared.f32 	[%r197], %f91;
	st.shared.f32 	[%r197+4], %f92;
	st.shared.f32 	[%r197+8], %f93;
	st.shared.f32 	[%r197+12], %f94;
	add.s32 	%r198, %r403, %r6;
	shl.b32 	%r199, %r198, 2;
	and.b32  	%r200, %r199, 124;
	shr.u32 	%r201, %r198, 5;
	add.s32 	%r202, %r200, %r4;
	mad.lo.s32 	%r203, %r201, %r102, %r202;
	mul.wide.s32 	%rd26, %r203, 4;
	add.s64 	%rd27, %rd3, %rd26;
	ld.global.v4.f32 	{%f95, %f96, %f97, %f98}, [%rd27];
	shl.b32 	%r204, %r198, 4;
	and.b32  	%r205, %r204, 496;
	shl.b32 	%r206, %r201, 9;
	or.b32  	%r207, %r206, %r205;
	add.s32 	%r208, %r196, %r207;
	st.shared.f32 	[%r208], %f95;
	st.shared.f32 	[%r208+4], %f96;
	st.shared.f32 	[%r208+8], %f97;
	st.shared.f32 	[%r208+12], %f98;
	add.s32 	%r209, %r198, %r6;
	shl.b32 	%r210, %r209, 2;
	and.b32  	%r211, %r210, 124;
	shr.u32 	%r212, %r209, 5;
	add.s32 	%r213, %r211, %r4;
	mad.lo.s32 	%r214, %r212, %r102, %r213;
	mul.wide.s32 	%rd28, %r214, 4;
	add.s64 	%rd29, %rd3, %rd28;
	ld.global.v4.f32 	{%f99, %f100, %f101, %f102}, [%rd29];
	shl.b32 	%r215, %r209, 4;
	and.b32  	%r216, %r215, 496;
	shl.b32 	%r217, %r212, 9;
	or.b32  	%r218, %r217, %r216;
	add.s32 	%r219, %r196, %r218;
	st.shared.f32 	[%r219], %f99;
	st.shared.f32 	[%r219+4], %f100;
	st.shared.f32 	[%r219+8], %f101;
	st.shared.f32 	[%r219+12], %f102;
	add.s32 	%r220, %r209, %r6;
	shl.b32 	%r221, %r220, 2;
	and.b32  	%r222, %r221, 124;
	shr.u32 	%r223, %r220, 5;
	add.s32 	%r224, %r222, %r4;
	mad.lo.s32 	%r225, %r223, %r102, %r224;
	mul.wide.s32 	%rd30, %r225, 4;
	add.s64 	%rd31, %rd3, %rd30;
	ld.global.v4.f32 	{%f103, %f104, %f105, %f106}, [%rd31];
	shl.b32 	%r226, %r220, 4;
	and.b32  	%r227, %r226, 496;
	shl.b32 	%r228, %r223, 9;
	or.b32  	%r229, %r228, %r227;
	add.s32 	%r230, %r196, %r229;
	st.shared.f32 	[%r230], %f103;
	st.shared.f32 	[%r230+4], %f104;
	st.shared.f32 	[%r230+8], %f105;
	st.shared.f32 	[%r230+12], %f106;
	add.s32 	%r403, %r220, %r6;
	setp.lt.u32 	%p10, %r403, 256;
	@%p10 bra 	$L__BB14_9;
$L__BB14_10:
	bar.sync 	0;
	setp.lt.s32 	%p11, %r103, -6;
	mov.f32 	%f277, 0f00000000;
	mov.f32 	%f278, %f277;
	mov.f32 	%f279, %f277;
	mov.f32 	%f280, %f277;
	mov.f32 	%f281, %f277;
	mov.f32 	%f282, %f277;
	mov.f32 	%f283, %f277;
	mov.f32 	%f284, %f277;
	mov.f32 	%f285, %f277;
	mov.f32 	%f286, %f277;
	mov.f32 	%f287, %f277;
	mov.f32 	%f288, %f277;
	mov.f32 	%f289, %f277;
	mov.f32 	%f290, %f277;
	mov.f32 	%f291, %f277;
	mov.f32 	%f292, %f277;
	@%p11 bra 	$L__BB14_30;
	shl.b32 	%r25, %r1, 2;
	shl.b32 	%r26, %r2, 2;
	max.s32 	%r27, %r7, 0;
	add.s32 	%r28, %r5, %r6;
	max.u32 	%r232, %r28, 256;
	setp.lt.u32 	%p12, %r28, 256;
	selp.u32 	%r233, 1, 0, %p12;
	add.s32 	%r234, %r28, %r233;
	sub.s32 	%r235, %r232, %r234;
	div.u32 	%r236, %r235, %r6;
	add.s32 	%r29, %r236, %r233;
	add.s32 	%r237, %r29, 1;
	and.b32  	%r30, %r237, 3;
	shl.b32 	%r238, %r5, 2;
	and.b32  	%r239, %r238, 4;
	shr.u32 	%r240, %r5, 1;
	add.s32 	%r241, %r3, %r240;
	mad.lo.s32 	%r31, %r241, %r103, %r239;
	shl.b32 	%r242, %r5, 9;
	and.b32  	%r243, %r242, 512;
	add.s32 	%r32, %r243, %r240;
	shl.b32 	%r244, %r28, 2;
	and.b32  	%r245, %r244, 4;
	shr.u32 	%r246, %r28, 1;
	add.s32 	%r247, %r3, %r246;
	mad.lo.s32 	%r33, %r247, %r103, %r245;
	shl.b32 	%r248, %r28, 9;
	and.b32  	%r249, %r248, 512;
	add.s32 	%r34, %r249, %r246;
	add.s32 	%r35, %r28, %r6;
	shl.b32 	%r250, %r35, 2;
	and.b32  	%r251, %r250, 4;
	shr.u32 	%r252, %r35, 1;
	add.s32 	%r253, %r3, %r252;
	mad.lo.s32 	%r36, %r253, %r103, %r251;
	shl.b32 	%r254, %r35, 9;
	and.b32  	%r255, %r254, 512;
	add.s32 	%r37, %r255, %r252;
	add.s32 	%r38, %r35, %r6;
	and.b32  	%r256, %r238, 124;
	shr.u32 	%r39, %r5, 5;
	add.s32 	%r40, %r256, %r4;
	shl.b32 	%r257, %r39, 7;
	or.b32  	%r41, %r257, %r256;
	and.b32  	%r258, %r244, 124;
	shr.u32 	%r42, %r28, 5;
	add.s32 	%r43, %r258, %r4;
	shl.b32 	%r259, %r42, 7;
	or.b32  	%r44, %r259, %r258;
	and.b32  	%r260, %r250, 124;
	shr.u32 	%r45, %r35, 5;
	add.s32 	%r46, %r260, %r4;
	shl.b32 	%r261, %r45, 7;
	or.b32  	%r47, %r261, %r260;
	shl.b32 	%r48, %r6, 4;
	shl.b32 	%r49, %r6, 2;
	mul.lo.s32 	%r50, %r6, 3;
	mov.b32 	%r406, 0;
	mov.f32 	%f277, 0f00000000;
	shl.b32 	%r323, %r41, 2;
	shl.b32 	%r327, %r44, 2;
	shl.b32 	%r331, %r47, 2;
	shl.b32 	%r266, %r32, 2;
	shl.b32 	%r269, %r34, 2;
	shl.b32 	%r272, %r37, 2;
	mov.u32 	%r407, %r406;
$L__BB14_12:
	xor.b32  	%r56, %r407, 1;
	setp.ge.s32 	%p13, %r406, %r7;
	@%p13 bra 	$L__BB14_27;
	setp.gt.u32 	%p14, %r5, 255;
	shl.b32 	%r262, %r406, 3;
	add.s32 	%r57, %r262, 8;
	@%p14 bra 	$L__BB14_27;
	setp.eq.s32 	%p15, %r30, 0;
	shl.b32 	%r263, %r56, 12;
	mov.u32 	%r264, _ZZ8sgemm_dbILi128ELi128ELi8ELi4ELi4EEvPKfS1_PfiiiffE2As;
	add.s32 	%r58, %r264, %r263;
	mov.u32 	%r408, %r5;
	@%p15 bra 	$L__BB14_18;
	setp.eq.s32 	%p16, %r30, 1;
	add.s32 	%r265, %r57, %r31;
	mul.wide.s32 	%rd32, %r265, 4;
	add.s64 	%rd33, %rd2, %rd32;
	ld.global.v4.f32 	{%f109, %f110, %f111, %f112}, [%rd33];
	add.s32 	%r267, %r58, %r266;
	st.shared.f32 	[%r267], %f109;
	st.shared.f32 	[%r267+512], %f110;
	st.shared.f32 	[%r267+1024], %f111;
	st.shared.f32 	[%r267+1536], %f112;
	mov.u32 	%r408, %r28;
	@%p16 bra 	$L__BB14_18;
	setp.eq.s32 	%p17, %r30, 2;
	add.s32 	%r268, %r57, %r33;
	mul.wide.s32 	%rd34, %r268, 4;
	add.s64 	%rd35, %rd2, %rd34;
	ld.global.v4.f32 	{%f113, %f114, %f115, %f116}, [%rd35];
	add.s32 	%r270, %r58, %r269;
	st.shared.f32 	[%r270], %f113;
	st.shared.f32 	[%r270+512], %f114;
	st.shared.f32 	[%r270+1024], %f115;
	st.shared.f32 	[%r270+1536], %f116;
	mov.u32 	%r408, %r35;
	@%p17 bra 	$L__BB14_18;
	add.s32 	%r271, %r57, %r36;
	mul.wide.s32 	%rd36, %r271, 4;
	add.s64 	%rd37, %rd2, %rd36;
	ld.global.v4.f32 	{%f117, %f118, %f119, %f120}, [%rd37];
	add.s32 	%r273, %r58, %r272;
	st.shared.f32 	[%r273], %f117;
	st.shared.f32 	[%r273+512], %f118;
	st.shared.f32 	[%r273+1024], %f119;
	st.shared.f32 	[%r273+1536], %f120;
	mov.u32 	%r408, %r38;
$L__BB14_18:
	setp.lt.u32 	%p18, %r29, 3;
	@%p18 bra 	$L__BB14_21;
	shl.b32 	%r410, %r408, 2;
	shl.b32 	%r274, %r6, 3;
	add.s32 	%r416, %r274, %r410;
	shl.b32 	%r275, %r6, 1;
	add.s32 	%r415, %r275, %r408;
	mad.lo.s32 	%r414, %r6, 12, %r410;
	add.s32 	%r413, %r50, %r408;
	add.s32 	%r412, %r6, %r408;
	shl.b32 	%r411, %r412, 2;
$L__BB14_20:
	.pragma "nounroll";
	and.b32  	%r276, %r410, 4;
	shr.u32 	%r277, %r408, 1;
	add.s32 	%r278, %r276, %r57;
	add.s32 	%r279, %r3, %r277;
	mad.lo.s32 	%r280, %r279, %r103, %r278;
	mul.wide.s32 	%rd38, %r280, 4;
	add.s64 	%rd39, %rd2, %rd38;
	ld.global.v4.f32 	{%f121, %f122, %f123, %f124}, [%rd39];
	shl.b32 	%r281, %r410, 7;
	and.b32  	%r282, %r281, 512;
	add.s32 	%r283, %r282, %r277;
	shl.b32 	%r284, %r283, 2;
	add.s32 	%r285, %r58, %r284;
	st.shared.f32 	[%r285], %f121;
	st.shared.f32 	[%r285+512], %f122;
	st.shared.f32 	[%r285+1024], %f123;
	st.shared.f32 	[%r285+1536], %f124;
	add.s32 	%r286, %r408, %r6;
	and.b32  	%r287, %r411, 4;
	shr.u32 	%r288, %r412, 1;
	add.s32 	%r289, %r287, %r57;
	add.s32 	%r290, %r3, %r288;
	mad.lo.s32 	%r291, %r290, %r103, %r289;
	mul.wide.s32 	%rd40, %r291, 4;
	add.s64 	%rd41, %rd2, %rd40;
	ld.global.v4.f32 	{%f125, %f126, %f127, %f128}, [%rd41];
	shl.b32 	%r292, %r411, 7;
	and.b32  	%r293, %r292, 512;
	add.s32 	%r294, %r293, %r288;
	shl.b32 	%r295, %r294, 2;
	add.s32 	%r296, %r58, %r295;
	st.shared.f32 	[%r296], %f125;
	st.shared.f32 	[%r296+512], %f126;
	st.shared.f32 	[%r296+1024], %f127;
	st.shared.f32 	[%r296+1536], %f128;
	add.s32 	%r297, %r286, %r6;
	and.b32  	%r298, %r416, 4;
	shr.u32 	%r299, %r415, 1;
	add.s32 	%r300, %r298, %r57;
	add.s32 	%r301, %r3, %r299;
	mad.lo.s32 	%r302, %r301, %r103, %r300;
	mul.wide.s32 	%rd42, %r302, 4;
	add.s64 	%rd43, %rd2, %rd42;
	ld.global.v4.f32 	{%f129, %f130, %f131, %f132}, [%rd43];
	shl.b32 	%r303, %r416, 7;
	and.b32  	%r304, %r303, 512;
	add.s32 	%r305, %r304, %r299;
	shl.b32 	%r306, %r305, 2;
	add.s32 	%r307, %r58, %r306;
	st.shared.f32 	[%r307], %f129;
	st.shared.f32 	[%r307+512], %f130;
	st.shared.f32 	[%r307+1024], %f131;
	st.shared.f32 	[%r307+1536], %f132;
	add.s32 	%r308, %r297, %r6;
	and.b32  	%r309, %r414, 4;
	shr.u32 	%r310, %r413, 1;
	add.s32 	%r311, %r309, %r57;
	add.s32 	%r312, %r3, %r310;
	mad.lo.s32 	%r313, %r312, %r103, %r311;
	mul.wide.s32 	%rd44, %r313, 4;
	add.s64 	%rd45, %rd2, %rd44;
	ld.global.v4.f32 	{%f133, %f134, %f135, %f136}, [%rd45];
	shl.b32 	%r314, %r414, 7;
	and.b32  	%r315, %r314, 512;
	add.s32 	%r316, %r315, %r310;
	shl.b32 	%r317, %r316, 2;
	add.s32 	%r318, %r58, %r317;
	st.shared.f32 	[%r318], %f133;
	st.shared.f32 	[%r318+512], %f134;
	st.shared.f32 	[%r318+1024], %f135;
	st.shared.f32 	[%r318+1536], %f136;
	add.s32 	%r408, %r308, %r6;
	add.s32 	%r416, %r416, %r48;
	add.s32 	%r415, %r415, %r49;
	add.s32 	%r414, %r414, %r48;
	add.s32 	%r413, %r413, %r49;
	add.s32 	%r412, %r412, %r49;
	add.s32 	%r411, %r411, %r48;
	add.s32 	%r410, %r410, %r48;
	setp.lt.u32 	%p19, %r408, 256;
	@%p19 bra 	$L__BB14_20;
$L__BB14_21:
	shl.b32 	%r319, %r56, 12;
	mov.u32 	%r320, _ZZ8sgemm_dbILi128ELi128ELi8ELi4ELi4EEvPKfS1_PfiiiffE2Bs;
	add.s32 	%r67, %r320, %r319;
	mov.u32 	%r409, %r5;
	@%p15 bra 	$L__BB14_25;
	setp.eq.s32 	%p21, %r30, 1;
	add.s32 	%r321, %r39, %r57;
	mad.lo.s32 	%r322, %r321, %r102, %r40;
	mul.wide.s32 	%rd46, %r322, 4;
	add.s64 	%rd47, %rd3, %rd46;
	ld.global.v4.f32 	{%f137, %f138, %f139, %f140}, [%rd47];
	add.s32 	%r324, %r67, %r323;
	st.shared.f32 	[%r324], %f137;
	st.shared.f32 	[%r324+4], %f138;
	st.shared.f32 	[%r324+8], %f139;
	st.shared.f32 	[%r324+12], %f140;
	mov.u32 	%r409, %r28;
	@%p21 bra 	$L__BB14_25;
	setp.eq.s32 	%p22, %r30, 2;
	add.s32 	%r325, %r42, %r57;
	mad.lo.s32 	%r326, %r325, %r102, %r43;
	mul.wide.s32 	%rd48, %r326, 4;
	add.s64 	%rd49, %rd3, %rd48;
	ld.global.v4.f32 	{%f141, %f142, %f143, %f144}, [%rd49];
	add.s32 	%r328, %r67, %r327;
	st.shared.f32 	[%r328], %f141;
	st.shared.f32 	[%r328+4], %f142;
	st.shared.f32 	[%r328+8], %f143;
	st.shared.f32 	[%r328+12], %f144;
	mov.u32 	%r409, %r35;
	@%p22 bra 	$L__BB14_25;
	add.s32 	%r329, %r45, %r57;
	mad.lo.s32 	%r330, %r329, %r102, %r46;
	mul.wide.s32 	%rd50, %r330, 4;
	add.s64 	%rd51, %rd3, %rd50;
	ld.global.v4.f32 	{%f145, %f146, %f147, %f148}, [%rd51];
	add.s32 	%r332, %r67, %r331;
	st.shared.f32 	[%r332], %f145;
	st.shared.f32 	[%r332+4], %f146;
	st.shared.f32 	[%r332+8], %f147;
	st.shared.f32 	[%r332+12], %f148;
	mov.u32 	%r409, %r38;
$L__BB14_25:
	@%p18 bra 	$L__BB14_27;
$L__BB14_26:
	.pragma "nounroll";
	shl.b32 	%r333, %r409, 2;
	and.b32  	%r334, %r333, 124;
	shr.u32 	%r335, %r409, 5;
	add.s32 	%r336, %r334, %r4;
	add.s32 	%r337, %r335, %r57;
	mad.lo.s32 	%r338, %r337, %r102, %r336;
	mul.wide.s32 	%rd52, %r338, 4;
	add.s64 	%rd53, %rd3, %rd52;
	ld.global.v4.f32 	{%f149, %f150, %f151, %f152}, [%rd53];
	shl.b32 	%r339, %r409, 4;
	and.b32  	%r340, %r339, 496;
	shl.b32 	%r341, %r335, 9;
	or.b32  	%r342, %r341, %r340;
	add.s32 	%r343, %r67, %r342;
	st.shared.f32 	[%r343], %f149;
	st.shared.f32 	[%r343+4], %f150;
	st.shared.f32 	[%r343+8], %f151;
	st.shared.f32 	[%r343+12], %f152;
	add.s32 	%r344, %r409, %r6;
	shl.b32 	%r345, %r344, 2;
	and.b32  	%r346, %r345, 124;
	shr.u32 	%r347, %r344, 5;
	add.s32 	%r348, %r346, %r4;
	add.s32 	%r349, %r347, %r57;
	mad.lo.s32 	%r350, %r349, %r102, %r348;
	mul.wide.s32 	%rd54, %r350, 4;
	add.s64 	%rd55, %rd3, %rd54;
	ld.global.v4.f32 	{%f153, %f154, %f155, %f156}, [%rd55];
	shl.b32 	%r351, %r344, 4;
	and.b32  	%r352, %r351, 496;
	shl.b32 	%r353, %r347, 9;
	or.b32  	%r354, %r353, %r352;
	add.s32 	%r355, %r67, %r354;
	st.shared.f32 	[%r355], %f153;
	st.shared.f32 	[%r355+4], %f154;
	st.shared.f32 	[%r355+8], %f155;
	st.shared.f32 	[%r355+12], %f156;
	add.s32 	%r356, %r344, %r6;
	shl.b32 	%r357, %r356, 2;
	and.b32  	%r358, %r357, 124;
	shr.u32 	%r359, %r356, 5;
	add.s32 	%r360, %r358, %r4;
	add.s32 	%r361, %r359, %r57;
	mad.lo.s32 	%r362, %r361, %r102, %r360;
	mul.wide.s32 	%rd56, %r362, 4;
	add.s64 	%rd57, %rd3, %rd56;
	ld.global.v4.f32 	{%f157, %f158, %f159, %f160}, [%rd57];
	shl.b32 	%r363, %r356, 4;
	and.b32  	%r364, %r363, 496;
	shl.b32 	%r365, %r359, 9;
	or.b32  	%r366, %r365, %r364;
	add.s32 	%r367, %r67, %r366;
	st.shared.f32 	[%r367], %f157;
	st.shared.f32 	[%r367+4], %f158;
	st.shared.f32 	[%r367+8], %f159;
	st.shared.f32 	[%r367+12], %f160;
	add.s32 	%r368, %r356, %r6;
	shl.b32 	%r369, %r368, 2;
	and.b32  	%r370, %r369, 124;
	shr.u32 	%r371, %r368, 5;
	add.s32 	%r372, %r370, %r4;
	add.s32 	%r373, %r371, %r57;
	mad.lo.s32 	%r374, %r373, %r102, %r372;
	mul.wide.s32 	%rd58, %r374, 4;
	add.s64 	%rd59, %rd3, %rd58;
	ld.global.v4.f32 	{%f161, %f162, %f163, %f164}, [%rd59];
	shl.b32 	%r375, %r368, 4;
	and.b32  	%r376, %r375, 496;
	shl.b32 	%r377, %r371, 9;
	or.b32  	%r378, %r377, %r376;
	add.s32 	%r379, %r67, %r378;
	st.shared.f32 	[%r379], %f161;
	st.shared.f32 	[%r379+4], %f162;
	st.shared.f32 	[%r379+8], %f163;
	st.shared.f32 	[%r379+12], %f164;
	add.s32 	%r409, %r368, %r6;
	setp.lt.u32 	%p24, %r409, 256;
	@%p24 bra 	$L__BB14_26;
$L__BB14_27:
	shl.b32 	%r381, %r407, 12;
	mov.u32 	%r382, _ZZ8sgemm_dbILi128ELi128ELi8ELi4ELi4EEvPKfS1_PfiiiffE2As;
	add.s32 	%r87, %r382, %r381;
	mov.u32 	%r383, _ZZ8sgemm_dbILi128ELi128ELi8ELi4ELi4EEvPKfS1_PfiiiffE2Bs;
	add.s32 	%r88, %r383, %r381;
	mov.b32 	%r419, 0;
$L__BB14_28:
	shl.b32 	%r384, %r419, 7;
	add.s32 	%r385, %r384, %r25;
	shl.b32 	%r386, %r385, 2;
	add.s32 	%r387, %r87, %r386;
	ld.shared.f32 	%f165, [%r387];
	ld.shared.f32 	%f166, [%r387+4];
	ld.shared.f32 	%f167, [%r387+8];
	ld.shared.f32 	%f168, [%r387+12];
	add.s32 	%r388, %r384, %r26;
	shl.b32 	%r389, %r388, 2;
	add.s32 	%r390, %r88, %r389;
	ld.shared.f32 	%f169, [%r390];
	ld.shared.f32 	%f170, [%r390+4];
	ld.shared.f32 	%f171, [%r390+8];
	ld.shared.f32 	%f172, [%r390+12];
	fma.rn.f32 	%f173, %f165, %f169, %f284;
	fma.rn.f32 	%f174, %f165, %f170, %f283;
	fma.rn.f32 	%f175, %f165, %f171, %f282;
	fma.rn.f32 	%f176, %f165, %f172, %f281;
	fma.rn.f32 	%f177, %f166, %f169, %f280;
	fma.rn.f32 	%f178, %f166, %f170, %f279;
	fma.rn.f32 	%f179, %f166, %f171, %f278;
	fma.rn.f32 	%f180, %f166, %f172, %f277;
	fma.rn.f32 	%f181, %f167, %f169, %f285;
	fma.rn.f32 	%f182, %f167, %f170, %f286;
	fma.rn.f32 	%f183, %f167, %f171, %f287;
	fma.rn.f32 	%f184, %f167, %f172, %f288;
	fma.rn.f32 	%f185, %f168, %f169, %f289;
	fma.rn.f32 	%f186, %f168, %f170, %f290;
	fma.rn.f32 	%f187, %f168, %f171, %f291;
	fma.rn.f32 	%f188, %f168, %f172, %f292;
	ld.shared.f32 	%f189, [%r387+512];
	ld.shared.f32 	%f190, [%r387+516];
	ld.shared.f32 	%f191, [%r387+520];
	ld.shared.f32 	%f192, [%r387+524];
	ld.shared.f32 	%f193, [%r390+512];
	ld.shared.f32 	%f194, [%r390+516];
	ld.shared.f32 	%f195, [%r390+520];
	ld.shared.f32 	%f196, [%r390+524];
	fma.rn.f32 	%f284, %f189, %f193, %f173;
	fma.rn.f32 	%f283, %f189, %f194, %f174;
	fma.rn.f32 	%f282, %f189, %f195, %f175;
	fma.rn.f32 	%f281, %f189, %f196, %f176;
	fma.rn.f32 	%f280, %f190, %f193, %f177;
	fma.rn.f32 	%f279, %f190, %f194, %f178;
	fma.rn.f32 	%f278, %f190, %f195, %f179;
	fma.rn.f32 	%f277, %f190, %f196, %f180;
	fma.rn.f32 	%f285, %f191, %f193, %f181;
	fma.rn.f32 	%f286, %f191, %f194, %f182;
	fma.rn.f32 	%f287, %f191, %f195, %f183;
	fma.rn.f32 	%f288, %f191, %f196, %f184;
	fma.rn.f32 	%f289, %f192, %f193, %f185;
	fma.rn.f32 	%f290, %f192, %f194, %f186;
	fma.rn.f32 	%f291, %f192, %f195, %f187;
	fma.rn.f32 	%f292, %f192, %f196, %f188;
	add.s32 	%r419, %r419, 2;
	setp.ne.s32 	%p25, %r419, 8;
	@%p25 bra 	$L__BB14_28;
	bar.sync 	0;
	add.s32 	%r91, %r406, 1;
	setp.eq.s32 	%p26, %r406, %r27;
	mov.u32 	%r406, %r91;
	mov.u32 	%r407, %r56;
	@%p26 bra 	$L__BB14_30;
	bra.uni 	$L__BB14_12;
$L__BB14_30:
	shl.b32 	%r391, %r1, 2;
	add.s32 	%r51, %r3, %r391;
	shl.b32 	%r393, %r2, 2;
	add.s32 	%r52, %r4, %r393;
	setp.lt.s32 	%p27, %r51, %r101;
	mul.lo.s32 	%r53, %r51, %r102;
	setp.lt.s32 	%p28, %r52, %r102;
	and.pred  	%p29, %p27, %p28;
	@%p29 bra 	$L__BB14_31;
	bra.uni 	$L__BB14_32;
$L__BB14_31:
	add.s32 	%r394, %r52, %r53;
	mul.wide.s32 	%rd60, %r394, 4;
	add.s64 	%rd61, %rd1, %rd60;
	ld.global.f32 	%f197, [%rd61];
	mul.f32 	%f198, %f66, %f197;
	fma.rn.f32 	%f199, %f65, %f284, %f198;
	st.global.f32 	[%rd61], %f199;
$L__BB14_32:
	setp.ge.s32 	%p30, %r51, %r101;
	add.s32 	%r92, %r52, 1;
	setp.ge.s32 	%p31, %r92, %r102;
	cvt.s64.s32 	%rd62, %r53;
	cvt.s64.s32 	%rd4, %r52;
	add.s64 	%rd63, %rd4, %rd62;
	shl.b64 	%rd64, %rd63, 2;
	add.s64 	%rd5, %rd1, %rd64;
	or.pred  	%p32, %p30, %p31;
	@%p32 bra 	$L__BB14_34;
	ld.global.f32 	%f200, [%rd5+4];
	mul.f32 	%f201, %f66, %f200;
	fma.rn.f32 	%f202, %f65, %f283, %f201;
	st.global.f32 	[%rd5+4], %f202;
$L__BB14_34:
	setp.ge.s32 	%p33, %r51, %r101;
	add.s32 	%r93, %r52, 2;
	setp.ge.s32 	%p34, %r93, %r102;
	or.pred  	%p35, %p33, %p34;
	@%p35 bra 	$L__BB14_36;
	ld.global.f32 	%f203, [%rd5+8];
	mul.f32 	%f204, %f66, %f203;
	fma.rn.f32 	%f205, %f65, %f282, %f204;
	st.global.f32 	[%rd5+8], %f205;
$L__BB14_36:
	setp.ge.s32 	%p36, %r51, %r101;
	add.s32 	%r94, %r52, 3;
	setp.ge.s32 	%p37, %r94, %r102;
	or.pred  	%p38, %p36, %p37;
	@%p38 bra 	$L__BB14_38;
	ld.global.f32 	%f206, [%rd5+12];
	mul.f32 	%f207, %f66, %f206;
	fma.rn.f32 	%f208, %f65, %f281, %f207;
	st.global.f32 	[%rd5+12], %f208;
$L__BB14_38:
	setp.ge.s32 	%p39, %r52, %r102;
	add.s32 	%r95, %r51, 1;
	setp.ge.s32 	%p40, %r95, %r101;
	add.s32 	%r96, %r53, %r102;
	or.pred  	%p41, %p40, %p39;
	@%p41 bra 	$L__BB14_40;
	add.s32 	%r395, %r52, %r96;
	mul.wide.s32 	%rd65, %r395, 4;
	add.s64 	%rd66, %rd1, %rd65;
	ld.global.f32 	%f209, [%rd66];
	mul.f32 	%f210, %f66, %f209;
	fma.rn.f32 	%f211, %f65, %f280, %f210;
	st.global.f32 	[%rd66], %f211;
$L__BB14_40:
	setp.ge.s32 	%p42, %r95, %r101;
	setp.ge.s32 	%p43, %r92, %r102;
	cvt.s64.s32 	%rd67, %r96;
	add.s64 	%rd68, %rd4, %rd67;
	shl.b64 	%rd69, %rd68, 2;
	add.s64 	%rd6, %rd1, %rd69;
	or.pred  	%p44, %p42, %p43;
	@%p44 bra 	$L__BB14_42;
	ld.global.f32 	%f212, [%rd6+4];
	mul.f32 	%f213, %f66, %f212;
	fma.rn.f32 	%f214, %f65, %f279, %f213;
	st.global.f32 	[%rd6+4], %f214;
$L__BB14_42:
	setp.ge.s32 	%p45, %r95, %r101;
	setp.ge.s32 	%p46, %r93, %r102;
	or.pred  	%p47, %p45, %p46;
	@%p47 bra 	$L__BB14_44;
	ld.global.f32 	%f215, [%rd6+8];
	mul.f32 	%f216, %f66, %f215;
	fma.rn.f32 	%f217, %f65, %f278, %f216;
	st.global.f32 	[%rd6+8], %f217;
$L__BB14_44:
	setp.ge.s32 	%p48, %r95, %r101;
	setp.ge.s32 	%p49, %r94, %r102;
	or.pred  	%p50, %p48, %p49;
	@%p50 bra 	$L__BB14_46;
	ld.global.f32 	%f218, [%rd6+12];
	mul.f32 	%f219, %f66, %f218;
	fma.rn.f32 	%f220, %f65, %f277, %f219;
	st.global.f32 	[%rd6+12], %f220;
$L__BB14_46:
	setp.ge.s32 	%p51, %r52, %r102;
	add.s32 	%r97, %r51, 2;
	setp.ge.s32 	%p52, %r97, %r101;
	add.s32 	%r98, %r96, %r102;
	or.pred  	%p53, %p52, %p51;
	@%p53 bra 	$L__BB14_48;
	add.s32 	%r396, %r52, %r98;
	mul.wide.s32 	%rd70, %r396, 4;
	add.s64 	%rd71, %rd1, %rd70;
	ld.global.f32 	%f221, [%rd71];
	mul.f32 	%f222, %f66, %f221;
	fma.rn.f32 	%f223, %f65, %f285, %f222;
	st.global.f32 	[%rd71], %f223;
$L__BB14_48:
	setp.ge.s32 	%p54, %r97, %r101;
	setp.ge.s32 	%p55, %r92, %r102;
	cvt.s64.s32 	%rd72, %r98;
	add.s64 	%rd73, %rd4, %rd72;
	shl.b64 	%rd74, %rd73, 2;
	add.s64 	%rd7, %rd1, %rd74;
	or.pred  	%p56, %p54, %p55;
	@%p56 bra 	$L__BB14_50;
	ld.global.f32 	%f224, [%rd7+4];
	mul.f32 	%f225, %f66, %f224;
	fma.rn.f32 	%f226, %f65, %f286, %f225;
	st.global.f32 	[%rd7+4], %f226;
$L__BB14_50:
	setp.ge.s32 	%p57, %r97, %r101;
	setp.ge.s32 	%p58, %r93, %r102;
	or.pred  	%p59, %p57, %p58;
	@%p59 bra 	$L__BB14_52;
	ld.global.f32 	%f227, [%rd7+8];
	mul.f32 	%f228, %f66, %f227;
	fma.rn.f32 	%f229, %f65, %f287, %f228;
	st.global.f32 	[%rd7+8], %f229;
$L__BB14_52:
	setp.ge.s32 	%p60, %r97, %r101;
	setp.ge.s32 	%p61, %r94, %r102;
	or.pred  	%p62, %p60, %p61;
	@%p62 bra 	$L__BB14_54;
	ld.global.f32 	%f230, [%rd7+12];
	mul.f32 	%f231, %f66, %f230;
	fma.rn.f32 	%f232, %f65, %f288, %f231;
	st.global.f32 	[%rd7+12], %f232;
$L__BB14_54:
	setp.ge.s32 	%p63, %r52, %r102;
	add.s32 	%r99, %r51, 3;
	setp.ge.s32 	%p64, %r99, %r101;
	add.s32 	%r100, %r98, %r102;
	or.pred  	%p65, %p64, %p63;
	@%p65 bra 	$L__BB14_56;
	add.s32 	%r397, %r52, %r100;
	mul.wide.s32 	%rd75, %r397, 4;
	add.s64 	%rd76, %rd1, %rd75;
	ld.global.f32 	%f233, [%rd76];
	mul.f32 	%f234, %f66, %f233;
	fma.rn.f32 	%f235, %f65, %f289, %f234;
	st.global.f32 	[%rd76], %f235;
$L__BB14_56:
	setp.ge.s32 	%p66, %r99, %r101;
	setp.ge.s32 	%p67, %r92, %r102;
	cvt.s64.s32 	%rd77, %r100;
	add.s64 	%rd78, %rd4, %rd77;
	shl.b64 	%rd79, %rd78, 2;
	add.s64 	%rd8, %rd1, %rd79;
	or.pred  	%p68, %p66, %p67;
	@%p68 bra 	$L__BB14_58;
	ld.global.f32 	%f236, [%rd8+4];
	mul.f32 	%f237, %f66, %f236;
	fma.rn.f32 	%f238, %f65, %f290, %f237;
	st.global.f32 	[%rd8+4], %f238;
$L__BB14_58:
	setp.ge.s32 	%p69, %r99, %r101;
	setp.ge.s32 	%p70, %r93, %r102;
	or.pred  	%p71, %p69, %p70;
	@%p71 bra 	$L__BB14_60;
	ld.global.f32 	%f239, [%rd8+8];
	mul.f32 	%f240, %f66, %f239;
	fma.rn.f32 	%f241, %f65, %f291, %f240;
	st.global.f32 	[%rd8+8], %f241;
$L__BB14_60:
	setp.ge.s32 	%p72, %r99, %r101;
	setp.ge.s32 	%p73, %r94, %r102;
	or.pred  	%p74, %p72, %p73;
	@%p74 bra 	$L__BB14_62;
	ld.global.f32 	%f242, [%rd8+12];
	mul.f32 	%f243, %f66, %f242;
	fma.rn.f32 	%f244, %f65, %f292, %f243;
	st.global.f32 	[%rd8+12], %f244;
$L__BB14_62:
	ret;
$L__BB14_63:
	.pragma "nounroll";
	shl.b32 	%r131, %r400, 2;
	and.b32  	%r132, %r131, 4;
	shr.u32 	%r133, %r400, 1;
	add.s32 	%r134, %r3, %r133;
	mad.lo.s32 	%r135, %r134, %r103, %r132;
	mul.wide.s32 	%rd14, %r135, 4;
	add.s64 	%rd15, %rd2, %rd14;
	ld.global.v4.f32 	{%f71, %f72, %f73, %f74}, [%rd15];
	shl.b32 	%r136, %r400, 9;
	and.b32  	%r137, %r136, 512;
	add.s32 	%r138, %r137, %r133;
	shl.b32 	%r139, %r138, 2;
	mov.u32 	%r140, _ZZ8sgemm_dbILi128ELi128ELi8ELi4ELi4EEvPKfS1_PfiiiffE2As;
	add.s32 	%r141, %r140, %r139;
	st.shared.f32 	[%r141], %f71;
	st.shared.f32 	[%r141+512], %f72;
	st.shared.f32 	[%r141+1024], %f73;
	st.shared.f32 	[%r141+1536], %f74;
	add.s32 	%r142, %r400, %r6;
	shl.b32 	%r143, %r142, 2;
	and.b32  	%r144, %r143, 4;
	shr.u32 	%r145, %r142, 1;
	add.s32 	%r146, %r3, %r145;
	mad.lo.s32 	%r147, %r146, %r103, %r144;
	mul.wide.s32 	%rd16, %r147, 4;
	add.s64 	%rd17, %rd2, %rd16;
	ld.global.v4.f32 	{%f75, %f76, %f77, %f78}, [%rd17];
	shl.b32 	%r148, %r142, 9;
	and.b32  	%r149, %r148, 512;
	add.s32 	%r150, %r149, %r145;
	shl.b32 	%r151, %r150, 2;
	add.s32 	%r152, %r140, %r151;
	st.shared.f32 	[%r152], %f75;
	st.shared.f32 	[%r152+512], %f76;
	st.shared.f32 	[%r152+1024], %f77;
	st.shared.f32 	[%r152+1536], %f78;
	add.s32 	%r153, %r142, %r6;
	shl.b32 	%r154, %r153, 2;
	and.b32  	%r155, %r154, 4;
	shr.u32 	%r156, %r153, 1;
	add.s32 	%r157, %r3, %r156;
	mad.lo.s32 	%r158, %r157, %r103, %r155;
	mul.wide.s32 	%rd18, %r158, 4;
	add.s64 	%rd19, %rd2, %rd18;
	ld.global.v4.f32 	{%f79, %f80, %f81, %f82}, [%rd19];
	shl.b32 	%r159, %r153, 9;
	and.b32  	%r160, %r159, 512;
	add.s32 	%r161, %r160, %r156;
	shl.b32 	%r162, %r161, 2;
	add.s32 	%r163, %r140, %r162;
	st.shared.f32 	[%r163], %f79;
	st.shared.f32 	[%r163+512], %f80;
	st.shared.f32 	[%r163+1024], %f81;
	st.shared.f32 	[%r163+1536], %f82;
	add.s32 	%r164, %r153, %r6;
	shl.b32 	%r165, %r164, 2;
	and.b32  	%r166, %r165, 4;
	shr.u32 	%r167, %r164, 1;
	add.s32 	%r168, %r3, %r167;
	mad.lo.s32 	%r169, %r168, %r103, %r166;
	mul.wide.s32 	%rd20, %r169, 4;
	add.s64 	%rd21, %rd2, %rd20;
	ld.global.v4.f32 	{%f83, %f84, %f85, %f86}, [%rd21];
	shl.b32 	%r170, %r164, 9;
	and.b32  	%r171, %r170, 512;
	add.s32 	%r172, %r171, %r167;
	shl.b32 	%r173, %r172, 2;
	add.s32 	%r174, %r140, %r173;
	st.shared.f32 	[%r174], %f83;
	st.shared.f32 	[%r174+512], %f84;
	st.shared.f32 	[%r174+1024], %f85;
	st.shared.f32 	[%r174+1536], %f86;
	add.s32 	%r400, %r164, %r6;
	setp.lt.u32 	%p6, %r400, 256;
	@%p6 bra 	$L__BB14_63;
	bra.uni 	$L__BB14_5;

}
	// .globl	_Z8sgemm_dbILi128ELi128ELi8ELi8ELi4EEvPKfS1_Pfiiiff
.visible .entry _Z8sgemm_dbILi128ELi128ELi8ELi8ELi4EEvPKfS1_Pfiiiff(
	.param .u64 .ptr .align 1 _Z8sgemm_dbILi128ELi128ELi8ELi8ELi4EEvPKfS1_Pfiiiff_param_0,
	.param .u64 .ptr .align 1 _Z8sgemm_dbILi128ELi128ELi8ELi8ELi4EEvPKfS1_Pfiiiff_param_1,
	.param .u64 .ptr .align 1 _Z8sgemm_dbILi128ELi128ELi8ELi8ELi4EEvPKfS1_Pfiiiff_param_2,
	.param .u32 _Z8sgemm_dbILi128ELi128ELi8ELi8ELi4EEvPKfS1_Pfiiiff_param_3,
	.param .u32 _Z8sgemm_dbILi128ELi128ELi8ELi8ELi4EEvPKfS1_Pfiiiff_param_4,
	.param .u32 _Z8sgemm_dbILi128ELi128ELi8ELi8ELi4EEvPKfS1_Pfiiiff_param_5,
	.param .f32 _Z8sgemm_dbILi128ELi128ELi8ELi8ELi4EEvPKfS1_Pfiiiff_param_6,
	.param .f32 _Z8sgemm_dbILi128ELi128ELi8ELi8ELi4EEvPKfS1_Pfiiiff_param_7
)
{
	.reg .pred 	%p<123>;
	.reg .b32 	%r<440>;
	.reg .b32 	%f<433>;
	.reg .b64 	%rd<104>;
	// demoted variable
	.shared .align 4 .b8 _ZZ8sgemm_dbILi128ELi128ELi8ELi8ELi4EEvPKfS1_PfiiiffE2As[8192];
	// demoted variable
	.shared .align 4 .b8 _ZZ8sgemm_dbILi128ELi128ELi8ELi8ELi4EEvPKfS1_PfiiiffE2Bs[8192];
	ld.param.u64 	%rd13, [_Z8sgemm_dbILi128ELi128ELi8ELi8ELi4EEvPKfS1_Pfiiiff_param_0];
	ld.param.u64 	%rd14, [_Z8sgemm_dbILi128ELi128ELi8ELi8ELi4EEvPKfS1_Pfiiiff_param_1];
	ld.param.u64 	%rd15, [_Z8sgemm_dbILi128ELi128ELi8ELi8ELi4EEvPKfS1_Pfiiiff_param_2];
	ld.param.u32 	%r95, [_Z8sgemm_dbILi128ELi128ELi8ELi8ELi4EEvPKfS1_Pfiiiff_param_3];
	ld.param.u32 	%r96, [_Z8sgemm_dbILi128ELi128ELi8ELi8ELi4EEvPKfS1_Pfiiiff_param_4];
	ld.param.u32 	%r97, [_Z8sgemm_dbILi128ELi128ELi8ELi8ELi4EEvPKfS1_Pfiiiff_param_5];
	ld.param.f32 	%f129, [_Z8sgemm_dbILi128ELi128ELi8ELi8ELi4EEvPKfS1_Pfiiiff_param_6];
	ld.param.f32 	%f130, [_Z8sgemm_dbILi128ELi128ELi8ELi8ELi4EEvPKfS1_Pfiiiff_param_7];
	cvta.to.global.u64 	%rd1, %rd15;
	cvta.to.global.u64 	%rd2, %rd13;
	cvta.to.global.u64 	%rd3, %rd14;
	mov.u32 	%r1, %tid.y;
	mov.u32 	%r2, %tid.x;
	mov.u32 	%r98, %ctaid.y;
	shl.b32 	%r3, %r98, 7;
	mov.u32 	%r99, %ctaid.x;
	shl.b32 	%r4, %r99, 7;
	mov.u32 	%r100, %ntid.x;
	mad.lo.s32 	%r5, %r100, %r1, %r2;
	mov.u32 	%r101, %ntid.y;
	mul.lo.s32 	%r6, %r100, %r101;
	add.s32 	%r102, %r97, -1;
	shr.s32 	%r103, %r102, 31;
	shr.u32 	%r104, %r103, 29;
	add.s32 	%r105, %r102, %r104;
	shr.s32 	%r7, %r105, 3;
	setp.gt.u32 	%p1, %r5, 255;
	@%p1 bra 	$L__BB15_10;
	add.s32 	%r106, %r5, %r6;
	max.u32 	%r107, %r106, 256;
	setp.lt.u32 	%p2, %r106, 256;
	selp.u32 	%r108, 1, 0, %p2;
	add.s32 	%r109, %r106, %r108;
	sub.s32 	%r110, %r107, %r109;
	div.u32 	%r111, %r110, %r6;
	add.s32 	%r8, %r111, %r108;
	add.s32 	%r112, %r8, 1;
	and.b32  	%r9, %r112, 3;
	and.b32  	%r10, %r8, 3;
	setp.eq.s32 	%p3, %r10, 3;
	mov.u32 	%r420, %r5;
	@%p3 bra 	$L__BB15_4;
	mov.b32 	%r419, 0;
	mov.u32 	%r420, %r5;
$L__BB15_3:
	.pragma "nounroll";
	shl.b32 	%r114, %r420, 2;
	and.b32  	%r115, %r114, 4;
	shr.u32 	%r116, %r420, 1;
	add.s32 	%r117, %r3, %r116;
	mad.lo.s32 	%r118, %r117, %r97, %r115;
	mul.wide.s32 	%rd16, %r118, 4;
	add.s64 	%rd17, %rd2, %rd16;
	ld.global.v4.f32 	{%f131, %f132, %f133, %f134}, [%rd17];
	shl.b32 	%r119, %r420, 9;
	and.b32  	%r120, %r119, 512;
	add.s32 	%r121, %r120, %r116;
	shl.b32 	%r122, %r121, 2;
	mov.u32 	%r123, _ZZ8sgemm_dbILi128ELi128ELi8ELi8ELi4EEvPKfS1_PfiiiffE2As;
	add.s32 	%r124, %r123, %r122;
	st.shared.f32 	[%r124], %f131;
	st.shared.f32 	[%r124+512], %f132;
	st.shared.f32 	[%r124+1024], %f133;
	st.shared.f32 	[%r124+1536], %f134;
	add.s32 	%r420, %r420, %r6;
	add.s32 	%r419, %r419, 1;
	setp.ne.s32 	%p4, %r419, %r9;
	@%p4 bra 	$L__BB15_3;
$L__BB15_4:
	setp.lt.u32 	%p5, %r8, 3;
	@%p5 bra 	$L__BB15_5;
	bra.uni 	$L__BB15_95;
$L__BB15_5:
	setp.eq.s32 	%p7, %r10, 3;
	mov.u32 	%r423, %r5;
	@%p7 bra 	$L__BB15_8;
	mov.b32 	%r422, 0;
	mov.u32 	%r179, _ZZ8sgemm_dbILi128ELi128ELi8ELi8ELi4EEvPKfS1_PfiiiffE2Bs;
	mov.u32 	%r423, %r5;
$L__BB15_7:
	.pragma "nounroll";
	shl.b32 	%r170, %r423, 2;
	and.b32  	%r171, %r170, 124;
	shr.u32 	%r172, %r423, 5;
	add.s32 	%r173, %r171, %r4;
	mad.lo.s32 	%r174, %r172, %r96, %r173;
	mul.wide.s32 	%rd26, %r174, 4;
	add.s64 	%rd27, %rd3, %rd26;
	ld.global.v4.f32 	{%f151, %f152, %f153, %f154}, [%rd27];
	shl.b32 	%r175, %r423, 4;
	and.b32  	%r176, %r175, 496;
	shl.b32 	%r177, %r172, 9;
	or.b32  	%r178, %r177, %r176;
	add.s32 	%r180, %r179, %r178;
	st.shared.f32 	[%r180], %f151;
	st.shared.f32 	[%r180+4], %f152;
	st.shared.f32 	[%r180+8], %f153;
	st.shared.f32 	[%r180+12], %f154;
	add.s32 	%r423, %r423, %r6;
	add.s32 	%r422, %r422, 1;
	setp.ne.s32 	%p8, %r422, %r9;
	@%p8 bra 	$L__BB15_7;
$L__BB15_8:
	setp.lt.u32 	%p9, %r8, 3;
	@%p9 bra 	$L__BB15_10;
$L__BB15_9:
	.pragma "nounroll";
	shl.b32 	%r181, %r423, 2;
	and.b32  	%r182, %r181, 124;
	shr.u32 	%r183, %r423, 5;
	add.s32 	%r184, %r182, %r4;
	mad.lo.s32 	%r185, %r183, %r96, %r184;
	mul.wide.s32 	%rd28, %r185, 4;
	add.s64 	%rd29, %rd3, %rd28;
	ld.global.v4.f32 	{%f155, %f156, %f157, %f158}, [%rd29];
	shl.b32 	%r186, %r423, 4;
	and.b32  	%r187, %r186, 496;
	shl.b32 	%r188, %r183, 9;
	or.b32  	%r189, %r188, %r187;
	mov.u32 	%r190, _ZZ8sgemm_dbILi128ELi128ELi8ELi8ELi4EEvPKfS1_PfiiiffE2Bs;
	add.s32 	%r191, %r190, %r189;
	st.shared.f32 	[%r191], %f155;
	st.shared.f32 	[%r191+4], %f156;
	st.shared.f32 	[%r191+8], %f157;
	st.shared.f32 	[%r191+12], %f158;
	add.s32 	%r192, %r423, %r6;
	shl.b32 	%r193, %r192, 2;
	and.b32  	%r194, %r193, 124;
	shr.u32 	%r195, %r192, 5;
	add.s32 	%r196, %r194, %r4;
	mad.lo.s32 	%r197, %r195, %r96, %r196;
	mul.wide.s32 	%rd30, %r197, 4;
	add.s64 	%rd31, %rd3, %rd30;
	ld.global.v4.f32 	{%f159, %f160, %f161, %f162}, [%rd31];
	shl.b32 	%r198, %r192, 4;
	and.b32  	%r199, %r198, 496;
	shl.b32 	%r200, %r195, 9;
	or.b32  	%r201, %r200, %r199;
	add.s32 	%r202, %r190, %r201;
	st.shared.f32 	[%r202], %f159;
	st.shared.f32 	[%r202+4], %f160;
	st.shared.f32 	[%r202+8], %f161;
	st.shared.f32 	[%r202+12], %f162;
	add.s32 	%r203, %r192, %r6;
	shl.b32 	%r204, %r203, 2;
	and.b32  	%r205, %r204, 124;
	shr.u32 	%r206, %r203, 5;
	add.s32 	%r207, %r205, %r4;
	mad.lo.s32 	%r208, %r206, %r96, %r207;
	mul.wide.s32 	%rd32, %r208, 4;
	add.s64 	%rd33, %rd3, %rd32;
	ld.global.v4.f32 	{%f163, %f164, %f165, %f166}, [%rd33];
	shl.b32 	%r209, %r203, 4;
	and.b32  	%r210, %r209, 496;
	shl.b32 	%r211, %r206, 9;
	or.b32  	%r212, %r211, %r210;
	add.s32 	%r213, %r190, %r212;
	st.shared.f32 	[%r213], %f163;
	st.shared.f32 	[%r213+4], %f164;
	st.shared.f32 	[%r213+8], %f165;
	st.shared.f32 	[%r213+12], %f166;
	add.s32 	%r214, %r203, %r6;
	shl.b32 	%r215, %r214, 2;
	and.b32  	%r216, %r215, 124;
	shr.u32 	%r217, %r214, 5;
	add.s32 	%r218, %r216, %r4;
	mad.lo.s32 	%r219, %r217, %r96, %r218;
	mul.wide.s32 	%rd34, %r219, 4;
	add.s64 	%rd35, %rd3, %rd34;
	ld.global.v4.f32 	{%f167, %f168, %f169, %f170}, [%rd35];
	shl.b32 	%r220, %r214, 4;
	and.b32  	%r221, %r220, 496;
	shl.b32 	%r222, %r217, 9;
	or.b32  	%r223, %r222, %r221;
	add.s32 	%r224, %r190, %r223;
	st.shared.f32 	[%r224], %f167;
	st.shared.f32 	[%r224+4], %f168;
	st.shared.f32 	[%r224+8], %f169;
	st.shared.f32 	[%r224+12], %f170;
	add.s32 	%r423, %r214, %r6;
	setp.lt.u32 	%p10, %r423, 256;
	@%p10 bra 	$L__BB15_9;
$L__BB15_10:
	bar.sync 	0;
	setp.lt.s32 	%p11, %r97, -6;
	mov.f32 	%f401, 0f00000000;
	mov.f32 	%f402, %f401;
	mov.f32 	%f403, %f401;
	mov.f32 	%f404, %f401;
	mov.f32 	%f405, %f401;
	mov.f32 	%f406, %f401;
	mov.f32 	%f407, %f401;
	mov.f32 	%f408, %f401;
	mov.f32 	%f409, %f401;
	mov.f32 	%f410, %f401;
	mov.f32 	%f411, %f401;
	mov.f32 	%f412, %f401;
	mov.f32 	%f413, %f401;
	mov.f32 	%f414, %f401;
	mov.f32 	%f415, %f401;
	mov.f32 	%f416, %f401;
	mov.f32 	%f417, %f401;
	mov.f32 	%f418, %f401;
	mov.f32 	%f419, %f401;
	mov.f32 	%f420, %f401;
	mov.f32 	%f421, %f401;
	mov.f32 	%f422, %f401;
	mov.f32 	%f423, %f401;
	mov.f32 	%f424, %f401;
	mov.f32 	%f425, %f401;
	mov.f32 	%f426, %f401;
	mov.f32 	%f427, %f401;
	mov.f32 	%f428, %f401;
	mov.f32 	%f429, %f401;
	mov.f32 	%f430, %f401;
	mov.f32 	%f431, %f401;
	mov.f32 	%f432, %f401;
	@%p11 bra 	$L__BB15_30;
	max.s32 	%r25, %r7, 0;
	add.s32 	%r26, %r5, %r6;
	max.u32 	%r226, %r26, 256;
	setp.lt.u32 	%p12, %r26, 256;
	selp.u32 	%r227, 1, 0, %p12;
	add.s32 	%r228, %r26, %r227;
	sub.s32 	%r229, %r226, %r228;
	div.u32 	%r230, %r229, %r6;
	add.s32 	%r27, %r230, %r227;
	add.s32 	%r231, %r27, 1;
	and.b32  	%r28, %r231, 3;
	shl.b32 	%r232, %r5, 2;
	and.b32  	%r233, %r232, 4;
	shr.u32 	%r234, %r5, 1;
	add.s32 	%r235, %r3, %r234;
	mad.lo.s32 	%r29, %r235, %r97, %r233;
	shl.b32 	%r236, %r26, 2;
	and.b32  	%r237, %r236, 4;
	shr.u32 	%r238, %r26, 1;
	add.s32 	%r239, %r3, %r238;
	mad.lo.s32 	%r30, %r239, %r97, %r237;
	add.s32 	%r31, %r26, %r6;
	shr.u32 	%r32, %r5, 5;
	shr.u32 	%r33, %r26, 5;
	shr.u32 	%r34, %r31, 5;
	mov.b32 	%r426, 0;
	mov.f32 	%f401, 0f00000000;
	mov.u32 	%r427, %r426;
$L__BB15_12:
	xor.b32  	%r40, %r427, 1;
	setp.ge.s32 	%p13, %r426, %r7;
	@%p13 bra 	$L__BB15_27;
	setp.gt.u32 	%p14, %r5, 255;
	shl.b32 	%r240, %r426, 3;
	add.s32 	%r41, %r240, 8;
	@%p14 bra 	$L__BB15_27;
	setp.eq.s32 	%p15, %r28, 0;
	shl.b32 	%r241, %r40, 12;
	mov.u32 	%r242, _ZZ8sgemm_dbILi128ELi128ELi8ELi8ELi4EEvPKfS1_PfiiiffE2As;
	add.s32 	%r42, %r242, %r241;
	mov.u32 	%r428, %r5;
	@%p15 bra 	$L__BB15_18;
	setp.eq.s32 	%p16, %r28, 1;
	add.s32 	%r243, %r41, %r29;
	mul.wide.s32 	%rd36, %r243, 4;
	add.s64 	%rd37, %rd2, %rd36;
	ld.global.v4.f32 	{%f173, %f174, %f175, %f176}, [%rd37];
	shl.b32 	%r244, %r5, 9;
	and.b32  	%r245, %r244, 512;
	shr.u32 	%r246, %r5, 1;
	add.s32 	%r247, %r245, %r246;
	shl.b32 	%r248, %r247, 2;
	add.s32 	%r249, %r42, %r248;
	st.shared.f32 	[%r249], %f173;
	st.shared.f32 	[%r249+512], %f174;
	st.shared.f32 	[%r249+1024], %f175;
	st.shared.f32 	[%r249+1536], %f176;
	mov.u32 	%r428, %r26;
	@%p16 bra 	$L__BB15_18;
	setp.eq.s32 	%p17, %r28, 2;
	add.s32 	%r250, %r41, %r30;
	mul.wide.s32 	%rd38, %r250, 4;
	add.s64 	%rd39, %rd2, %rd38;
	ld.global.v4.f32 	{%f177, %f178, %f179, %f180}, [%rd39];
	shl.b32 	%r251, %r26, 9;
	and.b32  	%r252, %r251, 512;
	shr.u32 	%r253, %r26, 1;
	add.s32 	%r254, %r252, %r253;
	shl.b32 	%r255, %r254, 2;
	add.s32 	%r256, %r42, %r255;
	st.shared.f32 	[%r256], %f177;
	st.shared.f32 	[%r256+512], %f178;
	st.shared.f32 	[%r256+1024], %f179;
	st.shared.f32 	[%r256+1536], %f180;
	mov.u32 	%r428, %r31;
	@%p17 bra 	$L__BB15_18;
	add.s32 	%r428, %r31, %r6;
	shl.b32 	%r257, %r31, 2;
	and.b32  	%r258, %r257, 4;
	shr.u32 	%r259, %r31, 1;
	add.s32 	%r260, %r3, %r259;
	mad.lo.s32 	%r261, %r260, %r97, %r258;
	add.s32 	%r262, %r41, %r261;
	mul.wide.s32 	%rd40, %r262, 4;
	add.s64 	%rd41, %rd2, %rd40;
	ld.global.v4.f32 	{%f181, %f182, %f183, %f184}, [%rd41];
	shl.b32 	%r263, %r31, 9;
	and.b32  	%r264, %r263, 512;
	add.s32 	%r265, %r264, %r259;
	shl.b32 	%r266, %r265, 2;
	add.s32 	%r267, %r42, %r266;
	st.shared.f32 	[%r267], %f181;
	st.shared.f32 	[%r267+512], %f182;
	st.shared.f32 	[%r267+1024], %f183;
	st.shared.f32 	[%r267+1536], %f184;
$L__BB15_18:
	setp.lt.u32 	%p18, %r27, 3;
	@%p18 bra 	$L__BB15_21;
	shl.b32 	%r430, %r428, 2;
	shl.b32 	%r268, %r6, 3;
	add.s32 	%r436, %r268, %r430;
	shl.b32 	%r269, %r6, 1;
	add.s32 	%r435, %r269, %r428;
	mad.lo.s32 	%r434, %r6, 12, %r430;
	mad.lo.s32 	%r433, %r6, 3, %r428;
	add.s32 	%r432, %r6, %r428;
	shl.b32 	%r431, %r432, 2;
$L__BB15_20:
	.pragma "nounroll";
	and.b32  	%r270, %r430, 4;
	shr.u32 	%r271, %r428, 1;
	add.s32 	%r272, %r270, %r41;
	add.s32 	%r273, %r3, %r271;
	mad.lo.s32 	%r274, %r273, %r97, %r272;
	mul.wide.s32 	%rd42, %r274, 4;
	add.s64 	%rd43, %rd2, %rd42;
	ld.global.v4.f32 	{%f185, %f186, %f187, %f188}, [%rd43];
	shl.b32 	%r275, %r430, 7;
	and.b32  	%r276, %r275, 512;
	add.s32 	%r277, %r276, %r271;
	shl.b32 	%r278, %r277, 2;
	add.s32 	%r279, %r42, %r278;
	st.shared.f32 	[%r279], %f185;
	st.shared.f32 	[%r279+512], %f186;
	st.shared.f32 	[%r279+1024], %f187;
	st.shared.f32 	[%r279+1536], %f188;
	add.s32 	%r280, %r428, %r6;
	and.b32  	%r281, %r431, 4;
	shr.u32 	%r282, %r432, 1;
	add.s32 	%r283, %r281, %r41;
	add.s32 	%r284, %r3, %r282;
	mad.lo.s32 	%r285, %r284, %r97, %r283;
	mul.wide.s32 	%rd44, %r285, 4;
	add.s64 	%rd45, %rd2, %rd44;
	ld.global.v4.f32 	{%f189, %f190, %f191, %f192}, [%rd45];
	shl.b32 	%r286, %r431, 7;
	and.b32  	%r287, %r286, 512;
	add.s32 	%r288, %r287, %r282;
	shl.b32 	%r289, %r288, 2;
	add.s32 	%r290, %r42, %r289;
	st.shared.f32 	[%r290], %f189;
	st.shared.f32 	[%r290+512], %f190;
	st.shared.f32 	[%r290+1024], %f191;
	st.shared.f32 	[%r290+1536], %f192;
	add.s32 	%r291, %r280, %r6;
	and.b32  	%r292, %r436, 4;
	shr.u32 	%r293, %r435, 1;
	add.s32 	%r294, %r292, %r41;
	add.s32 	%r295, %r3, %r293;
	mad.lo.s32 	%r296, %r295, %r97, %r294;
	mul.wide.s32 	%rd46, %r296, 4;
	add.s64 	%rd47, %rd2, %rd46;
	ld.global.v4.f32 	{%f193, %f194, %f195, %f196}, [%rd47];
	shl.b32 	%r297, %r436, 7;
	and.b32  	%r298, %r297, 512;
	add.s32 	%r299, %r298, %r293;
	shl.b32 	%r300, %r299, 2;
	add.s32 	%r301, %r42, %r300;
	st.shared.f32 	[%r301], %f193;
	st.shared.f32 	[%r301+512], %f194;
	st.shared.f32 	[%r301+1024], %f195;
	st.shared.f32 	[%r301+1536], %f196;
	add.s32 	%r302, %r291, %r6;
	and.b32  	%r303, %r434, 4;
	shr.u32 	%r304, %r433, 1;
	add.s32 	%r305, %r303, %r41;
	add.s32 	%r306, %r3, %r304;
	mad.lo.s32 	%r307, %r306, %r97, %r305;
	mul.wide.s32 	%rd48, %r307, 4;
	add.s64 	%rd49, %rd2, %rd48;
	ld.global.v4.f32 	{%f197, %f198, %f199, %f200}, [%rd49];
	shl.b32 	%r308, %r434, 7;
	and.b32  	%r309, %r308, 512;
	add.s32 	%r310, %r309, %r304;
	shl.b32 	%r311, %r310, 2;
	add.s32 	%r312, %r42, %r311;
	st.shared.f32 	[%r312], %f197;
	st.shared.f32 	[%r312+512], %f198;
	st.shared.f32 	[%r312+1024], %f199;
	st.shared.f32 	[%r312+1536], %f200;
	add.s32 	%r428, %r302, %r6;
	shl.b32 	%r313, %r6, 4;
	add.s32 	%r436, %r436, %r313;
	shl.b32 	%r314, %r6, 2;
	add.s32 	%r435, %r435, %r314;
	add.s32 	%r434, %r434, %r313;
	add.s32 	%r433, %r433, %r314;
	add.s32 	%r432, %r432, %r314;
	add.s32 	%r431, %r431, %r313;
	add.s32 	%r430, %r430, %r313;
	setp.lt.u32 	%p19, %r428, 256;
	@%p19 bra 	$L__BB15_20;
$L__BB15_21:
	shl.b32 	%r315, %r40, 12;
	mov.u32 	%r316, _ZZ8sgemm_dbILi128ELi128ELi8ELi8ELi4EEvPKfS1_PfiiiffE2Bs;
	add.s32 	%r52, %r316, %r315;
	mov.u32 	%r429, %r5;
	@%p15 bra 	$L__BB15_25;
	setp.eq.s32 	%p21, %r28, 1;
	add.s32 	%r317, %r32, %r41;
	shl.b32 	%r318, %r5, 2;
	and.b32  	%r319, %r318, 124;
	add.s32 	%r320, %r319, %r4;
	mad.lo.s32 	%r321, %r317, %r96, %r320;
	mul.wide.s32 	%rd50, %r321, 4;
	add.s64 	%rd51, %rd3, %rd50;
	ld.global.v4.f32 	{%f201, %f202, %f203, %f204}, [%rd51];
	shl.b32 	%r322, %r32, 9;
	shl.b32 	%r323, %r5, 4;
	and.b32  	%r324, %r323, 496;
	or.b32  	%r325, %r322, %r324;
	add.s32 	%r326, %r52, %r325;
	st.shared.f32 	[%r326], %f201;
	st.shared.f32 	[%r326+4], %f202;
	st.shared.f32 	[%r326+8], %f203;
	st.shared.f32 	[%r326+12], %f204;
	mov.u32 	%r429, %r26;
	@%p21 bra 	$L__BB15_25;
	setp.eq.s32 	%p22, %r28, 2;
	add.s32 	%r327, %r33, %r41;
	shl.b32 	%r328, %r26, 2;
	and.b32  	%r329, %r328, 124;
	add.s32 	%r330, %r329, %r4;
	mad.lo.s32 	%r331, %r327, %r96, %r330;
	mul.wide.s32 	%rd52, %r331, 4;
	add.s64 	%rd53, %rd3, %rd52;
	ld.global.v4.f32 	{%f205, %f206, %f207, %f208}, [%rd53];
	shl.b32 	%r332, %r33, 9;
	shl.b32 	%r333, %r26, 4;
	and.b32  	%r334, %r333, 496;
	or.b32  	%r335, %r332, %r334;
	add.s32 	%r336, %r52, %r335;
	st.shared.f32 	[%r336], %f205;
	st.shared.f32 	[%r336+4], %f206;
	st.shared.f32 	[%r336+8], %f207;
	st.shared.f32 	[%r336+12], %f208;
	mov.u32 	%r429, %r31;
	@%p22 bra 	$L__BB15_25;
	add.s32 	%r429, %r31, %r6;
	add.s32 	%r337, %r34, %r41;
	shl.b32 	%r338, %r31, 2;
	and.b32  	%r339, %r338, 124;
	add.s32 	%r340, %r339, %r4;
	mad.lo.s32 	%r341, %r337, %r96, %r340;
	mul.wide.s32 	%rd54, %r341, 4;
	add.s64 	%rd55, %rd3, %rd54;
	ld.global.v4.f32 	{%f209, %f210, %f211, %f212}, [%rd55];
	shl.b32 	%r342, %r34, 9;
	shl.b32 	%r343, %r31, 4;
	and.b32  	%r344, %r343, 496;
	or.b32  	%r345, %r342, %r344;
	add.s32 	%r346, %r52, %r345;
	st.shared.f32 	[%r346], %f209;
	st.shared.f32 	[%r346+4], %f210;
	st.shared.f32 	[%r346+8], %f211;
	st.shared.f32 	[%r346+12], %f212;
$L__BB15_25:
	@%p18 bra 	$L__BB15_27;
$L__BB15_26:
	.pragma "nounroll";
	shl.b32 	%r347, %r429, 2;
	and.b32  	%r348, %r347, 124;
	shr.u32 	%r349, %r429, 5;
	add.s32 	%r350, %r348, %r4;
	add.s32 	%r351, %r349, %r41;
	mad.lo.s32 	%r352, %r351, %r96, %r350;
	mul.wide.s32 	%rd56, %r352, 4;
	add.s64 	%rd57, %rd3, %rd56;
	ld.global.v4.f32 	{%f213, %f214, %f215, %f216}, [%rd57];
	shl.b32 	%r353, %r429, 4;
	and.b32  	%r354, %r353, 496;
	shl.b32 	%r355, %r349, 9;
	or.b32  	%r356, %r355, %r354;
	add.s32 	%r357, %r52, %r356;
	st.shared.f32 	[%r357], %f213;
	st.shared.f32 	[%r357+4], %f214;
	st.shared.f32 	[%r357+8], %f215;
	st.shared.f32 	[%r357+12], %f216;
	add.s32 	%r358, %r429, %r6;
	shl.b32 	%r359, %r358, 2;
	and.b32  	%r360, %r359, 124;
	shr.u32 	%r361, %r358, 5;
	add.s32 	%r362, %r360, %r4;
	add.s32 	%r363, %r361, %r41;
	mad.lo.s32 	%r364, %r363, %r96, %r362;
	mul.wide.s32 	%rd58, %r364, 4;
	add.s64 	%rd59, %rd3, %rd58;
	ld.global.v4.f32 	{%f217, %f218, %f219, %f220}, [%rd59];
	shl.b32 	%r365, %r358, 4;
	and.b32  	%r366, %r365, 496;
	shl.b32 	%r367, %r361, 9;
	or.b32  	%r368, %r367, %r366;
	add.s32 	%r369, %r52, %r368;
	st.shared.f32 	[%r369], %f217;
	st.shared.f32 	[%r369+4], %f218;
	st.shared.f32 	[%r369+8], %f219;
	st.shared.f32 	[%r369+12], %f220;
	add.s32 	%r370, %r358, %r6;
	shl.b32 	%r371, %r370, 2;
	and.b32  	%r372, %r371, 124;
	shr.u32 	%r373, %r370, 5;
	add.s32 	%r374, %r372, %r4;
	add.s32 	%r375, %r373, %r41;
	mad.lo.s32 	%r376, %r375, %r96, %r374;
	mul.wide.s32 	%rd60, %r376, 4;
	add.s64 	%rd61, %rd3, %rd60;
	ld.global.v4.f32 	{%f221, %f222, %f223, %f224}, [%rd61];
	shl.b32 	%r377, %r370, 4;
	and.b32  	%r378, %r377, 496;
	shl.b32 	%r379, %r373, 9;
	or.b32  	%r380, %r379, %r378;
	add.s32 	%r381, %r52, %r380;
	st.shared.f32 	[%r381], %f221;
	st.shared.f32 	[%r381+4], %f222;
	st.shared.f32 	[%r381+8], %f223;
	st.shared.f32 	[%r381+12], %f224;
	add.s32 	%r382, %r370, %r6;
	shl.b32 	%r383, %r382, 2;
	and.b32  	%r384, %r383, 124;
	shr.u32 	%r385, %r382, 5;
	add.s32 	%r386, %r384, %r4;
	add.s32 	%r387, %r385, %r41;
	mad.lo.s32 	%r388, %r387, %r96, %r386;
	mul.wide.s32 	%rd62, %r388, 4;
	add.s64 	%rd63, %rd3, %rd62;
	ld.global.v4.f32 	{%f225, %f226, %f227, %f228}, [%rd63];
	shl.b32 	%r389, %r382, 4;
	and.b32  	%r390, %r389, 496;
	shl.b32 	%r391, %r385, 9;
	or.b32  	%r392, %r391, %r390;
	add.s32 	%r393, %r52, %r392;
	st.shared.f32 	[%r393], %f225;
	st.shared.f32 	[%r393+4], %f226;
	st.shared.f32 	[%r393+8], %f227;
	st.shared.f32 	[%r393+12], %f228;
	add.s32 	%r429, %r382, %r6;
	setp.lt.u32 	%p24, %r429, 256;
	@%p24 bra 	$L__BB15_26;
$L__BB15_27:
	shl.b32 	%r395, %r427, 12;
	mov.u32 	%r396, _ZZ8sgemm_dbILi128ELi128ELi8ELi8ELi4EEvPKfS1_PfiiiffE2As;
	add.s32 	%r73, %r396, %r395;
	mov.u32 	%r397, _ZZ8sgemm_dbILi128ELi128ELi8ELi8ELi4EEvPKfS1_PfiiiffE2Bs;
	add.s32 	%r74, %r397, %r395;
	mov.b32 	%r439, 0;
$L__BB15_28:
	shl.b32 	%r398, %r439, 7;
	shl.b32 	%r399, %r1, 3;
	add.s32 	%r400, %r398, %r399;
	shl.b32 	%r401, %r400, 2;
	add.s32 	%r402, %r73, %r401;
	ld.shared.f32 	%f229, [%r402];
	ld.shared.f32 	%f230, [%r402+4];
	ld.shared.f32 	%f231, [%r402+8];
	ld.shared.f32 	%f232, [%r402+12];
	ld.shared.f32 	%f233, [%r402+16];
	ld.shared.f32 	%f234, [%r402+20];
	ld.shared.f32 	%f235, [%r402+24];
	ld.shared.f32 	%f236, [%r402+28];
	shl.b32 	%r403, %r2, 2;
	add.s32 	%r404, %r398, %r403;
	shl.b32 	%r405, %r404, 2;
	add.s32 	%r406, %r74, %r405;
	ld.shared.f32 	%f237, [%r406];
	ld.shared.f32 	%f238, [%r406+4];
	ld.shared.f32 	%f239, [%r406+8];
	ld.shared.f32 	%f240, [%r406+12];
	fma.rn.f32 	%f420, %f229, %f237, %f420;
	fma.rn.f32 	%f419, %f229, %f238, %f419;
	fma.rn.f32 	%f418, %f229, %f239, %f418;
	fma.rn.f32 	%f417, %f229, %f240, %f417;
	fma.rn.f32 	%f416, %f230, %f237, %f416;
	fma.rn.f32 	%f415, %f230, %f238, %f415;
	fma.rn.f32 	%f414, %f230, %f239, %f414;
	fma.rn.f32 	%f413, %f230, %f240, %f413;
	fma.rn.f32 	%f412, %f231, %f237, %f412;
	fma.rn.f32 	%f411, %f231, %f238, %f411;
	fma.rn.f32 	%f410, %f231, %f239, %f410;
	fma.rn.f32 	%f409, %f231, %f240, %f409;
	fma.rn.f32 	%f408, %f232, %f237, %f408;
	fma.rn.f32 	%f407, %f232, %f238, %f407;
	fma.rn.f32 	%f406, %f232, %f239, %f406;
	fma.rn.f32 	%f405, %f232, %f240, %f405;
	fma.rn.f32 	%f404, %f233, %f237, %f404;
	fma.rn.f32 	%f403, %f233, %f238, %f403;
	fma.rn.f32 	%f402, %f233, %f239, %f402;
	fma.rn.f32 	%f401, %f233, %f240, %f401;
	fma.rn.f32 	%f421, %f234, %f237, %f421;
	fma.rn.f32 	%f422, %f234, %f238, %f422;
	fma.rn.f32 	%f423, %f234, %f239, %f423;
	fma.rn.f32 	%f424, %f234, %f240, %f424;
	fma.rn.f32 	%f425, %f235, %f237, %f425;
	fma.rn.f32 	%f426, %f235, %f238, %f426;
	fma.rn.f32 	%f427, %f235, %f239, %f427;
	fma.rn.f32 	%f428, %f235, %f240, %f428;
	fma.rn.f32 	%f429, %f236, %f237, %f429;
	fma.rn.f32 	%f430, %f236, %f238, %f430;
	fma.rn.f32 	%f431, %f236, %f239, %f431;
	fma.rn.f32 	%f432, %f236, %f240, %f432;
	add.s32 	%r439, %r439, 1;
	setp.ne.s32 	%p25, %r439, 8;
	@%p25 bra 	$L__BB15_28;
	bar.sync 	0;
	add.s32 	%r77, %r426, 1;
	setp.eq.s32 	%p26, %r426, %r25;
	mov.u32 	%r426, %r77;
	mov.u32 	%r427, %r40;
	@%p26 bra 	$L__BB15_30;
	bra.uni 	$L__BB15_12;
$L__BB15_30:
	shl.b32 	%r407, %r1, 3;
	add.s32 	%r35, %r3, %r407;
	shl.b32 	%r409, %r2, 2;
	add.s32 	%r36, %r4, %r409;
	setp.lt.s32 	%p27, %r35, %r95;
	mul.lo.s32 	%r37, %r35, %r96;
	setp.lt.s32 	%p28, %r36, %r96;
	and.pred  	%p29, %p27, %p28;
	@%p29 bra 	$L__BB15_31;
	bra.uni 	$L__BB15_32;
$L__BB15_31:
	add.s32 	%r410, %r36, %r37;
	mul.wide.s32 	%rd64, %r410, 4;
	add.s64 	%rd65, %rd1, %rd64;
	ld.global.f32 	%f241, [%rd65];
	mul.f32 	%f242, %f130, %f241;
	fma.rn.f32 	%f243, %f129, %f420, %f242;
	st.global.f32 	[%rd65], %f243;
$L__BB15_32:
	setp.ge.s32 	%p30, %r35, %r95;
	add.s32 	%r78, %r36, 1;
	setp.ge.s32 	%p31, %r78, %r96;
	cvt.s64.s32 	%rd66, %r37;
	cvt.s64.s32 	%rd4, %r36;
	add.s64 	%rd67, %rd4, %rd66;
	shl.b64 	%rd68, %rd67, 2;
	add.s64 	%rd5, %rd1, %rd68;
	or.pred  	%p32, %p30, %p31;
	@%p32 bra 	$L__BB15_34;
	ld.global.f32 	%f244, [%rd5+4];
	mul.f32 	%f245, %f130, %f244;
	fma.rn.f32 	%f246, %f129, %f419, %f245;
	st.global.f32 	[%rd5+4], %f246;
$L__BB15_34:
	setp.ge.s32 	%p33, %r35, %r95;
	add.s32 	%r79, %r36, 2;
	setp.ge.s32 	%p34, %r79, %r96;
	or.pred  	%p35, %p33, %p34;
	@%p35 bra 	$L__BB15_36;
	ld.global.f32 	%f247, [%rd5+8];
	mul.f32 	%f248, %f130, %f247;
	fma.rn.f32 	%f249, %f129, %f418, %f248;
	st.global.f32 	[%rd5+8], %f249;
$L__BB15_36:
	setp.ge.s32 	%p36, %r35, %r95;
	add.s32 	%r80, %r36, 3;
	setp.ge.s32 	%p37, %r80, %r96;
	or.pred  	%p38, %p36, %p37;
	@%p38 bra 	$L__BB15_38;
	ld.global.f32 	%f250, [%rd5+12];
	mul.f32 	%f251, %f130, %f250;
	fma.rn.f32 	%f252, %f129, %f417, %f251;
	st.global.f32 	[%rd5+12], %f252;
$L__BB15_38:
	setp.ge.s32 	%p39, %r36, %r96;
	add.s32 	%r81, %r35, 1;
	setp.ge.s32 	%p40, %r81, %r95;
	add.s32 	%r82, %r37, %r96;
	or.pred  	%p41, %p40, %p39;
	@%p41 bra 	$L__BB15_40;
	add.s32 	%r411, %r36, %r82;
	mul.wide.s32 	%rd69, %r411, 4;
	add.s64 	%rd70, %rd1, %rd69;
	ld.global.f32 	%f253, [%rd70];
	mul.f32 	%f254, %f130, %f253;
	fma.rn.f32 	%f255, %f129, %f416, %f254;
	st.global.f32 	[%rd70], %f255;
$L__BB15_40:
	setp.ge.s32 	%p42, %r81, %r95;
	setp.ge.s32 	%p43, %r78, %r96;
	cvt.s64.s32 	%rd71, %r82;
	add.s64 	%rd72, %rd4, %rd71;
	shl.b64 	%rd73, %rd72, 2;
	add.s64 	%rd6, %rd1, %rd73;
	or.pred  	%p44, %p42, %p43;
	@%p44 bra 	$L__BB15_42;
	ld.global.f32 	%f256, [%rd6+4];
	mul.f32 	%f257, %f130, %f256;
	fma.rn.f32 	%f258, %f129, %f415, %f257;
	st.global.f32 	[%rd6+4], %f258;
$L__BB15_42:
	setp.ge.s32 	%p45, %r81, %r95;
	setp.ge.s32 	%p46, %r79, %r96;
	or.pred  	%p47, %p45, %p46;
	@%p47 bra 	$L__BB15_44;
	ld.global.f32 	%f259, [%rd6+8];
	mul.f32 	%f260, %f130, %f259;
	fma.rn.f32 	%f261, %f129, %f414, %f260;
	st.global.f32 	[%rd6+8], %f261;
$L__BB15_44:
	setp.ge.s32 	%p48, %r81, %r95;
	setp.ge.s32 	%p49, %r80, %r96;
	or.pred  	%p50, %p48, %p49;
	@%p50 bra 	$L__BB15_46;
	ld.global.f32 	%f262, [%rd6+12];
	mul.f32 	%f263, %f130, %f262;
	fma.rn.f32 	%f264, %f129, %f413, %f263;
	st.global.f32 	[%rd6+12], %f264;
$L__BB15_46:
	setp.ge.s32 	%p51, %r36, %r96;
	add.s32 	%r83, %r35, 2;
	setp.ge.s32 	%p52, %r83, %r95;
	add.s32 	%r84, %r82, %r96;
	or.pred  	%p53, %p52, %p51;
	@%p53 bra 	$L__BB15_48;
	add.s32 	%r412, %r36, %r84;
	mul.wide.s32 	%rd74, %r412, 4;
	add.s64 	%rd75, %rd1, %rd74;
	ld.global.f32 	%f265, [%rd75];
	mul.f32 	%f266, %f130, %f265;
	fma.rn.f32 	%f267, %f129, %f412, %f266;
	st.global.f32 	[%rd75], %f267;
$L__BB15_48:
	setp.ge.s32 	%p54, %r83, %r95;
	setp.ge.s32 	%p55, %r78, %r96;
	cvt.s64.s32 	%rd76, %r84;
	add.s64 	%rd77, %rd4, %rd76;
	shl.b64 	%rd78, %rd77, 2;
	add.s64 	%rd7, %rd1, %rd78;
	or.pred  	%p56, %p54, %p55;
	@%p56 bra 	$L__BB15_50;
	ld.global.f32 	%f268, [%rd7+4];
	mul.f32 	%f269, %f130, %f268;
	fma.rn.f32 	%f270, %f129, %f411, %f269;
	st.global.f32 	[%rd7+4], %f270;
$L__BB15_50:
	setp.ge.s32 	%p57, %r83, %r95;
	setp.ge.s32 	%p58, %r79, %r96;
	or.pred  	%p59, %p57, %p58;
	@%p59 bra 	$L__BB15_52;
	ld.global.f32 	%f271, [%rd7+8];
	mul.f32 	%f272, %f130, %f271;
	fma.rn.f32 	%f273, %f129, %f410, %f272;
	st.global.f32 	[%rd7+8], %f273;
$L__BB15_52:
	setp.ge.s32 	%p60, %r83, %r95;
	setp.ge.s32 	%p61, %r80, %r96;
	or.pred  	%p62, %p60, %p61;
	@%p62 bra 	$L__BB15_54;
	ld.global.f32 	%f274, [%rd7+12];
	mul.f32 	%f275, %f130, %f274;
	fma.rn.f32 	%f276, %f129, %f409, %f275;
	st.global.f32 	[%rd7+12], %f276;
$L__BB15_54:
	setp.ge.s32 	%p63, %r36, %r96;
	add.s32 	%r85, %r35, 3;
	setp.ge.s32 	%p64, %r85, %r95;
	add.s32 	%r86, %r84, %r96;
	or.pred  	%p65, %p64, %p63;
	@%p65 bra 	$L__BB15_56;
	add.s32 	%r413, %r36, %r86;
	mul.wide.s32 	%rd79, %r413, 4;
	add.s64 	%rd80, %rd1, %rd79;
	ld.global.f32 	%f277, [%rd80];
	mul.f32 	%f278, %f130, %f277;
	fma.rn.f32 	%f279, %f129, %f408, %f278;
	st.global.f32 	[%rd80], %f279;
$L__BB15_56:
	setp.ge.s32 	%p66, %r85, %r95;
	setp.ge.s32 	%p67, %r78, %r96;
	cvt.s64.s32 	%rd81, %r86;
	add.s64 	%rd82, %rd4, %rd81;
	shl.b64 	%rd83, %rd82, 2;
	add.s64 	%rd8, %rd1, %rd83;
	or.pred  	%p68, %p66, %p67;
	@%p68 bra 	$L__BB15_58;
	ld.global.f32 	%f280, [%rd8+4];
	mul.f32 	%f281, %f130, %f280;
	fma.rn.f32 	%f282, %f129, %f407, %f281;
	st.global.f32 	[%rd8+4], %f282;
$L__BB15_58:
	setp.ge.s32 	%p69, %r85, %r95;
	setp.ge.s32 	%p70, %r79, %r96;
	or.pred  	%p71, %p69, %p70;
	@%p71 bra 	$L__BB15_60;
	ld.global.f32 	%f283, [%rd8+8];
	mul.f32 	%f284, %f130, %f283;
	fma.rn.f32 	%f285, %f129, %f406, %f284;
	st.global.f32 	[%rd8+8], %f285;
$L__BB15_60:
	setp.ge.s32 	%p72, %r85, %r95;
	setp.ge.s32 	%p73, %r80, %r96;
	or.pred  	%p74, %p72, %p73;
	@%p74 bra 	$L__BB15_62;
	ld.global.f32 	%f286, [%rd8+12];
	mul.f32 	%f287, %f130, %f286;
	fma.rn.f32 	%f288, %f129, %f405, %f287;
	st.global.f32 	[%rd8+12], %f288;
$L__BB15_62:
	setp.ge.s32 	%p75, %r36, %r96;
	add.s32 	%r87, %r35, 4;
	setp.ge.s32 	%p76, %r87, %r95;
	add.s32 	%r88, %r86, %r96;
	or.pred  	%p77, %p76, %p75;
	@%p77 bra 	$L__BB15_64;
	add.s32 	%r414, %r36, %r88;
	mul.wide.s32 	%rd84, %r414, 4;
	add.s64 	%rd85, %rd1, %rd84;
	ld.global.f32 	%f289, [%rd85];
	mul.f32 	%f290, %f130, %f289;
	fma.rn.f32 	%f291, %f129, %f404, %f290;
	st.global.f32 	[%rd85], %f291;
$L__BB15_64:
	setp.ge.s32 	%p78, %r87, %r95;
	setp.ge.s32 	%p79, %r78, %r96;
	cvt.s64.s32 	%rd86, %r88;
	add.s64 	%rd87, %rd4, %rd86;
	shl.b64 	%rd88, %rd87, 2;
	add.s64 	%rd9, %rd1, %rd88;
	or.pred  	%p80, %p78, %p79;
	@%p80 bra 	$L__BB15_66;
	ld.global.f32 	%f292, [%rd9+4];
	mul.f32 	%f293, %f130, %f292;
	fma.rn.f32 	%f294, %f129, %f403, %f293;
	st.global.f32 	[%rd9+4], %f294;
$L__BB15_66:
	setp.ge.s32 	%p81, %r87, %r95;
	setp.ge.s32 	%p82, %r79, %r96;
	or.pred  	%p83, %p81, %p82;
	@%p83 bra 	$L__BB15_68;
	ld.global.f32 	%f295, [%rd9+8];
	mul.f32 	%f296, %f130, %f295;
	fma.rn.f32 	%f297, %f129, %f402, %f296;
	st.global.f32 	[%rd9+8], %f297;
$L__BB15_68:
	setp.ge.s32 	%p84, %r87, %r95;
	setp.ge.s32 	%p85, %r80, %r96;
	or.pred  	%p86, %p84, %p85;
	@%p86 bra 	$L__BB15_70;
	ld.global.f32 	%f298, [%rd9+12];
	mul.f32 	%f299, %f130, %f298;
	fma.rn.f32 	%f300, %f129, %f401, %f299;
	st.global.f32 	[%rd9+12], %f300;
$L__BB15_70:
	setp.ge.s32 	%p87, %r36, %r96;
	add.s32 	%r89, %r35, 5;
	setp.ge.s32 	%p88, %r89, %r95;
	add.s32 	%r90, %r88, %r96;
	or.pred  	%p89, %p88, %p87;
	@%p89 bra 	$L__BB15_72;
	add.s32 	%r415, %r36, %r90;
	mul.wide.s32 	%rd89, %r415, 4;
	add.s64 	%rd90, %rd1, %rd89;
	ld.global.f32 	%f301, [%rd90];
	mul.f32 	%f302, %f130, %f301;
	fma.rn.f32 	%f303, %f129, %f421, %f302;
	st.global.f32 	[%rd90], %f303;
$L__BB15_72:
	setp.ge.s32 	%p90, %r89, %r95;
	setp.ge.s32 	%p91, %r78, %r96;
	cvt.s64.s32 	%rd91, %r90;
	add.s64 	%rd92, %rd4, %rd91;
	shl.b64 	%rd93, %rd92, 2;
	add.s64 	%rd10, %rd1, %rd93;
	or.pred  	%p92, %p90, %p91;
	@%p92 bra 	$L__BB15_74;
	ld.global.f32 	%f304, [%rd10+4];
	mul.f32 	%f305, %f130, %f304;
	fma.rn.f32 	%f306, %f129, %f422, %f305;
	st.global.f32 	[%rd10+4], %f306;
$L__BB15_74:
	setp.ge.s32 	%p93, %r89, %r95;
	setp.ge.s32 	%p94, %r79, %r96;
	or.pred  	%p95, %p93, %p94;
	@%p95 bra 	$L__BB15_76;
	ld.global.f32 	%f307, [%rd10+8];
	mul.f32 	%f308, %f130, %f307;
	fma.rn.f32 	%f309, %f129, %f423, %f308;
	st.global.f32 	[%rd10+8], %f309;
$L__BB15_76:
	setp.ge.s32 	%p96, %r89, %r95;
	setp.ge.s32 	%p97, %r80, %r96;
	or.pred  	%p98, %p96, %p97;
	@%p98 bra 	$L__BB15_78;
	ld.global.f32 	%f310, [%rd10+12];
	mul.f32 	%f311, %f130, %f310;
	fma.rn.f32 	%f312, %f129, %f424, %f311;
	st.global.f32 	[%rd10+12], %f312;
$L__BB15_78:
	setp.ge.s32 	%p99, %r36, %r96;
	add.s32 	%r91, %r35, 6;
	setp.ge.s32 	%p100, %r91, %r95;
	add.s32 	%r92, %r90, %r96;
	or.pred  	%p101, %p100, %p99;
	@%p101 bra 	$L__BB15_80;
	add.s32 	%r416, %r36, %r92;
	mul.wide.s32 	%rd94, %r416, 4;
	add.s64 	%rd95, %rd1, %rd94;
	ld.global.f32 	%f313, [%rd95];
	mul.f32 	%f314, %f130, %f313;
	fma.rn.f32 	%f315, %f129, %f425, %f314;
	st.global.f32 	[%rd95], %f315;
$L__BB15_80:
	setp.ge.s32 	%p102, %r91, %r95;
	setp.ge.s32 	%p103, %r78, %r96;
	cvt.s64.s32 	%rd96, %r92;
	add.s64 	%rd97, %rd4, %rd96;
	shl.b64 	%rd98, %rd97, 2;
	add.s64 	%rd11, %rd1, %rd98;
	or.pred  	%p104, %p102, %p103;
	@%p104 bra 	$L__BB15_82;
	ld.global.f32 	%f316, [%rd11+4];
	mul.f32 	%f317, %f130, %f316;
	fma.rn.f32 	%f318, %f129, %f426, %f317;
	st.global.f32 	[%rd11+4], %f318;
$L__BB15_82:
	setp.ge.s32 	%p105, %r91, %r95;
	setp.ge.s32 	%p106, %r79, %r96;
	or.pred  	%p107, %p105, %p106;
	@%p107 bra 	$L__BB15_84;
	ld.global.f32 	%f319, [%rd11+8];
	mul.f32 	%f320, %f130, %f319;
	fma.rn.f32 	%f321, %f129, %f427, %f320;
	st.global.f32 	[%rd11+8], %f321;
$L__BB15_84:
	setp.ge.s32 	%p108, %r91, %r95;
	setp.ge.s32 	%p109, %r80, %r96;
	or.pred  	%p110, %p108, %p109;
	@%p110 bra 	$L__BB15_86;
	ld.global.f32 	%f322, [%rd11+12];
	mul.f32 	%f323, %f130, %f322;
	fma.rn.f32 	%f324, %f129, %f428, %f323;
	st.global.f32 	[%rd11+12], %f324;
$L__BB15_86:
	setp.ge.s32 	%p111, %r36, %r96;
	add.s32 	%r93, %r35, 7;
	setp.ge.s32 	%p112, %r93, %r95;
	add.s32 	%r94, %r92, %r96;
	or.pred  	%p113, %p112, %p111;
	@%p113 bra 	$L__BB15_88;
	add.s32 	%r417, %r36, %r94;
	mul.wide.s32 	%rd99, %r417, 4;
	add.s64 	%rd100, %rd1, %rd99;
	ld.global.f32 	%f325, [%rd100];
	mul.f32 	%f326, %f130, %f325;
	fma.rn.f32 	%f327, %f129, %f429, %f326;
	st.global.f32 	[%rd100], %f327;
$L__BB15_88:
	setp.ge.s32 	%p114, %r93, %r95;
	setp.ge.s32 	%p115, %r78, %r96;
	cvt.s64.s32 	%rd101, %r94;
	add.s64 	%rd102, %rd4, %rd101;
	shl.b64 	%rd103, %rd102, 2;
	add.s64 	%rd12, %rd1, %rd103;
	or.pred  	%p116, %p114, %p115;
	@%p116 bra 	$L__BB15_90;
	ld.global.f32 	%f328, [%rd12+4];
	mul.f32 	%f329, %f130, %f328;
	fma.rn.f32 	%f330, %f129, %f430, %f329;
	st.global.f32 	[%rd12+4], %f330;
$L__BB15_90:
	setp.ge.s32 	%p117, %r93, %r95;
	setp.ge.s32 	%p118, %r79, %r96;
	or.pred  	%p119, %p117, %p118;
	@%p119 bra 	$L__BB15_92;
	ld.global.f32 	%f331, [%rd12+8];
	mul.f32 	%f332, %f130, %f331;
	fma.rn.f32 	%f333, %f129, %f431, %f332;
	st.global.f32 	[%rd12+8], %f333;
$L__BB15_92:
	setp.ge.s32 	%p120, %r93, %r95;
	setp.ge.s32 	%p121, %r80, %r96;
	or.pred  	%p122, %p120, %p121;
	@%p122 bra 	$L__BB15_94;
	ld.global.f32 	%f334, [%rd12+12];
	mul.f32 	%f335, %f130, %f334;
	fma.rn.f32 	%f336, %f129, %f432, %f335;
	st.global.f32 	[%rd12+12], %f336;
$L__BB15_94:
	ret;
$L__BB15_95:
	.pragma "nounroll";
	shl.b32 	%r125, %r420, 2;
	and.b32  	%r126, %r125, 4;
	shr.u32 	%r127, %r420, 1;
	add.s32 	%r128, %r3, %r127;
	mad.lo.s32 	%r129, %r128, %r97, %r126;
	mul.wide.s32 	%rd18, %r129, 4;
	add.s64 	%rd19, %rd2, %rd18;
	ld.global.v4.f32 	{%f135, %f136, %f137, %f138}, [%rd19];
	shl.b32 	%r130, %r420, 9;
	and.b32  	%r131, %r130, 512;
	add.s32 	%r132, %r131, %r127;
	shl.b32 	%r133, %r132, 2;
	mov.u32 	%r134, _ZZ8sgemm_dbILi128ELi128ELi8ELi8ELi4EEvPKfS1_PfiiiffE2As;
	add.s32 	%r135, %r134, %r133;
	st.shared.f32 	[%r135], %f135;
	st.shared.f32 	[%r135+512], %f136;
	st.shared.f32 	[%r135+1024], %f137;
	st.shared.f32 	[%r135+1536], %f138;
	add.s32 	%r136, %r420, %r6;
	shl.b32 	%r137, %r136, 2;
	and.b32  	%r138, %r137, 4;
	shr.u32 	%r139, %r136, 1;
	add.s32 	%r140, %r3, %r139;
	mad.lo.s32 	%r141, %r140, %r97, %r138;
	mul.wide.s32 	%rd20, %r141, 4;
	add.s64 	%rd21, %rd2, %rd20;
	ld.global.v4.f32 	{%f139, %f140, %f141, %f142}, [%rd21];
	shl.b32 	%r142, %r136, 9;
	and.b32  	%r143, %r142, 512;
	add.s32 	%r144, %r143, %r139;
	shl.b32 	%r145, %r144, 2;
	add.s32 	%r146, %r134, %r145;
	st.shared.f32 	[%r146], %f139;
	st.shared.f32 	[%r146+512], %f140;
	st.shared.f32 	[%r146+1024], %f141;
	st.shared.f32 	[%r146+1536], %f142;
	add.s32 	%r147, %r136, %r6;
	shl.b32 	%r148, %r147, 2;
	and.b32  	%r149, %r148, 4;
	shr.u32 	%r150, %r147, 1;
	add.s32 	%r151, %r3, %r150;
	mad.lo.s32 	%r152, %r151, %r97, %r149;
	mul.wide.s32 	%rd22, %r152, 4;
	add.s64 	%rd23, %rd2, %rd22;
	ld.global.v4.f32 	{%f143, %f144, %f145, %f146}, [%rd23];
	shl.b32 	%r153, %r147, 9;
	and.b32  	%r154, %r153, 512;
	add.s32 	%r155, %r154, %r150;
	shl.b32 	%r156, %r155, 2;
	add.s32 	%r157, %r134, %r156;
	st.shared.f32 	[%r157], %f143;
	st.shared.f32 	[%r157+512], %f144;
	st.shared.f32 	[%r157+1024], %f145;
	st.shared.f32 	[%r157+1536], %f146;
	add.s32 	%r158, %r147, %r6;
	shl.b32 	%r159, %r158, 2;
	and.b32  	%r160, %r159, 4;
	shr.u32 	%r161, %r158, 1;
	add.s32 	%r162, %r3, %r161;
	mad.lo.s32 	%r163, %r162, %r97, %r160;
	mul.wide.s32 	%rd24, %r163, 4;
	add.s64 	%rd25, %rd2, %rd24;
	ld.global.v4.f32 	{%f147, %f148, %f149, %f150}, [%rd25];
	shl.b32 	%r164, %r158, 9;
	and.b32  	%r165, %r164, 512;
	add.s32 	%r166, %r165, %r161;
	shl.b32 	%r167, %r166, 2;
	add.s32 	%r168, %r134, %r167;
	st.shared.f32 	[%r168], %f147;
	st.shared.f32 	[%r168+512], %f148;
	st.shared.f32 	[%r168+1024], %f149;
	st.shared.f32 	[%r168+1536], %f150;
	add.s32 	%r420, %r158, %r6;
	setp.lt.u32 	%p6, %r420, 256;
	@%p6 bra 	$L__BB15_95;
	bra.uni 	$L__BB15_5;

}
	// .globl	_Z8sgemm_dbILi128ELi128ELi8ELi4ELi8EEvPKfS1_Pfiiiff
.visible .entry _Z8sgemm_dbILi128ELi128ELi8ELi4ELi8EEvPKfS1_Pfiiiff(
	.param .u64 .ptr .align 1 _Z8sgemm_dbILi128ELi128ELi8ELi4ELi8EEvPKfS1_Pfiiiff_param_0,
	.param .u64 .ptr .align 1 _Z8sgemm_dbILi128ELi128ELi8ELi4ELi8EEvPKfS1_Pfiiiff_param_1,
	.param .u64 .ptr .align 1 _Z8sgemm_dbILi128ELi128ELi8ELi4ELi8EEvPKfS1_Pfiiiff_param_2,
	.param .u32 _Z8sgemm_dbILi128ELi128ELi8ELi4ELi8EEvPKfS1_Pfiiiff_param_3,
	.param .u32 _Z8sgemm_dbILi128ELi128ELi8ELi4ELi8EEvPKfS1_Pfiiiff_param_4,
	.param .u32 _Z8sgemm_dbILi128ELi128ELi8ELi4ELi8EEvPKfS1_Pfiiiff_param_5,
	.param .f32 _Z8sgemm_dbILi128ELi128ELi8ELi4ELi8EEvPKfS1_Pfiiiff_param_6,
	.param .f32 _Z8sgemm_dbILi128ELi128ELi8ELi4ELi8EEvPKfS1_Pfiiiff_param_7
)
{
	.reg .pred 	%p<123>;
	.reg .b32 	%r<432>;
	.reg .b32 	%f<433>;
	.reg .b64 	%rd<80>;
	// demoted variable
	.shared .align 4 .b8 _ZZ8sgemm_dbILi128ELi128ELi8ELi4ELi8EEvPKfS1_PfiiiffE2As[8192];
	// demoted variable
	.shared .align 4 .b8 _ZZ8sgemm_dbILi128ELi128ELi8ELi4ELi8EEvPKfS1_PfiiiffE2Bs[8192];
	ld.param.u64 	%rd9, [_Z8sgemm_dbILi128ELi128ELi8ELi4ELi8EEvPKfS1_Pfiiiff_param_0];
	ld.param.u64 	%rd10, [_Z8sgemm_dbILi128ELi128ELi8ELi4ELi8EEvPKfS1_Pfiiiff_param_1];
	ld.param.u64 	%rd11, [_Z8sgemm_dbILi128ELi128ELi8ELi4ELi8EEvPKfS1_Pfiiiff_param_2];
	ld.param.u32 	%r91, [_Z8sgemm_dbILi128ELi128ELi8ELi4ELi8EEvPKfS1_Pfiiiff_param_3];
	ld.param.u32 	%r92, [_Z8sgemm_dbILi128ELi128ELi8ELi4ELi8EEvPKfS1_Pfiiiff_param_4];
	ld.param.u32 	%r93, [_Z8sgemm_dbILi128ELi128ELi8ELi4ELi8EEvPKfS1_Pfiiiff_param_5];
	ld.param.f32 	%f129, [_Z8sgemm_dbILi128ELi128ELi8ELi4ELi8EEvPKfS1_Pfiiiff_param_6];
	ld.param.f32 	%f130, [_Z8sgemm_dbILi128ELi128ELi8ELi4ELi8EEvPKfS1_Pfiiiff_param_7];
	cvta.to.global.u64 	%rd1, %rd11;
	cvta.to.global.u64 	%rd2, %rd9;
	cvta.to.global.u64 	%rd3, %rd10;
	mov.u32 	%r1, %tid.y;
	mov.u32 	%r2, %tid.x;
	mov.u32 	%r94, %ctaid.y;
	shl.b32 	%r3, %r94, 7;
	mov.u32 	%r95, %ctaid.x;
	shl.b32 	%r4, %r95, 7;
	mov.u32 	%r96, %ntid.x;
	mad.lo.s32 	%r5, %r96, %r1, %r2;
	mov.u32 	%r97, %ntid.y;
	mul.lo.s32 	%r6, %r96, %r97;
	add.s32 	%r98, %r93, -1;
	shr.s32 	%r99, %r98, 31;
	shr.u32 	%r100, %r99, 29;
	add.s32 	%r101, %r98, %r100;
	shr.s32 	%r7, %r101, 3;
	setp.gt.u32 	%p1, %r5, 255;
	@%p1 bra 	$L__BB16_10;
	add.s32 	%r102, %r5, %r6;
	max.u32 	%r103, %r102, 256;
	setp.lt.u32 	%p2, %r102, 256;
	selp.u32 	%r104, 1, 0, %p2;
	add.s32 	%r105, %r102, %r104;
	sub.s32 	%r106, %r103, %r105;
	div.u32 	%r107, %r106, %r6;
	add.s32 	%r8, %r107, %r104;
	add.s32 	%r108, %r8, 1;
	and.b32  	%r9, %r108, 3;
	and.b32  	%r10, %r8, 3;
	setp.eq.s32 	%p3, %r10, 3;
	mov.u32 	%r412, %r5;
	@%p3 bra 	$L__BB16_4;
	mov.b32 	%r411, 0;
	mov.u32 	%r412, %r5;
$L__BB16_3:
	.pragma "nounroll";
	shl.b32 	%r110, %r412, 2;
	and.b32  	%r111, %r110, 4;
	shr.u32 	%r112, %r412, 1;
	add.s32 	%r113, %r3, %r112;
	mad.lo.s32 	%r114, %r113, %r93, %r111;
	mul.wide.s32 	%rd12, %r114, 4;
	add.s64 	%rd13, %rd2, %rd12;
	ld.global.v4.f32 	{%f131, %f132, %f133, %f134}, [%rd13];
	shl.b32 	%r115, %r412, 9;
	and.b32  	%r116, %r115, 512;
	add.s32 	%r117, %r116, %r112;
	shl.b32 	%r118, %r117, 2;
	mov.u32 	%r119, _ZZ8sgemm_dbILi128ELi128ELi8ELi4ELi8EEvPKfS1_PfiiiffE2As;
	add.s32 	%r120, %r119, %r118;
	st.shared.f32 	[%r120], %f131;
	st.shared.f32 	[%r120+512], %f132;
	st.shared.f32 	[%r120+1024], %f133;
	st.shared.f32 	[%r120+1536], %f134;
	add.s32 	%r412, %r412, %r6;
	add.s32 	%r411, %r411, 1;
	setp.ne.s32 	%p4, %r411, %r9;
	@%p4 bra 	$L__BB16_3;
$L__BB16_4:
	setp.lt.u32 	%p5, %r8, 3;
	@%p5 bra 	$L__BB16_5;
	bra.uni 	$L__BB16_95;
$L__BB16_5:
	setp.eq.s32 	%p7, %r10, 3;
	mov.u32 	%r415, %r5;
	@%p7 bra 	$L__BB16_8;
	mov.b32 	%r414, 0;
	mov.u32 	%r175, _ZZ8sgemm_dbILi128ELi128ELi8ELi4ELi8EEvPKfS1_PfiiiffE2Bs;
	mov.u32 	%r415, %r5;
$L__BB16_7:
	.pragma "nounroll";
	shl.b32 	%r166, %r415, 2;
	and.b32  	%r167, %r166, 124;
	shr.u32 	%r168, %r415, 5;
	add.s32 	%r169, %r167, %r4;
	mad.lo.s32 	%r170, %r168, %r92, %r169;
	mul.wide.s32 	%rd22, %r170, 4;
	add.s64 	%rd23, %rd3, %rd22;
	ld.global.v4.f32 	{%f151, %f152, %f153, %f154}, [%rd23];
	shl.b32 	%r171, %r415, 4;
	and.b32  	%r172, %r171, 496;
	shl.b32 	%r173, %r168, 9;
	or.b32  	%r174, %r173, %r172;
	add.s32 	%r176, %r175, %r174;
	st.shared.f32 	[%r176], %f151;
	st.shared.f32 	[%r176+4], %f152;
	st.shared.f32 	[%r176+8], %f153;
	st.shared.f32 	[%r176+12], %f154;
	add.s32 	%r415, %r415, %r6;
	add.s32 	%r414, %r414, 1;
	setp.ne.s32 	%p8, %r414, %r9;
	@%p8 bra 	$L__BB16_7;
$L__BB16_8:
	setp.lt.u32 	%p9, %r8, 3;
	@%p9 bra 	$L__BB16_10;
$L__BB16_9:
	.pragma "nounroll";
	shl.b32 	%r177, %r415, 2;
	and.b32  	%r178, %r177, 124;
	shr.u32 	%r179, %r415, 5;
	add.s32 	%r180, %r178, %r4;
	mad.lo.s32 	%r181, %r179, %r92, %r180;
	mul.wide.s32 	%rd24, %r181, 4;
	add.s64 	%rd25, %rd3, %rd24;
	ld.global.v4.f32 	{%f155, %f156, %f157, %f158}, [%rd25];
	shl.b32 	%r182, %r415, 4;
	and.b32  	%r183, %r182, 496;
	shl.b32 	%r184, %r179, 9;
	or.b32  	%r185, %r184, %r183;
	mov.u32 	%r186, _ZZ8sgemm_dbILi128ELi128ELi8ELi4ELi8EEvPKfS1_PfiiiffE2Bs;
	add.s32 	%r187, %r186, %r185;
	st.shared.f32 	[%r187], %f155;
	st.shared.f32 	[%r187+4], %f156;
	st.shared.f32 	[%r187+8], %f157;
	st.shared.f32 	[%r187+12], %f158;
	add.s32 	%r188, %r415, %r6;
	shl.b32 	%r189, %r188, 2;
	and.b32  	%r190, %r189, 124;
	shr.u32 	%r191, %r188, 5;
	add.s32 	%r192, %r190, %r4;
	mad.lo.s32 	%r193, %r191, %r92, %r192;
	mul.wide.s32 	%rd26, %r193, 4;
	add.s64 	%rd27, %rd3, %rd26;
	ld.global.v4.f32 	{%f159, %f160, %f161, %f162}, [%rd27];
	shl.b32 	%r194, %r188, 4;
	and.b32  	%r195, %r194, 496;
	shl.b32 	%r196, %r191, 9;
	or.b32  	%r197, %r196, %r195;
	add.s32 	%r198, %r186, %r197;
	st.shared.f32 	[%r198], %f159;
	st.shared.f32 	[%r198+4], %f160;
	st.shared.f32 	[%r198+8], %f161;
	st.shared.f32 	[%r198+12], %f162;
	add.s32 	%r199, %r188, %r6;
	shl.b32 	%r200, %r199, 2;
	and.b32  	%r201, %r200, 124;
	shr.u32 	%r202, %r199, 5;
	add.s32 	%r203, %r201, %r4;
	mad.lo.s32 	%r204, %r202, %r92, %r203;
	mul.wide.s32 	%rd28, %r204, 4;
	add.s64 	%rd29, %rd3, %rd28;
	ld.global.v4.f32 	{%f163, %f164, %f165, %f166}, [%rd29];
	shl.b32 	%r205, %r199, 4;
	and.b32  	%r206, %r205, 496;
	shl.b32 	%r207, %r202, 9;
	or.b32  	%r208, %r207, %r206;
	add.s32 	%r209, %r186, %r208;
	st.shared.f32 	[%r209], %f163;
	st.shared.f32 	[%r209+4], %f164;
	st.shared.f32 	[%r209+8], %f165;
	st.shared.f32 	[%r209+12], %f166;
	add.s32 	%r210, %r199, %r6;
	shl.b32 	%r211, %r210, 2;
	and.b32  	%r212, %r211, 124;
	shr.u32 	%r213, %r210, 5;
	add.s32 	%r214, %r212, %r4;
	mad.lo.s32 	%r215, %r213, %r92, %r214;
	mul.wide.s32 	%rd30, %r215, 4;
	add.s64 	%rd31, %rd3, %rd30;
	ld.global.v4.f32 	{%f167, %f168, %f169, %f170}, [%rd31];
	shl.b32 	%r216, %r210, 4;
	and.b32  	%r217, %r216, 496;
	shl.b32 	%r218, %r213, 9;
	or.b32  	%r219, %r218, %r217;
	add.s32 	%r220, %r186, %r219;
	st.shared.f32 	[%r220], %f167;
	st.shared.f32 	[%r220+4], %f168;
	st.shared.f32 	[%r220+8], %f169;
	st.shared.f32 	[%r220+12], %f170;
	add.s32 	%r415, %r210, %r6;
	setp.lt.u32 	%p10, %r415, 256;
	@%p10 bra 	$L__BB16_9;
$L__BB16_10:
	bar.sync 	0;
	setp.lt.s32 	%p11, %r93, -6;
	mov.f32 	%f401, 0f00000000;
	mov.f32 	%f402, %f401;
	mov.f32 	%f403, %f401;
	mov.f32 	%f404, %f401;
	mov.f32 	%f405, %f401;
	mov.f32 	%f406, %f401;
	mov.f32 	%f407, %f401;
	mov.f32 	%f408, %f401;
	mov.f32 	%f409, %f401;
	mov.f32 	%f410, %f401;
	mov.f32 	%f411, %f401;
	mov.f32 	%f412, %f401;
	mov.f32 	%f413, %f401;
	mov.f32 	%f414, %f401;
	mov.f32 	%f415, %f401;
	mov.f32 	%f416, %f401;
	mov.f32 	%f417, %f401;
	mov.f32 	%f418, %f401;
	mov.f32 	%f419, %f401;
	mov.f32 	%f420, %f401;
	mov.f32 	%f421, %f401;
	mov.f32 	%f422, %f401;
	mov.f32 	%f423, %f401;
	mov.f32 	%f424, %f401;
	mov.f32 	%f425, %f401;
	mov.f32 	%f426, %f401;
	mov.f32 	%f427, %f401;
	mov.f32 	%f428, %f401;
	mov.f32 	%f429, %f401;
	mov.f32 	%f430, %f401;
	mov.f32 	%f431, %f401;
	mov.f32 	%f432, %f401;
	@%p11 bra 	$L__BB16_30;
	max.s32 	%r25, %r7, 0;
	add.s32 	%r26, %r5, %r6;
	max.u32 	%r222, %r26, 256;
	setp.lt.u32 	%p12, %r26, 256;
	selp.u32 	%r223, 1, 0, %p12;
	add.s32 	%r224, %r26, %r223;
	sub.s32 	%r225, %r222, %r224;
	div.u32 	%r226, %r225, %r6;
	add.s32 	%r27, %r226, %r223;
	add.s32 	%r227, %r27, 1;
	and.b32  	%r28, %r227, 3;
	shl.b32 	%r228, %r5, 2;
	and.b32  	%r229, %r228, 4;
	shr.u32 	%r230, %r5, 1;
	add.s32 	%r231, %r3, %r230;
	mad.lo.s32 	%r29, %r231, %r93, %r229;
	shl.b32 	%r232, %r26, 2;
	and.b32  	%r233, %r232, 4;
	shr.u32 	%r234, %r26, 1;
	add.s32 	%r235, %r3, %r234;
	mad.lo.s32 	%r30, %r235, %r93, %r233;
	add.s32 	%r31, %r26, %r6;
	shr.u32 	%r32, %r5, 5;
	shr.u32 	%r33, %r26, 5;
	shr.u32 	%r34, %r31, 5;
	mov.b32 	%r418, 0;
	mov.f32 	%f401, 0f00000000;
	mov.u32 	%r419, %r418;
$L__BB16_12:
	xor.b32  	%r40, %r419, 1;
	setp.ge.s32 	%p13, %r418, %r7;
	@%p13 bra 	$L__BB16_27;
	setp.gt.u32 	%p14, %r5, 255;
	shl.b32 	%r236, %r418, 3;
	add.s32 	%r41, %r236, 8;
	@%p14 bra 	$L__BB16_27;
	setp.eq.s32 	%p15, %r28, 0;
	shl.b32 	%r237, %r40, 12;
	mov.u32 	%r238, _ZZ8sgemm_dbILi128ELi128ELi8ELi4ELi8EEvPKfS1_PfiiiffE2As;
	add.s32 	%r42, %r238, %r237;
	mov.u32 	%r420, %r5;
	@%p15 bra 	$L__BB16_18;
	setp.eq.s32 	%p16, %r28, 1;
	add.s32 	%r239, %r41, %r29;
	mul.wide.s32 	%rd32, %r239, 4;
	add.s64 	%rd33, %rd2, %rd32;
	ld.global.v4.f32 	{%f173, %f174, %f175, %f176}, [%rd33];
	shl.b32 	%r240, %r5, 9;
	and.b32  	%r241, %r240, 512;
	shr.u32 	%r242, %r5, 1;
	add.s32 	%r243, %r241, %r242;
	shl.b32 	%r244, %r243, 2;
	add.s32 	%r245, %r42, %r244;
	st.shared.f32 	[%r245], %f173;
	st.shared.f32 	[%r245+512], %f174;
	st.shared.f32 	[%r245+1024], %f175;
	st.shared.f32 	[%r245+1536], %f176;
	mov.u32 	%r420, %r26;
	@%p16 bra 	$L__BB16_18;
	setp.eq.s32 	%p17, %r28, 2;
	add.s32 	%r246, %r41, %r30;
	mul.wide.s32 	%rd34, %r246, 4;
	add.s64 	%rd35, %rd2, %rd34;
	ld.global.v4.f32 	{%f177, %f178, %f179, %f180}, [%rd35];
	shl.b32 	%r247, %r26, 9;
	and.b32  	%r248, %r247, 512;
	shr.u32 	%r249, %r26, 1;
	add.s32 	%r250, %r248, %r249;
	shl.b32 	%r251, %r250, 2;
	add.s32 	%r252, %r42, %r251;
	st.shared.f32 	[%r252], %f177;
	st.shared.f32 	[%r252+512], %f178;
	st.shared.f32 	[%r252+1024], %f179;
	st.shared.f32 	[%r252+1536], %f180;
	mov.u32 	%r420, %r31;
	@%p17 bra 	$L__BB16_18;
	add.s32 	%r420, %r31, %r6;
	shl.b32 	%r253, %r31, 2;
	and.b32  	%r254, %r253, 4;
	shr.u32 	%r255, %r31, 1;
	add.s32 	%r256, %r3, %r255;
	mad.lo.s32 	%r257, %r256, %r93, %r254;
	add.s32 	%r258, %r41, %r257;
	mul.wide.s32 	%rd36, %r258, 4;
	add.s64 	%rd37, %rd2, %rd36;
	ld.global.v4.f32 	{%f181, %f182, %f183, %f184}, [%rd37];
	shl.b32 	%r259, %r31, 9;
	and.b32  	%r260, %r259, 512;
	add.s32 	%r261, %r260, %r255;
	shl.b32 	%r262, %r261, 2;
	add.s32 	%r263, %r42, %r262;
	st.shared.f32 	[%r263], %f181;
	st.shared.f32 	[%r263+512], %f182;
	st.shared.f32 	[%r263+1024], %f183;
	st.shared.f32 	[%r263+1536], %f184;
$L__BB16_18:
	setp.lt.u32 	%p18, %r27, 3;
	@%p18 bra 	$L__BB16_21;
	shl.b32 	%r422, %r420, 2;
	shl.b32 	%r264, %r6, 3;
	add.s32 	%r428, %r264, %r422;
	shl.b32 	%r265, %r6, 1;
	add.s32 	%r427, %r265, %r420;
	mad.lo.s32 	%r426, %r6, 12, %r422;
	mad.lo.s32 	%r425, %r6, 3, %r420;
	add.s32 	%r424, %r6, %r420;
	shl.b32 	%r423, %r424, 2;
$L__BB16_20:
	.pragma "nounroll";
	and.b32  	%r266, %r422, 4;
	shr.u32 	%r267, %r420, 1;
	add.s32 	%r268, %r266, %r41;
	add.s32 	%r269, %r3, %r267;
	mad.lo.s32 	%r270, %r269, %r93, %r268;
	mul.wide.s32 	%rd38, %r270, 4;
	add.s64 	%rd39, %rd2, %rd38;
	ld.global.v4.f32 	{%f185, %f186, %f187, %f188}, [%rd39];
	shl.b32 	%r271, %r422, 7;
	and.b32  	%r272, %r271, 512;
	add.s32 	%r273, %r272, %r267;
	shl.b32 	%r274, %r273, 2;
	add.s32 	%r275, %r42, %r274;
	st.shared.f32 	[%r275], %f185;
	st.shared.f32 	[%r275+512], %f186;
	st.shared.f32 	[%r275+1024], %f187;
	st.shared.f32 	[%r275+1536], %f188;
	add.s32 	%r276, %r420, %r6;
	and.b32  	%r277, %r423, 4;
	shr.u32 	%r278, %r424, 1;
	add.s32 	%r279, %r277, %r41;
	add.s32 	%r280, %r3, %r278;
	mad.lo.s32 	%r281, %r280, %r93, %r279;
	mul.wide.s32 	%rd40, %r281, 4;
	add.s64 	%rd41, %rd2, %rd40;
	ld.global.v4.f32 	{%f189, %f190, %f191, %f192}, [%rd41];
	shl.b32 	%r282, %r423, 7;
	and.b32  	%r283, %r282, 512;
	add.s32 	%r284, %r283, %r278;
	shl.b32 	%r285, %r284, 2;
	add.s32 	%r286, %r42, %r285;
	st.shared.f32 	[%r286], %f189;
	st.shared.f32 	[%r286+512], %f190;
	st.shared.f32 	[%r286+1024], %f191;
	st.shared.f32 	[%r286+1536], %f192;
	add.s32 	%r287, %r276, %r6;
	and.b32  	%r288, %r428, 4;
	shr.u32 	%r289, %r427, 1;
	add.s32 	%r290, %r288, %r41;
	add.s32 	%r291, %r3, %r289;
	mad.lo.s32 	%r292, %r291, %r93, %r290;
	mul.wide.s32 	%rd42, %r292, 4;
	add.s64 	%rd43, %rd2, %rd42;
	ld.global.v4.f32 	{%f193, %f194, %f195, %f196}, [%rd43];
	shl.b32 	%r293, %r428, 7;
	and.b32  	%r294, %r293, 512;
	add.s32 	%r295, %r294, %r289;
	shl.b32 	%r296, %r295, 2;
	add.s32 	%r297, %r42, %r296;
	st.shared.f32 	[%r297], %f193;
	st.shared.f32 	[%r297+512], %f194;
	st.shared.f32 	[%r297+1024], %f195;
	st.shared.f32 	[%r297+1536], %f196;
	add.s32 	%r298, %r287, %r6;
	and.b32  	%r299, %r426, 4;
	shr.u32 	%r300, %r425, 1;
	add.s32 	%r301, %r299, %r41;
	add.s32 	%r302, %r3, %r300;
	mad.lo.s32 	%r303, %r302, %r93, %r301;
	mul.wide.s32 	%rd44, %r303, 4;
	add.s64 	%rd45, %rd2, %rd44;
	ld.global.v4.f32 	{%f197, %f198, %f199, %f200}, [%rd45];
	shl.b32 	%r304, %r426, 7;
	and.b32  	%r305, %r304, 512;
	add.s32 	%r306, %r305, %r300;
	shl.b32 	%r307, %r306, 2;
	add.s32 	%r308, %r42, %r307;
	st.shared.f32 	[%r308], %f197;
	st.shared.f32 	[%r308+512], %f198;
	st.shared.f32 	[%r308+1024], %f199;
	st.shared.f32 	[%r308+1536], %f200;
	add.s32 	%r420, %r298, %r6;
	shl.b32 	%r309, %r6, 4;
	add.s32 	%r428, %r428, %r309;
	shl.b32 	%r310, %r6, 2;
	add.s32 	%r427, %r427, %r310;
	add.s32 	%r426, %r426, %r309;
	add.s32 	%r425, %r425, %r310;
	add.s32 	%r424, %r424, %r310;
	add.s32 	%r423, %r423, %r309;
	add.s32 	%r422, %r422, %r309;
	setp.lt.u32 	%p19, %r420, 256;
	@%p19 bra 	$L__BB16_20;
$L__BB16_21:
	shl.b32 	%r311, %r40, 12;
	mov.u32 	%r312, _ZZ8sgemm_dbILi128ELi128ELi8ELi4ELi8EEvPKfS1_PfiiiffE2Bs;
	add.s32 	%r52, %r312, %r311;
	mov.u32 	%r421, %r5;
	@%p15 bra 	$L__BB16_25;
	setp.eq.s32 	%p21, %r28, 1;
	add.s32 	%r313, %r32, %r41;
	shl.b32 	%r314, %r5, 2;
	and.b32  	%r315, %r314, 124;
	add.s32 	%r316, %r315, %r4;
	mad.lo.s32 	%r317, %r313, %r92, %r316;
	mul.wide.s32 	%rd46, %r317, 4;
	add.s64 	%rd47, %rd3, %rd46;
	ld.global.v4.f32 	{%f201, %f202, %f203, %f204}, [%rd47];
	shl.b32 	%r318, %r32, 9;
	shl.b32 	%r319, %r5, 4;
	and.b32  	%r320, %r319, 496;
	or.b32  	%r321, %r318, %r320;
	add.s32 	%r322, %r52, %r321;
	st.shared.f32 	[%r322], %f201;
	st.shared.f32 	[%r322+4], %f202;
	st.shared.f32 	[%r322+8], %f203;
	st.shared.f32 	[%r322+12], %f204;
	mov.u32 	%r421, %r26;
	@%p21 bra 	$L__BB16_25;
	setp.eq.s32 	%p22, %r28, 2;
	add.s32 	%r323, %r33, %r41;
	shl.b32 	%r324, %r26, 2;
	and.b32  	%r325, %r324, 124;
	add.s32 	%r326, %r325, %r4;
	mad.lo.s32 	%r327, %r323, %r92, %r326;
	mul.wide.s32 	%rd48, %r327, 4;
	add.s64 	%rd49, %rd3, %rd48;
	ld.global.v4.f32 	{%f205, %f206, %f207, %f208}, [%rd49];
	shl.b32 	%r328, %r33, 9;
	shl.b32 	%r329, %r26, 4;
	and.b32  	%r330, %r329, 496;
	or.b32  	%r331, %r328, %r330;
	add.s32 	%r332, %r52, %r331;
	st.shared.f32 	[%r332], %f205;
	st.shared.f32 	[%r332+4], %f206;
	st.shared.f32 	[%r332+8], %f207;
	st.shared.f32 	[%r332+12], %f208;
	mov.u32 	%r421, %r31;
	@%p22 bra 	$L__BB16_25;
	add.s32 	%r421, %r31, %r6;
	add.s32 	%r333, %r34, %r41;
	shl.b32 	%r334, %r31, 2;
	and.b32  	%r335, %r334, 124;
	add.s32 	%r336, %r335, %r4;
	mad.lo.s32 	%r337, %r333, %r92, %r336;
	mul.wide.s32 	%rd50, %r337, 4;
	add.s64 	%rd51, %rd3, %rd50;
	ld.global.v4.f32 	{%f209, %f210, %f211, %f212}, [%rd51];
	shl.b32 	%r338, %r34, 9;
	shl.b32 	%r339, %r31, 4;
	and.b32  	%r340, %r339, 496;
	or.b32  	%r341, %r338, %r340;
	add.s32 	%r342, %r52, %r341;
	st.shared.f32 	[%r342], %f209;
	st.shared.f32 	[%r342+4], %f210;
	st.shared.f32 	[%r342+8], %f211;
	st.shared.f32 	[%r342+12], %f212;
$L__BB16_25:
	@%p18 bra 	$L__BB16_27;
$L__BB16_26:
	.pragma "nounroll";
	shl.b32 	%r343, %r421, 2;
	and.b32  	%r344, %r343, 124;
	shr.u32 	%r345, %r421, 5;
	add.s32 	%r346, %r344, %r4;
	add.s32 	%r347, %r345, %r41;
	mad.lo.s32 	%r348, %r347, %r92, %r346;
	mul.wide.s32 	%rd52, %r348, 4;
	add.s64 	%rd53, %rd3, %rd52;
	ld.global.v4.f32 	{%f213, %f214, %f215, %f216}, [%rd53];
	shl.b32 	%r349, %r421, 4;
	and.b32  	%r350, %r349, 496;
	shl.b32 	%r351, %r345, 9;
	or.b32  	%r352, %r351, %r350;
	add.s32 	%r353, %r52, %r352;
	st.shared.f32 	[%r353], %f213;
	st.shared.f32 	[%r353+4], %f214;
	st.shared.f32 	[%r353+8], %f215;
	st.shared.f32 	[%r353+12], %f216;
	add.s32 	%r354, %r421, %r6;
	shl.b32 	%r355, %r354, 2;
	and.b32  	%r356, %r355, 124;
	shr.u32 	%r357, %r354, 5;
	add.s32 	%r358, %r356, %r4;
	add.s32 	%r359, %r357, %r41;
	mad.lo.s32 	%r360, %r359, %r92, %r358;
	mul.wide.s32 	%rd54, %r360, 4;
	add.s64 	%rd55, %rd3, %rd54;
	ld.global.v4.f32 	{%f217, %f218, %f219, %f220}, [%rd55];
	shl.b32 	%r361, %r354, 4;
	and.b32  	%r362, %r361, 496;
	shl.b32 	%r363, %r357, 9;
	or.b32  	%r364, %r363, %r362;
	add.s32 	%r365, %r52, %r364;
	st.shared.f32 	[%r365], %f217;
	st.shared.f32 	[%r365+4], %f218;
	st.shared.f32 	[%r365+8], %f219;
	st.shared.f32 	[%r365+12], %f220;
	add.s32 	%r366, %r354, %r6;
	shl.b32 	%r367, %r366, 2;
	and.b32  	%r368, %r367, 124;
	shr.u32 	%r369, %r366, 5;
	add.s32 	%r370, %r368, %r4;
	add.s32 	%r371, %r369, %r41;
	mad.lo.s32 	%r372, %r371, %r92, %r370;
	mul.wide.s32 	%rd56, %r372, 4;
	add.s64 	%rd57, %rd3, %rd56;
	ld.global.v4.f32 	{%f221, %f222, %f223, %f224}, [%rd57];
	shl.b32 	%r373, %r366, 4;
	and.b32  	%r374, %r373, 496;
	shl.b32 	%r375, %r369, 9;
	or.b32  	%r376, %r375, %r374;
	add.s32 	%r377, %r52, %r376;
	st.shared.f32 	[%r377], %f221;
	st.shared.f32 	[%r377+4], %f222;
	st.shared.f32 	[%r377+8], %f223;
	st.shared.f32 	[%r377+12], %f224;
	add.s32 	%r378, %r366, %r6;
	shl.b32 	%r379, %r378, 2;
	and.b32  	%r380, %r379, 124;
	shr.u32 	%r381, %r378, 5;
	add.s32 	%r382, %r380, %r4;
	add.s32 	%r383, %r381, %r41;
	mad.lo.s32 	%r384, %r383, %r92, %r382;
	mul.wide.s32 	%rd58, %r384, 4;
	add.s64 	%rd59, %rd3, %rd58;
	ld.global.v4.f32 	{%f225, %f226, %f227, %f228}, [%rd59];
	shl.b32 	%r385, %r378, 4;
	and.b32  	%r386, %r385, 496;
	shl.b32 	%r387, %r381, 9;
	or.b32  	%r388, %r387, %r386;
	add.s32 	%r389, %r52, %r388;
	st.shared.f32 	[%r389], %f225;
	st.shared.f32 	[%r389+4], %f226;
	st.shared.f32 	[%r389+8], %f227;
	st.shared.f32 	[%r389+12], %f228;
	add.s32 	%r421, %r378, %r6;
	setp.lt.u32 	%p24, %r421, 256;
	@%p24 bra 	$L__BB16_26;
$L__BB16_27:
	shl.b32 	%r391, %r419, 12;
	mov.u32 	%r392, _ZZ8sgemm_dbILi128ELi128ELi8ELi4ELi8EEvPKfS1_PfiiiffE2As;
	add.s32 	%r73, %r392, %r391;
	mov.u32 	%r393, _ZZ8sgemm_dbILi128ELi128ELi8ELi4ELi8EEvPKfS1_PfiiiffE2Bs;
	add.s32 	%r74, %r393, %r391;
	mov.b32 	%r431, 0;
$L__BB16_28:
	shl.b32 	%r394, %r431, 7;
	shl.b32 	%r395, %r1, 2;
	add.s32 	%r396, %r394, %r395;
	shl.b32 	%r397, %r396, 2;
	add.s32 	%r398, %r73, %r397;
	ld.shared.f32 	%f229, [%r398];
	ld.shared.f32 	%f230, [%r398+4];
	ld.shared.f32 	%f231, [%r398+8];
	ld.shared.f32 	%f232, [%r398+12];
	shl.b32 	%r399, %r2, 3;
	add.s32 	%r400, %r394, %r399;
	shl.b32 	%r401, %r400, 2;
	add.s32 	%r402, %r74, %r401;
	ld.shared.f32 	%f233, [%r402];
	ld.shared.f32 	%f234, [%r402+4];
	ld.shared.f32 	%f235, [%r402+8];
	ld.shared.f32 	%f236, [%r402+12];
	ld.shared.f32 	%f237, [%r402+16];
	ld.shared.f32 	%f238, [%r402+20];
	ld.shared.f32 	%f239, [%r402+24];
	ld.shared.f32 	%f240, [%r402+28];
	fma.rn.f32 	%f420, %f229, %f233, %f420;
	fma.rn.f32 	%f419, %f229, %f234, %f419;
	fma.rn.f32 	%f418, %f229, %f235, %f418;
	fma.rn.f32 	%f417, %f229, %f236, %f417;
	fma.rn.f32 	%f416, %f229, %f237, %f416;
	fma.rn.f32 	%f415, %f229, %f238, %f415;
	fma.rn.f32 	%f414, %f229, %f239, %f414;
	fma.rn.f32 	%f413, %f229, %f240, %f413;
	fma.rn.f32 	%f412, %f230, %f233, %f412;
	fma.rn.f32 	%f411, %f230, %f234, %f411;
	fma.rn.f32 	%f410, %f230, %f235, %f410;
	fma.rn.f32 	%f409, %f230, %f236, %f409;
	fma.rn.f32 	%f408, %f230, %f237, %f408;
	fma.rn.f32 	%f407, %f230, %f238, %f407;
	fma.rn.f32 	%f406, %f230, %f239, %f406;
	fma.rn.f32 	%f405, %f230, %f240, %f405;
	fma.rn.f32 	%f404, %f231, %f233, %f404;
	fma.rn.f32 	%f403, %f231, %f234, %f403;
	fma.rn.f32 	%f402, %f231, %f235, %f402;
	fma.rn.f32 	%f401, %f231, %f236, %f401;
	fma.rn.f32 	%f421, %f231, %f237, %f421;
	fma.rn.f32 	%f422, %f231, %f238, %f422;
	fma.rn.f32 	%f423, %f231, %f239, %f423;
	fma.rn.f32 	%f424, %f231, %f240, %f424;
	fma.rn.f32 	%f425, %f232, %f233, %f425;
	fma.rn.f32 	%f426, %f232, %f234, %f426;
	fma.rn.f32 	%f427, %f232, %f235, %f427;
	fma.rn.f32 	%f428, %f232, %f236, %f428;
	fma.rn.f32 	%f429, %f232, %f237, %f429;
	fma.rn.f32 	%f430, %f232, %f238, %f430;
	fma.rn.f32 	%f431, %f232, %f239, %f431;
	fma.rn.f32 	%f432, %f232, %f240, %f432;
	add.s32 	%r431, %r431, 1;
	setp.ne.s32 	%p25, %r431, 8;
	@%p25 bra 	$L__BB16_28;
	bar.sync 	0;
	add.s32 	%r77, %r418, 1;
	setp.eq.s32 	%p26, %r418, %r25;
	mov.u32 	%r418, %r77;
	mov.u32 	%r419, %r40;
	@%p26 bra 	$L__BB16_30;
	bra.uni 	$L__BB16_12;
$L__BB16_30:
	shl.b32 	%r403, %r1, 2;
	add.s32 	%r35, %r3, %r403;
	shl.b32 	%r405, %r2, 3;
	add.s32 	%r36, %r4, %r405;
	setp.lt.s32 	%p27, %r35, %r91;
	mul.lo.s32 	%r37, %r35, %r92;
	setp.lt.s32 	%p28, %r36, %r92;
	and.pred  	%p29, %p27, %p28;
	@%p29 bra 	$L__BB16_31;
	bra.uni 	$L__BB16_32;
$L__BB16_31:
	add.s32 	%r406, %r36, %r37;
	mul.wide.s32 	%rd60, %r406, 4;
	add.s64 	%rd61, %rd1, %rd60;
	ld.global.f32 	%f241, [%rd61];
	mul.f32 	%f242, %f130, %f241;
	fma.rn.f32 	%f243, %f129, %f420, %f242;
	st.global.f32 	[%rd61], %f243;
$L__BB16_32:
	setp.ge.s32 	%p30, %r35, %r91;
	add.s32 	%r78, %r36, 1;
	setp.ge.s32 	%p31, %r78, %r92;
	cvt.s64.s32 	%rd62, %r37;
	cvt.s64.s32 	%rd4, %r36;
	add.s64 	%rd63, %rd4, %rd62;
	shl.b64 	%rd64, %rd63, 2;
	add.s64 	%rd5, %rd1, %rd64;
	or.pred  	%p32, %p30, %p31;
	@%p32 bra 	$L__BB16_34;
	ld.global.f32 	%f244, [%rd5+4];
	mul.f32 	%f245, %f130, %f244;
	fma.rn.f32 	%f246, %f129, %f419, %f245;
	st.global.f32 	[%rd5+4], %f246;
$L__BB16_34:
	setp.ge.s32 	%p33, %r35, %r91;
	add.s32 	%r79, %r36, 2;
	setp.ge.s32 	%p34, %r79, %r92;
	or.pred  	%p35, %p33, %p34;
	@%p35 bra 	$L__BB16_36;
	ld.global.f32 	%f247, [%rd5+8];
	mul.f32 	%f248, %f130, %f247;
	fma.rn.f32 	%f249, %f129, %f418, %f248;
	st.global.f32 	[%rd5+8], %f249;
$L__BB16_36:
	setp.ge.s32 	%p36, %r35, %r91;
	add.s32 	%r80, %r36, 3;
	setp.ge.s32 	%p37, %r80, %r92;
	or.pred  	%p38, %p36, %p37;
	@%p38 bra 	$L__BB16_38;
	ld.global.f32 	%f250, [%rd5+12];
	mul.f32 	%f251, %f130, %f250;
	fma.rn.f32 	%f252, %f129, %f417, %f251;
	st.global.f32 	[%rd5+12], %f252;
$L__BB16_38:
	setp.ge.s32 	%p39, %r35, %r91;
	add.s32 	%r81, %r36, 4;
	setp.ge.s32 	%p40, %r81, %r92;
	or.pred  	%p41, %p39, %p40;
	@%p41 bra 	$L__BB16_40;
	ld.global.f32 	%f253, [%rd5+16];
	mul.f32 	%f254, %f130, %f253;
	fma.rn.f32 	%f255, %f129, %f416, %f254;
	st.global.f32 	[%rd5+16], %f255;
$L__BB16_40:
	setp.ge.s32 	%p42, %r35, %r91;
	add.s32 	%r82, %r36, 5;
	setp.ge.s32 	%p43, %r82, %r92;
	or.pred  	%p44, %p42, %p43;
	@%p44 bra 	$L__BB16_42;
	ld.global.f32 	%f256, [%rd5+20];
	mul.f32 	%f257, %f130, %f256;
	fma.rn.f32 	%f258, %f129, %f415, %f257;
	st.global.f32 	[%rd5+20], %f258;
$L__BB16_42:
	setp.ge.s32 	%p45, %r35, %r91;
	add.s32 	%r83, %r36, 6;
	setp.ge.s32 	%p46, %r83, %r92;
	or.pred  	%p47, %p45, %p46;
	@%p47 bra 	$L__BB16_44;
	ld.global.f32 	%f259, [%rd5+24];
	mul.f32 	%f260, %f130, %f259;
	fma.rn.f32 	%f261, %f129, %f414, %f260;
	st.global.f32 	[%rd5+24], %f261;
$L__BB16_44:
	setp.ge.s32 	%p48, %r35, %r91;
	add.s32 	%r84, %r36, 7;
	setp.ge.s32 	%p49, %r84, %r92;
	or.pred  	%p50, %p48, %p49;
	@%p50 bra 	$L__BB16_46;
	ld.global.f32 	%f262, [%rd5+28];
	mul.f32 	%f263, %f130, %f262;
	fma.rn.f32 	%f264, %f129, %f413, %f263;
	st.global.f32 	[%rd5+28], %f264;
$L__BB16_46:
	setp.ge.s32 	%p51, %r36, %r92;
	add.s32 	%r85, %r35, 1;
	setp.ge.s32 	%p52, %r85, %r91;
	add.s32 	%r86, %r37, %r92;
	or.pred  	%p53, %p52, %p51;
	@%p53 bra 	$L__BB16_48;
	add.s32 	%r407, %r36, %r86;
	mul.wide.s32 	%rd65, %r407, 4;
	add.s64 	%rd66, %rd1, %rd65;
	ld.global.f32 	%f265, [%rd66];
	mul.f32 	%f266, %f130, %f265;
	fma.rn.f32 	%f267, %f129, %f412, %f266;
	st.global.f32 	[%rd66], %f267;
$L__BB16_48:
	setp.ge.s32 	%p54, %r85, %r91;
	setp.ge.s32 	%p55, %r78, %r92;
	cvt.s64.s32 	%rd67, %r86;
	add.s64 	%rd68, %rd4, %rd67;
	shl.b64 	%rd69, %rd68, 2;
	add.s64 	%rd6, %rd1, %rd69;
	or.pred  	%p56, %p54, %p55;
	@%p56 bra 	$L__BB16_50;
	ld.global.f32 	%f268, [%rd6+4];
	mul.f32 	%f269, %f130, %f268;
	fma.rn.f32 	%f270, %f129, %f411, %f269;
	st.global.f32 	[%rd6+4], %f270;
$L__BB16_50:
	setp.ge.s32 	%p57, %r85, %r91;
	setp.ge.s32 	%p58, %r79, %r92;
	or.pred  	%p59, %p57, %p58;
	@%p59 bra 	$L__BB16_52;
	ld.global.f32 	%f271, [%rd6+8];
	mul.f32 	%f272, %f130, %f271;
	fma.rn.f32 	%f273, %f129, %f410, %f272;
	st.global.f32 	[%rd6+8], %f273;
$L__BB16_52:
	setp.ge.s32 	%p60, %r85, %r91;
	setp.ge.s32 	%p61, %r80, %r92;
	or.pred  	%p62, %p60, %p61;
	@%p62 bra 	$L__BB16_54;
	ld.global.f32 	%f274, [%rd6+12];
	mul.f32 	%f275, %f130, %f274;
	fma.rn.f32 	%f276, %f129, %f409, %f275;
	st.global.f32 	[%rd6+12], %f276;
$L__BB16_54:
	setp.ge.s32 	%p63, %r85, %r91;
	setp.ge.s32 	%p64, %r81, %r92;
	or.pred  	%p65, %p63, %p64;
	@%p65 bra 	$L__BB16_56;
	ld.global.f32 	%f277, [%rd6+16];
	mul.f32 	%f278, %f130, %f277;
	fma.rn.f32 	%f279, %f129, %f408, %f278;
	st.global.f32 	[%rd6+16], %f279;
$L__BB16_56:
	setp.ge.s32 	%p66, %r85, %r91;
	setp.ge.s32 	%p67, %r82, %r92;
	or.pred  	%p68, %p66, %p67;
	@%p68 bra 	$L__BB16_58;
	ld.global.f32 	%f280, [%rd6+20];
	mul.f32 	%f281, %f130, %f280;
	fma.rn.f32 	%f282, %f129, %f407, %f281;
	st.global.f32 	[%rd6+20], %f282;
$L__BB16_58:
	setp.ge.s32 	%p69, %r85, %r91;
	setp.ge.s32 	%p70, %r83, %r92;
	or.pred  	%p71, %p69, %p70;
	@%p71 bra 	$L__BB16_60;
	ld.global.f32 	%f283, [%rd6+24];
	mul.f32 	%f284, %f130, %f283;
	fma.rn.f32 	%f285, %f129, %f406, %f284;
	st.global.f32 	[%rd6+24], %f285;
$L__BB16_60:
	setp.ge.s32 	%p72, %r85, %r91;
	setp.ge.s32 	%p73, %r84, %r92;
	or.pred  	%p74, %p72, %p73;
	@%p74 bra 	$L__BB16_62;
	ld.global.f32 	%f286, [%rd6+28];
	mul.f32 	%f287, %f130, %f286;
	fma.rn.f32 	%f288, %f129, %f405, %f287;
	st.global.f32 	[%rd6+28], %f288;
$L__BB16_62:
	setp.ge.s32 	%p75, %r36, %r92;
	add.s32 	%r87, %r35, 2;
	setp.ge.s32 	%p76, %r87, %r91;
	add.s32 	%r88, %r86, %r92;
	or.pred  	%p77, %p76, %p75;
	@%p77 bra 	$L__BB16_64;
	add.s32 	%r408, %r36, %r88;
	mul.wide.s32 	%rd70, %r408, 4;
	add.s64 	%rd71, %rd1, %rd70;
	ld.global.f32 	%f289, [%rd71];
	mul.f32 	%f290, %f130, %f289;
	fma.rn.f32 	%f291, %f129, %f404, %f290;
	st.global.f32 	[%rd71], %f291;
$L__BB16_64:
	setp.ge.s32 	%p78, %r87, %r91;
	setp.ge.s32 	%p79, %r78, %r92;
	cvt.s64.s32 	%rd72, %r88;
	add.s64 	%rd73, %rd4, %rd72;
	shl.b64 	%rd74, %rd73, 2;
	add.s64 	%rd7, %rd1, %rd74;
	or.pred  	%p80, %p78, %p79;
	@%p80 bra 	$L__BB16_66;
	ld.global.f32 	%f292, [%rd7+4];
	mul.f32 	%f293, %f130, %f292;
	fma.rn.f32 	%f294, %f129, %f403, %f293;
	st.global.f32 	[%rd7+4], %f294;
$L__BB16_66:
	setp.ge.s32 	%p81, %r87, %r91;
	setp.ge.s32 	%p82, %r79, %r92;
	or.pred  	%p83, %p81, %p82;
	@%p83 bra 	$L__BB16_68;
	ld.global.f32 	%f295, [%rd7+8];
	mul.f32 	%f296, %f130, %f295;
	fma.rn.f32 	%f297, %f129, %f402, %f296;
	st.global.f32 	[%rd7+8], %f297;
$L__BB16_68:
	setp.ge.s32 	%p84, %r87, %r91;
	setp.ge.s32 	%p85, %r80, %r92;
	or.pred  	%p86, %p84, %p85;
	@%p86 bra 	$L__BB16_70;
	ld.global.f32 	%f298, [%rd7+12];
	mul.f32 	%f299, %f130, %f298;
	fma.rn.f32 	%f300, %f129, %f401, %f299;
	st.global.f32 	[%rd7+12], %f300;
$L__BB16_70:
	setp.ge.s32 	%p87, %r87, %r91;
	setp.ge.s32 	%p88, %r81, %r92;
	or.pred  	%p89, %p87, %p88;
	@%p89 bra 	$L__BB16_72;
	ld.global.f32 	%f301, [%rd7+16];
	mul.f32 	%f302, %f130, %f301;
	fma.rn.f32 	%f303, %f129, %f421, %f302;
	st.global.f32 	[%rd7+16], %f303;
$L__BB16_72:
	setp.ge.s32 	%p90, %r87, %r91;
	setp.ge.s32 	%p91, %r82, %r92;
	or.pred  	%p92, %p90, %p91;
	@%p92 bra 	$L__BB16_74;
	ld.global.f32 	%f304, [%rd7+20];
	mul.f32 	%f305, %f130, %f304;
	fma.rn.f32 	%f306, %f129, %f422, %f305;
	st.global.f32 	[%rd7+20], %f306;
$L__BB16_74:
	setp.ge.s32 	%p93, %r87, %r91;
	setp.ge.s32 	%p94, %r83, %r92;
	or.pred  	%p95, %p93, %p94;
	@%p95 bra 	$L__BB16_76;
	ld.global.f32 	%f307, [%rd7+24];
	mul.f32 	%f308, %f130, %f307;
	fma.rn.f32 	%f309, %f129, %f423, %f308;
	st.global.f32 	[%rd7+24], %f309;
$L__BB16_76:
	setp.ge.s32 	%p96, %r87, %r91;
	setp.ge.s32 	%p97, %r84, %r92;
	or.pred  	%p98, %p96, %p97;
	@%p98 bra 	$L__BB16_78;
	ld.global.f32 	%f310, [%rd7+28];
	mul.f32 	%f311, %f130, %f310;
	fma.rn.f32 	%f312, %f129, %f424, %f311;
	st.global.f32 	[%rd7+28], %f312;
$L__BB16_78:
	setp.ge.s32 	%p99, %r36, %r92;
	add.s32 	%r89, %r35, 3;
	setp.ge.s32 	%p100, %r89, %r91;
	add.s32 	%r90, %r88, %r92;
	or.pred  	%p101, %p100, %p99;
	@%p101 bra 	$L__BB16_80;
	add.s32 	%r409, %r36, %r90;
	mul.wide.s32 	%rd75, %r409, 4;
	add.s64 	%rd76, %rd1, %rd75;
	ld.global.f32 	%f313, [%rd76];
	mul.f32 	%f314, %f130, %f313;
	fma.rn.f32 	%f315, %f129, %f425, %f314;
	st.global.f32 	[%rd76], %f315;
$L__BB16_80:
	setp.ge.s32 	%p102, %r89, %r91;
	setp.ge.s32 	%p103, %r78, %r92;
	cvt.s64.s32 	%rd77, %r90;
	add.s64 	%rd78, %rd4, %rd77;
	shl.b64 	%rd79, %rd78, 2;
	add.s64 	%rd8, %rd1, %rd79;
	or.pred  	%p104, %p102, %p103;
	@%p104 bra 	$L__BB16_82;
	ld.global.f32 	%f316, [%rd8+4];
	mul.f32 	%f317, %f130, %f316;
	fma.rn.f32 	%f318, %f129, %f426, %f317;
	st.global.f32 	[%rd8+4], %f318;
$L__BB16_82:
	setp.ge.s32 	%p105, %r89, %r91;
	setp.ge.s32 	%p106, %r79, %r92;
	or.pred  	%p107, %p105, %p106;
	@%p107 bra 	$L__BB16_84;
	ld.global.f32 	%f319, [%rd8+8];
	mul.f32 	%f320, %f130, %f319;
	fma.rn.f32 	%f321, %f129, %f427, %f320;
	st.global.f32 	[%rd8+8], %f321;
$L__BB16_84:
	setp.ge.s32 	%p108, %r89, %r91;
	setp.ge.s32 	%p109, %r80, %r92;
	or.pred  	%p110, %p108, %p109;
	@%p110 bra 	$L__BB16_86;
	ld.global.f32 	%f322, [%rd8+12];
	mul.f32 	%f323, %f130, %f322;
	fma.rn.f32 	%f324, %f129, %f428, %f323;
	st.global.f32 	[%rd8+12], %f324;
$L__BB16_86:
	setp.ge.s32 	%p111, %r89, %r91;
	setp.ge.s32 	%p112, %r81, %r92;
	or.pred  	%p113, %p111, %p112;
	@%p113 bra 	$L__BB16_88;
	ld.global.f32 	%f325, [%rd8+16];
	mul.f32 	%f326, %f130, %f325;
	fma.rn.f32 	%f327, %f129, %f429, %f326;
	st.global.f32 	[%rd8+16], %f327;
$L__BB16_88:
	setp.ge.s32 	%p114, %r89, %r91;
	setp.ge.s32 	%p115, %r82, %r92;
	or.pred  	%p116, %p114, %p115;
	@%p116 bra 	$L__BB16_90;
	ld.global.f32 	%f328, [%rd8+20];
	mul.f32 	%f329, %f130, %f328;
	fma.rn.f32 	%f330, %f129, %f430, %f329;
	st.global.f32 	[%rd8+20], %f330;
$L__BB16_90:
	setp.ge.s32 	%p117, %r89, %r91;
	setp.ge.s32 	%p118, %r83, %r92;
	or.pred  	%p119, %p117, %p118;
	@%p119 bra 	$L__BB16_92;
	ld.global.f32 	%f331, [%rd8+24];
	mul.f32 	%f332, %f130, %f331;
	fma.rn.f32 	%f333, %f129, %f431, %f332;
	st.global.f32 	[%rd8+24], %f333;
$L__BB16_92:
	setp.ge.s32 	%p120, %r89, %r91;
	setp.ge.s32 	%p121, %r84, %r92;
	or.pred  	%p122, %p120, %p121;
	@%p122 bra 	$L__BB16_94;
	ld.global.f32 	%f334, [%rd8+28];
	mul.f32 	%f335, %f130, %f334;
	fma.rn.f32 	%f336, %f129, %f432, %f335;
	st.global.f32 	[%rd8+28], %f336;
$L__BB16_94:
	ret;
$L__BB16_95:
	.pragma "nounroll";
	shl.b32 	%r121, %r412, 2;
	and.b32  	%r122, %r121, 4;
	shr.u32 	%r123, %r412, 1;
	add.s32 	%r124, %r3, %r123;
	mad.lo.s32 	%r125, %r124, %r93, %r122;
	mul.wide.s32 	%rd14, %r125, 4;
	add.s64 	%rd15, %rd2, %rd14;
	ld.global.v4.f32 	{%f135, %f136, %f137, %f138}, [%rd15];
	shl.b32 	%r126, %r412, 9;
	and.b32  	%r127, %r126, 512;
	add.s32 	%r128, %r127, %r123;
	shl.b32 	%r129, %r128, 2;
	mov.u32 	%r130, _ZZ8sgemm_dbILi128ELi128ELi8ELi4ELi8EEvPKfS1_PfiiiffE2As;
	add.s32 	%r131, %r130, %r129;
	st.shared.f32 	[%r131], %f135;
	st.shared.f32 	[%r131+512], %f136;
	st.shared.f32 	[%r131+1024], %f137;
	st.shared.f32 	[%r131+1536], %f138;
	add.s32 	%r132, %r412, %r6;
	shl.b32 	%r133, %r132, 2;
	and.b32  	%r134, %r133, 4;
	shr.u32 	%r135, %r132, 1;
	add.s32 	%r136, %r3, %r135;
	mad.lo.s32 	%r137, %r136, %r93, %r134;
	mul.wide.s32 	%rd16, %r137, 4;
	add.s64 	%rd17, %rd2, %rd16;
	ld.global.v4.f32 	{%f139, %f140, %f141, %f142}, [%rd17];
	shl.b32 	%r138, %r132, 9;
	and.b32  	%r139, %r138, 512;
	add.s32 	%r140, %r139, %r135;
	shl.b32 	%r141, %r140, 2;
	add.s32 	%r142, %r130, %r141;
	st.shared.f32 	[%r142], %f139;
	st.shared.f32 	[%r142+512], %f140;
	st.shared.f32 	[%r142+1024], %f141;
	st.shared.f32 	[%r142+1536], %f142;
	add.s32 	%r143, %r132, %r6;
	shl.b32 	%r144, %r143, 2;
	and.b32  	%r145, %r144, 4;
	shr.u32 	%r146, %r143, 1;
	add.s32 	%r147, %r3, %r146;
	mad.lo.s32 	%r148, %r147, %r93, %r145;
	mul.wide.s32 	%rd18, %r148, 4;
	add.s64 	%rd19, %rd2, %rd18;
	ld.global.v4.f32 	{%f143, %f144, %f145, %f146}, [%rd19];
	shl.b32 	%r149, %r143, 9;
	and.b32  	%r150, %r149, 512;
	add.s32 	%r151, %r150, %r146;
	shl.b32 	%r152, %r151, 2;
	add.s32 	%r153, %r130, %r152;
	st.shared.f32 	[%r153], %f143;
	st.shared.f32 	[%r153+512], %f144;
	st.shared.f32 	[%r153+1024], %f145;
	st.shared.f32 	[%r153+1536], %f146;
	add.s32 	%r154, %r143, %r6;
	shl.b32 	%r155, %r154, 2;
	and.b32  	%r156, %r155, 4;
	shr.u32 	%r157, %r154, 1;
	add.s32 	%r158, %r3, %r157;
	mad.lo.s32 	%r159, %r158, %r93, %r156;
	mul.wide.s32 	%rd20, %r159, 4;
	add.s64 	%rd21, %rd2, %rd20;
	ld.global.v4.f32 	{%f147, %f148, %f149, %f150}, [%rd21];
	shl.b32 	%r160, %r154, 9;
	and.b32  	%r161, %r160, 512;
	add.s32 	%r162, %r161, %r157;
	shl.b32 	%r163, %r162, 2;
	add.s32 	%r164, %r130, %r163;
	st.shared.f32 	[%r164], %f147;
	st.shared.f32 	[%r164+512], %f148;
	st.shared.f32 	[%r164+1024], %f149;
	st.shared.f32 	[%r164+1536], %f150;
	add.s32 	%r412, %r154, %r6;
	setp.lt.u32 	%p6, %r412, 256;
	@%p6 bra 	$L__BB16_95;
	bra.uni 	$L__BB16_5;

}
	// .globl	_Z8sgemm_dbILi64ELi64ELi16ELi4ELi4EEvPKfS1_Pfiiiff
.visible .entry _Z8sgemm_dbILi64ELi64ELi16ELi4ELi4EEvPKfS1_Pfiiiff(
	.param .u64 .ptr .align 1 _Z8sgemm_dbILi64ELi64ELi16ELi4ELi4EEvPKfS1_Pfiiiff_param_0,
	.param .u64 .ptr .align 1 _Z8sgemm_dbILi64ELi64ELi16ELi4ELi4EEvPKfS1_Pfiiiff_param_1,
	.param .u64 .ptr .align 1 _Z8sgemm_dbILi64ELi64ELi16ELi4ELi4EEvPKfS1_Pfiiiff_param_2,
	.param .u32 _Z8sgemm_dbILi64ELi64ELi16ELi4ELi4EEvPKfS1_Pfiiiff_param_3,
	.param .u32 _Z8sgemm_dbILi64ELi64ELi16ELi4ELi4EEvPKfS1_Pfiiiff_param_4,
	.param .u32 _Z8sgemm_dbILi64ELi64ELi16ELi4ELi4EEvPKfS1_Pfiiiff_param_5,
	.param .f32 _Z8sgemm_dbILi64ELi64ELi16ELi4ELi4EEvPKfS1_Pfiiiff_param_6,
	.param .f32 _Z8sgemm_dbILi64ELi64ELi16ELi4ELi4EEvPKfS1_Pfiiiff_param_7
)
{
	.reg .pred 	%p<75>;
	.reg .b32 	%r<420>;
	.reg .b32 	%f<293>;
	.reg .b64 	%rd<80>;
	// demoted variable
	.shared .align 4 .b8 _ZZ8sgemm_dbILi64ELi64ELi16ELi4ELi4EEvPKfS1_PfiiiffE2As[8192];
	// demoted variable
	.shared .align 4 .b8 _ZZ8sgemm_dbILi64ELi64ELi16ELi4ELi4EEvPKfS1_PfiiiffE2Bs[8192];
	ld.param.u64 	%rd9, [_Z8sgemm_dbILi64ELi64ELi16ELi4ELi4EEvPKfS1_Pfiiiff_param_0];
	ld.param.u64 	%rd10, [_Z8sgemm_dbILi64ELi64ELi16ELi4ELi4EEvPKfS1_Pfiiiff_param_1];
	ld.param.u64 	%rd11, [_Z8sgemm_dbILi64ELi64ELi16ELi4ELi4EEvPKfS1_Pfiiiff_param_2];
	ld.param.u32 	%r101, [_Z8sgemm_dbILi64ELi64ELi16ELi4ELi4EEvPKfS1_Pfiiiff_param_3];
	ld.param.u32 	%r102, [_Z8sgemm_dbILi64ELi64ELi16ELi4ELi4EEvPKfS1_Pfiiiff_param_4];
	ld.param.u32 	%r103, [_Z8sgemm_dbILi64ELi64ELi16ELi4ELi4EEvPKfS1_Pfiiiff_param_5];
	ld.param.f32 	%f65, [_Z8sgemm_dbILi64ELi64ELi16ELi4ELi4EEvPKfS1_Pfiiiff_param_6];
	ld.param.f32 	%f66, [_Z8sgemm_dbILi64ELi64ELi16ELi4ELi4EEvPKfS1_Pfiiiff_param_7];
	cvta.to.global.u64 	%rd1, %rd11;
	cvta.to.global.u64 	%rd2, %rd9;
	cvta.to.global.u64 	%rd3, %rd10;
	mov.u32 	%r1, %tid.y;
	mov.u32 	%r2, %tid.x;
	mov.u32 	%r104, %ctaid.y;
	shl.b32 	%r3, %r104, 6;
	mov.u32 	%r105, %ctaid.x;
	shl.b32 	%r4, %r105, 6;
	mov.u32 	%r106, %ntid.x;
	mad.lo.s32 	%r5, %r106, %r1, %r2;
	mov.u32 	%r107, %ntid.y;
	mul.lo.s32 	%r6, %r106, %r107;
	add.s32 	%r108, %r103, -1;
	shr.s32 	%r109, %r108, 31;
	shr.u32 	%r110, %r109, 28;
	add.s32 	%r111, %r108, %r110;
	shr.s32 	%r7, %r111, 4;
	setp.gt.u32 	%p1, %r5, 255;
	@%p1 bra 	$L__BB17_10;
	add.s32 	%r112, %r5, %r6;
	max.u32 	%r113, %r112, 256;
	setp.lt.u32 	%p2, %r112, 256;
	selp.u32 	%r114, 1, 0, %p2;
	add.s32 	%r115, %r112, %r114;
	sub.s32 	%r116, %r113, %r115;
	div.u32 	%r117, %r116, %r6;
	add.s32 	%r8, %r117, %r114;
	add.s32 	%r118, %r8, 1;
	and.b32  	%r9, %r118, 3;
	and.b32  	%r10, %r8, 3;
	setp.eq.s32 	%p3, %r10, 3;
	mov.u32 	%r400, %r5;
	@%p3 bra 	$L__BB17_4;
	mov.b32 	%r399, 0;
	mov.u32 	%r400, %r5;
$L__BB17_3:
	.pragma "nounroll";
	shl.b32 	%r120, %r400, 2;
	and.b32  	%r121, %r120, 12;
	shr.u32 	%r122, %r400, 2;
	add.s32 	%r123, %r3, %r122;
	mad.lo.s32 	%r124, %r123, %r103, %r121;
	mul.wide.s32 	%rd12, %r124, 4;
	add.s64 	%rd13, %rd2, %rd12;
	ld.global.v4.f32 	{%f67, %f68, %f69, %f70}, [%rd13];
	shl.b32 	%r125, %r400, 8;
	and.b32  	%r126, %r125, 768;
	add.s32 	%r127, %r126, %r122;
	shl.b32 	%r128, %r127, 2;
	mov.u32 	%r129, _ZZ8sgemm_dbILi64ELi64ELi16ELi4ELi4EEvPKfS1_PfiiiffE2As;
	add.s32 	%r130, %r129, %r128;
	st.shared.f32 	[%r130], %f67;
	st.shared.f32 	[%r130+256], %f68;
	st.shared.f32 	[%r130+512], %f69;
	st.shared.f32 	[%r130+768], %f70;
	add.s32 	%r400, %r400, %r6;
	add.s32 	%r399, %r399, 1;
	setp.ne.s32 	%p4, %r399, %r9;
	@%p4 bra 	$L__BB17_3;
$L__BB17_4:
	setp.lt.u32 	%p5, %r8, 3;
	@%p5 bra 	$L__BB17_5;
	bra.uni 	$L__BB17_63;
$L__BB17_5:
	setp.eq.s32 	%p7, %r10, 3;
	mov.u32 	%r403, %r5;
	@%p7 bra 	$L__BB17_8;
	mov.b32 	%r402, 0;
	mov.u32 	%r185, _ZZ8sgemm_dbILi64ELi64ELi16ELi4ELi4EEvPKfS1_PfiiiffE2Bs;
	mov.u32 	%r403, %r5;
$L__BB17_7:
	.pragma "nounroll";
	shl.b32 	%r176, %r403, 2;
	and.b32  	%r177, %r176, 60;
	shr.u32 	%r178, %r403, 4;
	add.s32 	%r179, %r177, %r4;
	mad.lo.s32 	%r180, %r178, %r102, %r179;
	mul.wide.s32 	%rd22, %r180, 4;
	add.s64 	%rd23, %rd3, %rd22;
	ld.global.v4.f32 	{%f87, %f88, %f89, %f90}, [%rd23];
	shl.b32 	%r181, %r403, 4;
	and.b32  	%r182, %r181, 240;
	shl.b32 	%r183, %r178, 8;
	or.b32  	%r184, %r183, %r182;
	add.s32 	%r186, %r185, %r184;
	st.shared.f32 	[%r186], %f87;
	st.shared.f32 	[%r186+4], %f88;
	st.shared.f32 	[%r186+8], %f89;
	st.shared.f32 	[%r186+12], %f90;
	add.s32 	%r403, %r403, %r6;
	add.s32 	%r402, %r402, 1;
	setp.ne.s32 	%p8, %r402, %r9;
	@%p8 bra 	$L__BB17_7;
$L__BB17_8:
	setp.lt.u32 	%p9, %r8, 3;
	@%p9 bra 	$L__BB17_10;
$L__BB17_9:
	.pragma "nounroll";
	shl.b32 	%r187, %r403, 2;
	and.b32  	%r188, %r187, 60;
	shr.u32 	%r189, %r403, 4;
	add.s32 	%r190, %r188, %r4;
	mad.lo.s32 	%r191, %r189, %r102, %r190;
	mul.wide.s32 	%rd24, %r191, 4;
	add.s64 	%rd25, %rd3, %rd24;
	ld.global.v4.f32 	{%f91, %f92, %f93, %f94}, [%rd25];
	shl.b32 	%r192, %r403, 4;
	and.b32  	%r193, %r192, 240;
	shl.b32 	%r194, %r189, 8;
	or.b32  	%r195, %r194, %r193;
	mov.u32 	%r196, _ZZ8sgemm_dbILi64ELi64ELi16ELi4ELi4EEvPKfS1_PfiiiffE2Bs;
	add.s32 	%r197, %r196, %r195;
	st.shared.f32 	[%r197], %f91;
	st.shared.f32 	[%r197+4], %f92;
	st.shared.f32 	[%r197+8], %f93;
	st.shared.f32 	[%r197+12], %f94;
	add.s32 	%r198, %r403, %r6;
	shl.b32 	%r199, %r198, 2;
	and.b32  	%r200, %r199, 60;
	shr.u32 	%r201, %r198, 4;
	add.s32 	%r202, %r200, %r4;
	mad.lo.s32 	%r203, %r201, %r102, %r202;
	mul.wide.s32 	%rd26, %r203, 4;
	add.s64 	%rd27, %rd3, %rd26;
	ld.global.v4.f32 	{%f95, %f96, %f97, %f98}, [%rd27];
	shl.b32 	%r204, %r198, 4;
	and.b32  	%r205, %r204, 240;
	shl.b32 	%r206, %r201, 8;
	or.b32  	%r207, %r206, %r205;
	add.s32 	%r208, %r196, %r207;
	st.shared.f32 	[%r208], %f95;
	st.shared.f32 	[%r208+4], %f96;
	st.shared.f32 	[%r208+8], %f97;
	st.shared.f32 	[%r208+12], %f98;
	add.s32 	%r209, %r198, %r6;
	shl.b32 	%r210, %r209, 2;
	and.b32  	%r211, %r210, 60;
	shr.u32 	%r212, %r209, 4;
	add.s32 	%r213, %r211, %r4;
	mad.lo.s32 	%r214, %r212, %r102, %r213;
	mul.wide.s32 	%rd28, %r214, 4;
	add.s64 	%rd29, %rd3, %rd28;
	ld.global.v4.f32 	{%f99, %f100, %f101, %f102}, [%rd29];
	shl.b32 	%r215, %r209, 4;
	and.b32  	%r216, %r215, 240;
	shl.b32 	%r217, %r212, 8;
	or.b32  	%r218, %r217, %r216;
	add.s32 	%r219, %r196, %r218;
	st.shared.f32 	[%r219], %f99;
	st.shared.f32 	[%r219+4], %f100;
	st.shared.f32 	[%r219+8], %f101;
	st.shared.f32 	[%r219+12], %f102;
	add.s32 	%r220, %r209, %r6;
	shl.b32 	%r221, %r220, 2;
	and.b32  	%r222, %r221, 60;
	shr.u32 	%r223, %r220, 4;
	add.s32 	%r224, %r222, %r4;
	mad.lo.s32 	%r225, %r223, %r102, %r224;
	mul.wide.s32 	%rd30, %r225, 4;
	add.s64 	%rd31, %rd3, %rd30;
	ld.global.v4.f32 	{%f103, %f104, %f105, %f106}, [%rd31];
	shl.b32 	%r226, %r220, 4;
	and.b32  	%r227, %r226, 240;
	shl.b32 	%r228, %r223, 8;
	or.b32  	%r229, %r228, %r227;
	add.s32 	%r230, %r196, %r229;
	st.shared.f32 	[%r230], %f103;
	st.shared.f32 	[%r230+4], %f104;
	st.shared.f32 	[%r230+8], %f105;
	st.shared.f32 	[%r230+12], %f106;
	add.s32 	%r403, %r220, %r6;
	setp.lt.u32 	%p10, %r403, 256;
	@%p10 bra 	$L__BB17_9;
$L__BB17_10:
	bar.sync 	0;
	setp.lt.s32 	%p11, %r103, -14;
	mov.f32 	%f277, 0f00000000;
	mov.f32 	%f278, %f277;
	mov.f32 	%f279, %f277;
	mov.f32 	%f280, %f277;
	mov.f32 	%f281, %f277;
	mov.f32 	%f282, %f277;
	mov.f32 	%f283, %f277;
	mov.f32 	%f284, %f277;
	mov.f32 	%f285, %f277;
	mov.f32 	%f286, %f277;
	mov.f32 	%f287, %f277;
	mov.f32 	%f288, %f277;
	mov.f32 	%f289, %f277;
	mov.f32 	%f290, %f277;
	mov.f32 	%f291, %f277;
	mov.f32 	%f292, %f277;
	@%p11 bra 	$L__BB17_30;
	shl.b32 	%r25, %r1, 2;
	shl.b32 	%r26, %r2, 2;
	max.s32 	%r27, %r7, 0;
	add.s32 	%r28, %r5, %r6;
	max.u32 	%r232, %r28, 256;
	setp.lt.u32 	%p12, %r28, 256;
	selp.u32 	%r233, 1, 0, %p12;
	add.s32 	%r234, %r28, %r233;
	sub.s32 	%r235, %r232, %r234;
	div.u32 	%r236, %r235, %r6;
	add.s32 	%r29, %r236, %r233;
	add.s32 	%r237, %r29, 1;
	and.b32  	%r30, %r237, 3;
	shl.b32 	%r238, %r5, 2;
	and.b32  	%r239, %r238, 12;
	shr.u32 	%r240, %r5, 2;
	add.s32 	%r241, %r3, %r240;
	mad.lo.s32 	%r31, %r241, %r103, %r239;
	shl.b32 	%r242, %r5, 8;
	and.b32  	%r243, %r242, 768;
	add.s32 	%r32, %r243, %r240;
	shl.b32 	%r244, %r28, 2;
	and.b32  	%r245, %r244, 12;
	shr.u32 	%r246, %r28, 2;
	add.s32 	%r247, %r3, %r246;
	mad.lo.s32 	%r33, %r247, %r103, %r245;
	shl.b32 	%r248, %r28, 8;
	and.b32  	%r249, %r248, 768;
	add.s32 	%r34, %r249, %r246;
	add.s32 	%r35, %r28, %r6;
	shl.b32 	%r250, %r35, 2;
	and.b32  	%r251, %r250, 12;
	shr.u32 	%r252, %r35, 2;
	add.s32 	%r253, %r3, %r252;
	mad.lo.s32 	%r36, %r253, %r103, %r251;
	shl.b32 	%r254, %r35, 8;
	and.b32  	%r255, %r254, 768;
	add.s32 	%r37, %r255, %r252;
	add.s32 	%r38, %r35, %r6;
	and.b32  	%r256, %r238, 60;
	shr.u32 	%r39, %r5, 4;
	add.s32 	%r40, %r256, %r4;
	shl.b32 	%r257, %r39, 6;
	or.b32  	%r41, %r257, %r256;
	and.b32  	%r258, %r244, 60;
	shr.u32 	%r42, %r28, 4;
	add.s32 	%r43, %r258, %r4;
	shl.b32 	%r259, %r42, 6;
	or.b32  	%r44, %r259, %r258;
	and.b32  	%r260, %r250, 60;
	shr.u32 	%r45, %r35, 4;
	add.s32 	%r46, %r260, %r4;
	shl.b32 	%r261, %r45, 6;
	or.b32  	%r47, %r261, %r260;
	shl.b32 	%r48, %r6, 4;
	shl.b32 	%r49, %r6, 2;
	mul.lo.s32 	%r50, %r6, 3;
	mov.b32 	%r406, 0;
	mov.f32 	%f277, 0f00000000;
	shl.b32 	%r323, %r41, 2;
	shl.b32 	%r327, %r44, 2;
	shl.b32 	%r331, %r47, 2;
	shl.b32 	%r266, %r32, 2;
	shl.b32 	%r269, %r34, 2;
	shl.b32 	%r272, %r37, 2;
	mov.u32 	%r407, %r406;
$L__BB17_12:
	xor.b32  	%r56, %r407, 1;
	setp.ge.s32 	%p13, %r406, %r7;
	@%p13 bra 	$L__BB17_27;
	setp.gt.u32 	%p14, %r5, 255;
	shl.b32 	%r262, %r406, 4;
	add.s32 	%r57, %r262, 16;
	@%p14 bra 	$L__BB17_27;
	setp.eq.s32 	%p15, %r30, 0;
	shl.b32 	%r263, %r56, 12;
	mov.u32 	%r264, _ZZ8sgemm_dbILi64ELi64ELi16ELi4ELi4EEvPKfS1_PfiiiffE2As;
	add.s32 	%r58, %r264, %r263;
	mov.u32 	%r408, %r5;
	@%p15 bra 	$L__BB17_18;
	setp.eq.s32 	%p16, %r30, 1;
	add.s32 	%r265, %r57, %r31;
	mul.wide.s32 	%rd32, %r265, 4;
	add.s64 	%rd33, %rd2, %rd32;
	ld.global.v4.f32 	{%f109, %f110, %f111, %f112}, [%rd33];
	add.s32 	%r267, %r58, %r266;
	st.shared.f32 	[%r267], %f109;
	st.shared.f32 	[%r267+256], %f110;
	st.shared.f32 	[%r267+512], %f111;
	st.shared.f32 	[%r267+768], %f112;
	mov.u32 	%r408, %r28;
	@%p16 bra 	$L__BB17_18;
	setp.eq.s32 	%p17, %r30, 2;
	add.s32 	%r268, %r57, %r33;
	mul.wide.s32 	%rd34, %r268, 4;
	add.s64 	%rd35, %rd2, %rd34;
	ld.global.v4.f32 	{%f113, %f114, %f115, %f116}, [%rd35];
	add.s32 	%r270, %r58, %r269;
	st.shared.f32 	[%r270], %f113;
	st.shared.f32 	[%r270+256], %f114;
	st.shared.f32 	[%r270+512], %f115;
	st.shared.f32 	[%r270+768], %f116;
	mov.u32 	%r408, %r35;
	@%p17 bra 	$L__BB17_18;
	add.s32 	%r271, %r57, %r36;
	mul.wide.s32 	%rd36, %r271, 4;
	add.s64 	%rd37, %rd2, %rd36;
	ld.global.v4.f32 	{%f117, %f118, %f119, %f120}, [%rd37];
	add.s32 	%r273, %r58, %r272;
	st.shared.f32 	[%r273], %f117;
	st.shared.f32 	[%r273+256], %f118;
	st.shared.f32 	[%r273+512], %f119;
	st.shared.f32 	[%r273+768], %f120;
	mov.u32 	%r408, %r38;
$L__BB17_18:
	setp.lt.u32 	%p18, %r29, 3;
	@%p18 bra 	$L__BB17_21;
	shl.b32 	%r410, %r408, 2;
	shl.b32 	%r274, %r6, 3;
	add.s32 	%r416, %r274, %r410;
	shl.b32 	%r275, %r6, 1;
	add.s32 	%r415, %r275, %r408;
	mad.lo.s32 	%r414, %r6, 12, %r410;
	add.s32 	%r413, %r50, %r408;
	add.s32 	%r412, %r6, %r408;
	shl.b32 	%r411, %r412, 2;
$L__BB17_20:
	.pragma "nounroll";
	and.b32  	%r276, %r410, 12;
	shr.u32 	%r277, %r408, 2;
	add.s32 	%r278, %r276, %r57;
	add.s32 	%r279, %r3, %r277;
	mad.lo.s32 	%r280, %r279, %r103, %r278;
	mul.wide.s32 	%rd38, %r280, 4;
	add.s64 	%rd39, %rd2, %rd38;
	ld.global.v4.f32 	{%f121, %f122, %f123, %f124}, [%rd39];
	shl.b32 	%r281, %r410, 6;
	and.b32  	%r282, %r281, 768;
	add.s32 	%r283, %r282, %r277;
	shl.b32 	%r284, %r283, 2;
	add.s32 	%r285, %r58, %r284;
	st.shared.f32 	[%r285], %f121;
	st.shared.f32 	[%r285+256], %f122;
	st.shared.f32 	[%r285+512], %f123;
	st.shared.f32 	[%r285+768], %f124;
	add.s32 	%r286, %r408, %r6;
	and.b32  	%r287, %r411, 12;
	shr.u32 	%r288, %r412, 2;
	add.s32 	%r289, %r287, %r57;
	add.s32 	%r290, %r3, %r288;
	mad.lo.s32 	%r291, %r290, %r103, %r289;
	mul.wide.s32 	%rd40, %r291, 4;
	add.s64 	%rd41, %rd2, %rd40;
	ld.global.v4.f32 	{%f125, %f126, %f127, %f128}, [%rd41];
	shl.b32 	%r292, %r411, 6;
	and.b32  	%r293, %r292, 768;
	add.s32 	%r294, %r293, %r288;
	shl.b32 	%r295, %r294, 2;
	add.s32 	%r296, %r58, %r295;
	st.shared.f32 	[%r296], %f125;
	st.shared.f32 	[%r296+256], %f126;
	st.shared.f32 	[%r296+512], %f127;
	st.shared.f32 	[%r296+768], %f128;
	add.s32 	%r297, %r286, %r6;
	and.b32  	%r298, %r416, 12;
	shr.u32 	%r299, %r415, 2;
	add.s32 	%r300, %r298, %r57;
	add.s32 	%r301, %r3, %r299;
	mad.lo.s32 	%r302, %r301, %r103, %r300;
	mul.wide.s32 	%rd42, %r302, 4;
	add.s64 	%rd43, %rd2, %rd42;
	ld.global.v4.f32 	{%f129, %f130, %f131, %f132}, [%rd43];
	shl.b32 	%r303, %r416, 6;
	and.b32  	%r304, %r303, 768;
	add.s32 	%r305, %r304, %r299;
	shl.b32 	%r306, %r305, 2;
	add.s32 	%r307, %r58, %r306;
	st.shared.f32 	[%r307], %f129;
	st.shared.f32 	[%r307+256], %f130;
	st.shared.f32 	[%r307+512], %f131;
	st.shared.f32 	[%r307+768], %f132;
	add.s32 	%r308, %r297, %r6;
	and.b32  	%r309, %r414, 12;
	shr.u32 	%r310, %r413, 2;
	add.s32 	%r311, %r309, %r57;
	add.s32 	%r312, %r3, %r310;
	mad.lo.s32 	%r313, %r312, %r103, %r311;
	mul.wide.s32 	%rd44, %r313, 4;
	add.s64 	%rd45, %rd2, %rd44;
	ld.global.v4.f32 	{%f133, %f134, %f135, %f136}, [%rd45];
	shl.b32 	%r314, %r414, 6;
	and.b32  	%r315, %r314, 768;
	add.s32 	%r316, %r315, %r310;
	shl.b32 	%r317, %r316, 2;
	add.s32 	%r318, %r58, %r317;
	st.shared.f32 	[%r318], %f133;
	st.shared.f32 	[%r318+256], %f134;
	st.shared.f32 	[%r318+512], %f135;
	st.shared.f32 	[%r318+768], %f136;
	add.s32 	%r408, %r308, %r6;
	add.s32 	%r416, %r416, %r48;
	add.s32 	%r415, %r415, %r49;
	add.s32 	%r414, %r414, %r48;
	add.s32 	%r413, %r413, %r49;
	add.s32 	%r412, %r412, %r49;
	add.s32 	%r411, %r411, %r48;
	add.s32 	%r410, %r410, %r48;
	setp.lt.u32 	%p19, %r408, 256;
	@%p19 bra 	$L__BB17_20;
$L__BB17_21:
	shl.b32 	%r319, %r56, 12;
	mov.u32 	%r320, _ZZ8sgemm_dbILi64ELi64ELi16ELi4ELi4EEvPKfS1_PfiiiffE2Bs;
	add.s32 	%r67, %r320, %r319;
	mov.u32 	%r409, %r5;
	@%p15 bra 	$L__BB17_25;
	setp.eq.s32 	%p21, %r30, 1;
	add.s32 	%r321, %r39, %r57;
	mad.lo.s32 	%r322, %r321, %r102, %r40;
	mul.wide.s32 	%rd46, %r322, 4;
	add.s64 	%rd47, %rd3, %rd46;
	ld.global.v4.f32 	{%f137, %f138, %f139, %f140}, [%rd47];
	add.s32 	%r324, %r67, %r323;
	st.shared.f32 	[%r324], %f137;
	st.shared.f32 	[%r324+4], %f138;
	st.shared.f32 	[%r324+8], %f139;
	st.shared.f32 	[%r324+12], %f140;
	mov.u32 	%r409, %r28;
	@%p21 bra 	$L__BB17_25;
	setp.eq.s32 	%p22, %r30, 2;
	add.s32 	%r325, %r42, %r57;
	mad.lo.s32 	%r326, %r325, %r102, %r43;
	mul.wide.s32 	%rd48, %r326, 4;
	add.s64 	%rd49, %rd3, %rd48;
	ld.global.v4.f32 	{%f141, %f142, %f143, %f144}, [%rd49];
	add.s32 	%r328, %r67, %r327;
	st.shared.f32 	[%r328], %f141;
	st.shared.f32 	[%r328+4], %f142;
	st.shared.f32 	[%r328+8], %f143;
	st.shared.f32 	[%r328+12], %f144;
	mov.u32 	%r409, %r35;
	@%p22 bra 	$L__BB17_25;
	add.s32 	%r329, %r45, %r57;
	mad.lo.s32 	%r330, %r329, %r102, %r46;
	mul.wide.s32 	%rd50, %r330, 4;
	add.s64 	%rd51, %rd3, %rd50;
	ld.global.v4.f32 	{%f145, %f146, %f147, %f148}, [%rd51];
	add.s32 	%r332, %r67, %r331;
	st.shared.f32 	[%r332], %f145;
	st.shared.f32 	[%r332+4], %f146;
	st.shared.f32 	[%r332+8], %f147;
	st.shared.f32 	[%r332+12], %f148;
	mov.u32 	%r409, %r38;
$L__BB17_25:
	@%p18 bra 	$L__BB17_27;
$L__BB17_26:
	.pragma "nounroll";
	shl.b32 	%r333, %r409, 2;
	and.b32  	%r334, %r333, 60;
	shr.u32 	%r335, %r409, 4;
	add.s32 	%r336, %r334, %r4;
	add.s32 	%r337, %r335, %r57;
	mad.lo.s32 	%r338, %r337, %r102, %r336;
	mul.wide.s32 	%rd52, %r338, 4;
	add.s64 	%rd53, %rd3, %rd52;
	ld.global.v4.f32 	{%f149, %f150, %f151, %f152}, [%rd53];
	shl.b32 	%r339, %r409, 4;
	and.b32  	%r340, %r339, 240;
	shl.b32 	%r341, %r335, 8;
	or.b32  	%r342, %r341, %r340;
	add.s32 	%r343, %r67, %r342;
	st.shared.f32 	[%r343], %f149;
	st.shared.f32 	[%r343+4], %f150;
	st.shared.f32 	[%r343+8], %f151;
	st.shared.f32 	[%r343+12], %f152;
	add.s32 	%r344, %r409, %r6;
	shl.b32 	%r345, %r344, 2;
	and.b32  	%r346, %r345, 60;
	shr.u32 	%r347, %r344, 4;
	add.s32 	%r348, %r346, %r4;
	add.s32 	%r349, %r347, %r57;
	mad.lo.s32 	%r350, %r349, %r102, %r348;
	mul.wide.s32 	%rd54, %r350, 4;
	add.s64 	%rd55, %rd3, %rd54;
	ld.global.v4.f32 	{%f153, %f154, %f155, %f156}, [%rd55];
	shl.b32 	%r351, %r344, 4;
	and.b32  	%r352, %r351, 240;
	shl.b32 	%r353, %r347, 8;
	or.b32  	%r354, %r353, %r352;
	add.s32 	%r355, %r67, %r354;
	st.shared.f32 	[%r355], %f153;
	st.shared.f32 	[%r355+4], %f154;
	st.shared.f32 	[%r355+8], %f155;
	st.shared.f32 	[%r355+12], %f156;
	add.s32 	%r356, %r344, %r6;
	shl.b32 	%r357, %r356, 2;
	and.b32  	%r358, %r357, 60;
	shr.u32 	%r359, %r356, 4;
	add.s32 	%r360, %r358, %r4;
	add.s32 	%r361, %r359, %r57;
	mad.lo.s32 	%r362, %r361, %r102, %r360;
	mul.wide.s32 	%rd56, %r362, 4;
	add.s64 	%rd57, %rd3, %rd56;
	ld.global.v4.f32 	{%f157, %f158, %f159, %f160}, [%rd57];
	shl.b32 	%r363, %r356, 4;
	and.b32  	%r364, %r363, 240;
	shl.b32 	%r365, %r359, 8;
	or.b32  	%r366, %r365, %r364;
	add.s32 	%r367, %r67, %r366;
	st.shared.f32 	[%r367], %f157;
	st.shared.f32 	[%r367+4], %f158;
	st.shared.f32 	[%r367+8], %f159;
	st.shared.f32 	[%r367+12], %f160;
	add.s32 	%r368, %r356, %r6;
	shl.b32 	%r369, %r368, 2;
	and.b32  	%r370, %r369, 60;
	shr.u32 	%r371, %r368, 4;
	add.s32 	%r372, %r370, %r4;
	add.s32 	%r373, %r371, %r57;
	mad.lo.s32 	%r374, %r373, %r102, %r372;
	mul.wide.s32 	%rd58, %r374, 4;
	add.s64 	%rd59, %rd3, %rd58;
	ld.global.v4.f32 	{%f161, %f162, %f163, %f164}, [%rd59];
	shl.b32 	%r375, %r368, 4;
	and.b32  	%r376, %r375, 240;
	shl.b32 	%r377, %r371, 8;
	or.b32  	%r378, %r377, %r376;
	add.s32 	%r379, %r67, %r378;
	st.shared.f32 	[%r379], %f161;
	st.shared.f32 	[%r379+4], %f162;
	st.shared.f32 	[%r379+8], %f163;
	st.shared.f32 	[%r379+12], %f164;
	add.s32 	%r409, %r368, %r6;
	setp.lt.u32 	%p24, %r409, 256;
	@%p24 bra 	$L__BB17_26;
$L__BB17_27:
	shl.b32 	%r381, %r407, 12;
	mov.u32 	%r382, _ZZ8sgemm_dbILi64ELi64ELi16ELi4ELi4EEvPKfS1_PfiiiffE2As;
	add.s32 	%r87, %r382, %r381;
	mov.u32 	%r383, _ZZ8sgemm_dbILi64ELi64ELi16ELi4ELi4EEvPKfS1_PfiiiffE2Bs;
	add.s32 	%r88, %r383, %r381;
	mov.b32 	%r419, 0;
$L__BB17_28:
	shl.b32 	%r384, %r419, 6;
	add.s32 	%r385, %r384, %r25;
	shl.b32 	%r386, %r385, 2;
	add.s32 	%r387, %r87, %r386;
	ld.shared.f32 	%f165, [%r387];
	ld.shared.f32 	%f166, [%r387+4];
	ld.shared.f32 	%f167, [%r387+8];
	ld.shared.f32 	%f168, [%r387+12];
	add.s32 	%r388, %r384, %r26;
	shl.b32 	%r389, %r388, 2;
	add.s32 	%r390, %r88, %r389;
	ld.shared.f32 	%f169, [%r390];
	ld.shared.f32 	%f170, [%r390+4];
	ld.shared.f32 	%f171, [%r390+8];
	ld.shared.f32 	%f172, [%r390+12];
	fma.rn.f32 	%f173, %f165, %f169, %f284;
	fma.rn.f32 	%f174, %f165, %f170, %f283;
	fma.rn.f32 	%f175, %f165, %f171, %f282;
	fma.rn.f32 	%f176, %f165, %f172, %f281;
	fma.rn.f32 	%f177, %f166, %f169, %f280;
	fma.rn.f32 	%f178, %f166, %f170, %f279;
	fma.rn.f32 	%f179, %f166, %f171, %f278;
	fma.rn.f32 	%f180, %f166, %f172, %f277;
	fma.rn.f32 	%f181, %f167, %f169, %f285;
	fma.rn.f32 	%f182, %f167, %f170, %f286;
	fma.rn.f32 	%f183, %f167, %f171, %f287;
	fma.rn.f32 	%f184, %f167, %f172, %f288;
	fma.rn.f32 	%f185, %f168, %f169, %f289;
	fma.rn.f32 	%f186, %f168, %f170, %f290;
	fma.rn.f32 	%f187, %f168, %f171, %f291;
	fma.rn.f32 	%f188, %f168, %f172, %f292;
	ld.shared.f32 	%f189, [%r387+256];
	ld.shared.f32 	%f190, [%r387+260];
	ld.shared.f32 	%f191, [%r387+264];
	ld.shared.f32 	%f192, [%r387+268];
	ld.shared.f32 	%f193, [%r390+256];
	ld.shared.f32 	%f194, [%r390+260];
	ld.shared.f32 	%f195, [%r390+264];
	ld.shared.f32 	%f196, [%r390+268];
	fma.rn.f32 	%f284, %f189, %f193, %f173;
	fma.rn.f32 	%f283, %f189, %f194, %f174;
	fma.rn.f32 	%f282, %f189, %f195, %f175;
	fma.rn.f32 	%f281, %f189, %f196, %f176;
	fma.rn.f32 	%f280, %f190, %f193, %f177;
	fma.rn.f32 	%f279, %f190, %f194, %f178;
	fma.rn.f32 	%f278, %f190, %f195, %f179;
	fma.rn.f32 	%f277, %f190, %f196, %f180;
	fma.rn.f32 	%f285, %f191, %f193, %f181;
	fma.rn.f32 	%f286, %f191, %f194, %f182;
	fma.rn.f32 	%f287, %f191, %f195, %f183;
	fma.rn.f32 	%f288, %f191, %f196, %f184;
	fma.rn.f32 	%f289, %f192, %f193, %f185;
	fma.rn.f32 	%f290, %f192, %f194, %f186;
	fma.rn.f32 	%f291, %f192, %f195, %f187;
	fma.rn.f32 	%f292, %f192, %f196, %f188;
	add.s32 	%r419, %r419, 2;
	setp.ne.s32 	%p25, %r419, 16;
	@%p25 bra 	$L__BB17_28;
	bar.sync 	0;
	add.s32 	%r91, %r406, 1;
	setp.eq.s32 	%p26, %r406, %r27;
	mov.u32 	%r406, %r91;
	mov.u32 	%r407, %r56;
	@%p26 bra 	$L__BB17_30;
	bra.uni 	$L__BB17_12;
$L__BB17_30:
	shl.b32 	%r391, %r1, 2;
	add.s32 	%r51, %r3, %r391;
	shl.b32 	%r393, %r2, 2;
	add.s32 	%r52, %r4, %r393;
	setp.lt.s32 	%p27, %r51, %r101;
	mul.lo.s32 	%r53, %r51, %r102;
	setp.lt.s32 	%p28, %r52, %r102;
	and.pred  	%p29, %p27, %p28;
	@%p29 bra 	$L__BB17_31;
	bra.uni 	$L__BB17_32;
$L__BB17_31:
	add.s32 	%r394, %r52, %r53;
	mul.wide.s32 	%rd60, %r394, 4;
	add.s64 	%rd61, %rd1, %rd60;
	ld.global.f32 	%f197, [%rd61];
	mul.f32 	%f198, %f66, %f197;
	fma.rn.f32 	%f199, %f65, %f284, %f198;
	st.global.f32 	[%rd61], %f199;
$L__BB17_32:
	setp.ge.s32 	%p30, %r51, %r101;
	add.s32 	%r92, %r52, 1;
	setp.ge.s32 	%p31, %r92, %r102;
	cvt.s64.s32 	%rd62, %r53;
	cvt.s64.s32 	%rd4, %r52;
	add.s64 	%rd63, %rd4, %rd62;
	shl.b64 	%rd64, %rd63, 2;
	add.s64 	%rd5, %rd1, %rd64;
	or.pred  	%p32, %p30, %p31;
	@%p32 bra 	$L__BB17_34;
	ld.global.f32 	%f200, [%rd5+4];
	mul.f32 	%f201, %f66, %f200;
	fma.rn.f32 	%f202, %f65, %f283, %f201;
	st.global.f32 	[%rd5+4], %f202;
$L__BB17_34:
	setp.ge.s32 	%p33, %r51, %r101;
	add.s32 	%r93, %r52, 2;
	setp.ge.s32 	%p34, %r93, %r102;
	or.pred  	%p35, %p33, %p34;
	@%p35 bra 	$L__BB17_36;
	ld.global.f32 	%f203, [%rd5+8];
	mul.f32 	%f204, %f66, %f203;
	fma.rn.f32 	%f205, %f65, %f282, %f204;
	st.global.f32 	[%rd5+8], %f205;
$L__BB17_36:
	setp.ge.s32 	%p36, %r51, %r101;
	add.s32 	%r94, %r52, 3;
	setp.ge.s32 	%p37, %r94, %r102;
	or.pred  	%p38, %p36, %p37;
	@%p38 bra 	$L__BB17_38;
	ld.global.f32 	%f206, [%rd5+12];
	mul.f32 	%f207, %f66, %f206;
	fma.rn.f32 	%f208, %f65, %f281, %f207;
	st.global.f32 	[%rd5+12], %f208;
$L__BB17_38:
	setp.ge.s32 	%p39, %r52, %r102;
	add.s32 	%r95, %r51, 1;
	setp.ge.s32 	%p40, %r95, %r101;
	add.s32 	%r96, %r53, %r102;
	or.pred  	%p41, %p40, %p39;
	@%p41 bra 	$L__BB17_40;
	add.s32 	%r395, %r52, %r96;
	mul.wide.s32 	%rd65, %r395, 4;
	add.s64 	%rd66, %rd1, %rd65;
	ld.global.f32 	%f209, [%rd66];
	mul.f32 	%f210, %f66, %f209;
	fma.rn.f32 	%f211, %f65, %f280, %f210;
	st.global.f32 	[%rd66], %f211;
$L__BB17_40:
	setp.ge.s32 	%p42, %r95, %r101;
	setp.ge.s32 	%p43, %r92, %r102;
	cvt.s64.s32 	%rd67, %r96;
	add.s64 	%rd68, %rd4, %rd67;
	shl.b64 	%rd69, %rd68, 2;
	add.s64 	%rd6, %rd1, %rd69;
	or.pred  	%p44, %p42, %p43;
	@%p44 bra 	$L__BB17_42;
	ld.global.f32 	%f212, [%rd6+4];
	mul.f32 	%f213, %f66, %f212;
	fma.rn.f32 	%f214, %f65, %f279, %f213;
	st.global.f32 	[%rd6+4], %f214;
$L__BB17_42:
	setp.ge.s32 	%p45, %r95, %r101;
	setp.ge.s32 	%p46, %r93, %r102;
	or.pred  	%p47, %p45, %p46;
	@%p47 bra 	$L__BB17_44;
	ld.global.f32 	%f215, [%rd6+8];
	mul.f32 	%f216, %f66, %f215;
	fma.rn.f32 	%f217, %f65, %f278, %f216;
	st.global.f32 	[%rd6+8], %f217;
$L__BB17_44:
	setp.ge.s32 	%p48, %r95, %r101;
	setp.ge.s32 	%p49, %r94, %r102;
	or.pred  	%p50, %p48, %p49;
	@%p50 bra 	$L__BB17_46;
	ld.global.f32 	%f218, [%rd6+12];
	mul.f32 	%f219, %f66, %f218;
	fma.rn.f32 	%f220, %f65, %f277, %f219;
	st.global.f32 	[%rd6+12], %f220;
$L__BB17_46:
	setp.ge.s32 	%p51, %r52, %r102;
	add.s32 	%r97, %r51, 2;
	setp.ge.s32 	%p52, %r97, %r101;
	add.s32 	%r98, %r96, %r102;
	or.pred  	%p53, %p52, %p51;
	@%p53 bra 	$L__BB17_48;
	add.s32 	%r396, %r52, %r98;
	mul.wide.s32 	%rd70, %r396, 4;
	add.s64 	%rd71, %rd1, %rd70;
	ld.global.f32 	%f221, [%rd71];
	mul.f32 	%f222, %f66, %f221;
	fma.rn.f32 	%f223, %f65, %f285, %f222;
	st.global.f32 	[%rd71], %f223;
$L__BB17_48:
	setp.ge.s32 	%p54, %r97, %r101;
	setp.ge.s32 	%p55, %r92, %r102;
	cvt.s64.s32 	%rd72, %r98;
	add.s64 	%rd73, %rd4, %rd72;
	shl.b64 	%rd74, %rd73, 2;
	add.s64 	%rd7, %rd1, %rd74;
	or.pred  	%p56, %p54, %p55;
	@%p56 bra 	$L__BB17_50;
	ld.global.f32 	%f224, [%rd7+4];
	mul.f32 	%f225, %f66, %f224;
	fma.rn.f32 	%f226, %f65, %f286, %f225;
	st.global.f32 	[%rd7+4], %f226;
$L__BB17_50:
	setp.ge.s32 	%p57, %r97, %r101;
	setp.ge.s32 	%p58, %r93, %r102;
	or.pred  	%p59, %p57, %p58;
	@%p59 bra 	$L__BB17_52;
	ld.global.f32 	%f227, [%rd7+8];
	mul.f32 	%f228, %f66, %f227;
	fma.rn.f32 	%f229, %f65, %f287, %f228;
	st.global.f32 	[%rd7+8], %f229;
$L__BB17_52:
	setp.ge.s32 	%p60, %r97, %r101;
	setp.ge.s32 	%p61, %r94, %r102;
	or.pred  	%p62, %p60, %p61;
	@%p62 bra 	$L__BB17_54;
	ld.global.f32 	%f230, [%rd7+12];
	mul.f32 	%f231, %f66, %f230;
	fma.rn.f32 	%f232, %f65, %f288, %f231;
	st.global.f32 	[%rd7+12], %f232;
$L__BB17_54:
	setp.ge.s32 	%p63, %r52, %r102;
	add.s32 	%r99, %r51, 3;
	setp.ge.s32 	%p64, %r99, %r101;
	add.s32 	%r100, %r98, %r102;
	or.pred  	%p65, %p64, %p63;
	@%p65 bra 	$L__BB17_56;
	add.s32 	%r397, %r52, %r100;
	mul.wide.s32 	%rd75, %r397, 4;
	add.s64 	%rd76, %rd1, %rd75;
	ld.global.f32 	%f233, [%rd76];
	mul.f32 	%f234, %f66, %f233;
	fma.rn.f32 	%f235, %f65, %f289, %f234;
	st.global.f32 	[%rd76], %f235;
$L__BB17_56:
	setp.ge.s32 	%p66, %r99, %r101;
	setp.ge.s32 	%p67, %r92, %r102;
	cvt.s64.s32 	%rd77, %r100;
	add.s64 	%rd78, %rd4, %rd77;
	shl.b64 	%rd79, %rd78, 2;
	add.s64 	%rd8, %rd1, %rd79;
	or.pred  	%p68, %p66, %p67;
	@%p68 bra 	$L__BB17_58;
	ld.global.f32 	%f236, [%rd8+4];
	mul.f32 	%f237, %f66, %f236;
	fma.rn.f32 	%f238, %f65, %f290, %f237;
	st.global.f32 	[%rd8+4], %f238;
$L__BB17_58:
	setp.ge.s32 	%p69, %r99, %r101;
	setp.ge.s32 	%p70, %r93, %r102;
	or.pred  	%p71, %p69, %p70;
	@%p71 bra 	$L__BB17_60;
	ld.global.f32 	%f239, [%rd8+8];
	mul.f32 	%f240, %f66, %f239;
	fma.rn.f32 	%f241, %f65, %f291, %f240;
	st.global.f32 	[%rd8+8], %f241;
$L__BB17_60:
	setp.ge.s32 	%p72, %r99, %r101;
	setp.ge.s32 	%p73, %r94, %r102;
	or.pred  	%p74, %p72, %p73;
	@%p74 bra 	$L__BB17_62;
	ld.global.f32 	%f242, [%rd8+12];
	mul.f32 	%f243, %f66, %f242;
	fma.rn.f32 	%f244, %f65, %f292, %f243;
	st.global.f32 	[%rd8+12], %f244;
$L__BB17_62:
	ret;
$L__BB17_63:
	.pragma "nounroll";
	shl.b32 	%r131, %r400, 2;
	and.b32  	%r132, %r131, 12;
	shr.u32 	%r133, %r400, 2;
	add.s32 	%r134, %r3, %r133;
	mad.lo.s32 	%r135, %r134, %r103, %r132;
	mul.wide.s32 	%rd14, %r135, 4;
	add.s64 	%rd15, %rd2, %rd14;
	ld.global.v4.f32 	{%f71, %f72, %f73, %f74}, [%rd15];
	shl.b32 	%r136, %r400, 8;
	and.b32  	%r137, %r136, 768;
	add.s32 	%r138, %r137, %r133;
	shl.b32 	%r139, %r138, 2;
	mov.u32 	%r140, _ZZ8sgemm_dbILi64ELi64ELi16ELi4ELi4EEvPKfS1_PfiiiffE2As;
	add.s32 	%r141, %r140, %r139;
	st.shared.f32 	[%r141], %f71;
	st.shared.f32 	[%r141+256], %f72;
	st.shared.f32 	[%r141+512], %f73;
	st.shared.f32 	[%r141+768], %f74;
	add.s32 	%r142, %r400, %r6;
	shl.b32 	%r143, %r142, 2;
	and.b32  	%r144, %r143, 12;
	shr.u32 	%r145, %r142, 2;
	add.s32 	%r146, %r3, %r145;
	mad.lo.s32 	%r147, %r146, %r103, %r144;
	mul.wide.s32 	%rd16, %r147, 4;
	add.s64 	%rd17, %rd2, %rd16;
	ld.global.v4.f32 	{%f75, %f76, %f77, %f78}, [%rd17];
	shl.b32 	%r148, %r142, 8;
	and.b32  	%r149, %r148, 768;
	add.s32 	%r150, %r149, %r145;
	shl.b32 	%r151, %r150, 2;
	add.s32 	%r152, %r140, %r151;
	st.shared.f32 	[%r152], %f75;
	st.shared.f32 	[%r152+256], %f76;
	st.shared.f32 	[%r152+512], %f77;
	st.shared.f32 	[%r152+768], %f78;
	add.s32 	%r153, %r142, %r6;
	shl.b32 	%r154, %r153, 2;
	and.b32  	%r155, %r154, 12;
	shr.u32 	%r156, %r153, 2;
	add.s32 	%r157, %r3, %r156;
	mad.lo.s32 	%r158, %r157, %r103, %r155;
	mul.wide.s32 	%rd18, %r158, 4;
	add.s64 	%rd19, %rd2, %rd18;
	ld.global.v4.f32 	{%f79, %f80, %f81, %f82}, [%rd19];
	shl.b32 	%r159, %r153, 8;
	and.b32  	%r160, %r159, 768;
	add.s32 	%r161, %r160, %r156;
	shl.b32 	%r162, %r161, 2;
	add.s32 	%r163, %r140, %r162;
	st.shared.f32 	[%r163], %f79;
	st.shared.f32 	[%r163+256], %f80;
	st.shared.f32 	[%r163+512], %f81;
	st.shared.f32 	[%r163+768], %f82;
	add.s32 	%r164, %r153, %r6;
	shl.b32 	%r165, %r164, 2;
	and.b32  	%r166, %r165, 12;
	shr.u32 	%r167, %r164, 2;
	add.s32 	%r168, %r3, %r167;
	mad.lo.s32 	%r169, %r168, %r103, %r166;
	mul.wide.s32 	%rd20, %r169, 4;
	add.s64 	%rd21, %rd2, %rd20;
	ld.global.v4.f32 	{%f83, %f84, %f85, %f86}, [%rd21];
	shl.b32 	%r170, %r164, 8;
	and.b32  	%r171, %r170, 768;
	add.s32 	%r172, %r171, %r167;
	shl.b32 	%r173, %r172, 2;
	add.s32 	%r174, %r140, %r173;
	st.shared.f32 	[%r174], %f83;
	st.shared.f32 	[%r174+256], %f84;
	st.shared.f32 	[%r174+512], %f85;
	st.shared.f32 	[%r174+768], %f86;
	add.s32 	%r400, %r164, %r6;
	setp.lt.u32 	%p6, %r400, 256;
	@%p6 bra 	$L__BB17_63;
	bra.uni 	$L__BB17_5;

}
	// .globl	_Z8sgemm_dbILi128ELi128ELi16ELi4ELi4EEvPKfS1_Pfiiiff
.visible .entry _Z8sgemm_dbILi128ELi128ELi16ELi4ELi4EEvPKfS1_Pfiiiff(
	.param .u64 .ptr .align 1 _Z8sgemm_dbILi128ELi128ELi16ELi4ELi4EEvPKfS1_Pfiiiff_param_0,
	.param .u64 .ptr .align 1 _Z8sgemm_dbILi128ELi128ELi16ELi4ELi4EEvPKfS1_Pfiiiff_param_1,
	.param .u64 .ptr .align 1 _Z8sgemm_dbILi128ELi128ELi16ELi4ELi4EEvPKfS1_Pfiiiff_param_2,
	.param .u32 _Z8sgemm_dbILi128ELi128ELi16ELi4ELi4EEvPKfS1_Pfiiiff_param_3,
	.param .u32 _Z8sgemm_dbILi128ELi128ELi16ELi4ELi4EEvPKfS1_Pfiiiff_param_4,
	.param .u32 _Z8sgemm_dbILi128ELi128ELi16ELi4ELi4EEvPKfS1_Pfiiiff_param_5,
	.param .f32 _Z8sgemm_dbILi128ELi128ELi16ELi4ELi4EEvPKfS1_Pfiiiff_param_6,
	.param .f32 _Z8sgemm_dbILi128ELi128ELi16ELi4ELi4EEvPKfS1_Pfiiiff_param_7
)
{
	.reg .pred 	%p<75>;
	.reg .b32 	%r<420>;
	.reg .b32 	%f<293>;
	.reg .b64 	%rd<80>;
	// demoted variable
	.shared .align 4 .b8 _ZZ8sgemm_dbILi128ELi128ELi16ELi4ELi4EEvPKfS1_PfiiiffE2As[16384];
	// demoted variable
	.shared .align 4 .b8 _ZZ8sgemm_dbILi128ELi128ELi16ELi4ELi4EEvPKfS1_PfiiiffE2Bs[16384];
	ld.param.u64 	%rd9, [_Z8sgemm_dbILi128ELi128ELi16ELi4ELi4EEvPKfS1_Pfiiiff_param_0];
	ld.param.u64 	%rd10, [_Z8sgemm_dbILi128ELi128ELi16ELi4ELi4EEvPKfS1_Pfiiiff_param_1];
	ld.param.u64 	%rd11, [_Z8sgemm_dbILi128ELi128ELi16ELi4ELi4EEvPKfS1_Pfiiiff_param_2];
	ld.param.u32 	%r101, [_Z8sgemm_dbILi128ELi128ELi16ELi4ELi4EEvPKfS1_Pfiiiff_param_3];
	ld.param.u32 	%r102, [_Z8sgemm_dbILi128ELi128ELi16ELi4ELi4EEvPKfS1_Pfiiiff_param_4];
	ld.param.u32 	%r103, [_Z8sgemm_dbILi128ELi128ELi16ELi4ELi4EEvPKfS1_Pfiiiff_param_5];
	ld.param.f32 	%f65, [_Z8sgemm_dbILi128ELi128ELi16ELi4ELi4EEvPKfS1_Pfiiiff_param_6];
	ld.param.f32 	%f66, [_Z8sgemm_dbILi128ELi128ELi16ELi4ELi4EEvPKfS1_Pfiiiff_param_7];
	cvta.to.global.u64 	%rd1, %rd11;
	cvta.to.global.u64 	%rd2, %rd9;
	cvta.to.global.u64 	%rd3, %rd10;
	mov.u32 	%r1, %tid.y;
	mov.u32 	%r2, %tid.x;
	mov.u32 	%r104, %ctaid.y;
	shl.b32 	%r3, %r104, 7;
	mov.u32 	%r105, %ctaid.x;
	shl.b32 	%r4, %r105, 7;
	mov.u32 	%r106, %ntid.x;
	mad.lo.s32 	%r5, %r106, %r1, %r2;
	mov.u32 	%r107, %ntid.y;
	mul.lo.s32 	%r6, %r106, %r107;
	add.s32 	%r108, %r103, -1;
	shr.s32 	%r109, %r108, 31;
	shr.u32 	%r110, %r109, 28;
	add.s32 	%r111, %r108, %r110;
	shr.s32 	%r7, %r111, 4;
	setp.gt.u32 	%p1, %r5, 511;
	@%p1 bra 	$L__BB18_10;
	add.s32 	%r112, %r5, %r6;
	max.u32 	%r113, %r112, 512;
	setp.lt.u32 	%p2, %r112, 512;
	selp.u32 	%r114, 1, 0, %p2;
	add.s32 	%r115, %r112, %r114;
	sub.s32 	%r116, %r113, %r115;
	div.u32 	%r117, %r116, %r6;
	add.s32 	%r8, %r117, %r114;
	add.s32 	%r118, %r8, 1;
	and.b32  	%r9, %r118, 3;
	and.b32  	%r10, %r8, 3;
	setp.eq.s32 	%p3, %r10, 3;
	mov.u32 	%r400, %r5;
	@%p3 bra 	$L__BB18_4;
	mov.b32 	%r399, 0;
	mov.u32 	%r400, %r5;
$L__BB18_3:
	.pragma "nounroll";
	shl.b32 	%r120, %r400, 2;
	and.b32  	%r121, %r120, 12;
	shr.u32 	%r122, %r400, 2;
	add.s32 	%r123, %r3, %r122;
	mad.lo.s32 	%r124, %r123, %r103, %r121;
	mul.wide.s32 	%rd12, %r124, 4;
	add.s64 	%rd13, %rd2, %rd12;
	ld.global.v4.f32 	{%f67, %f68, %f69, %f70}, [%rd13];
	shl.b32 	%r125, %r400, 9;
	and.b32  	%r126, %r125, 1536;
	add.s32 	%r127, %r126, %r122;
	shl.b32 	%r128, %r127, 2;
	mov.u32 	%r129, _ZZ8sgemm_dbILi128ELi128ELi16ELi4ELi4EEvPKfS1_PfiiiffE2As;
	add.s32 	%r130, %r129, %r128;
	st.shared.f32 	[%r130], %f67;
	st.shared.f32 	[%r130+512], %f68;
	st.shared.f32 	[%r130+1024], %f69;
	st.shared.f32 	[%r130+1536], %f70;
	add.s32 	%r400, %r400, %r6;
	add.s32 	%r399, %r399, 1;
	setp.ne.s32 	%p4, %r399, %r9;
	@%p4 bra 	$L__BB18_3;
$L__BB18_4:
	setp.lt.u32 	%p5, %r8, 3;
	@%p5 bra 	$L__BB18_5;
	bra.uni 	$L__BB18_63;
$L__BB18_5:
	setp.eq.s32 	%p7, %r10, 3;
	mov.u32 	%r403, %r5;
	@%p7 bra 	$L__BB18_8;
	mov.b32 	%r402, 0;
	mov.u32 	%r185, _ZZ8sgemm_dbILi128ELi128ELi16ELi4ELi4EEvPKfS1_PfiiiffE2Bs;
	mov.u32 	%r403, %r5;
$L__BB18_7:
	.pragma "nounroll";
	shl.b32 	%r176, %r403, 2;
	and.b32  	%r177, %r176, 124;
	shr.u32 	%r178, %r403, 5;
	add.s32 	%r179, %r177, %r4;
	mad.lo.s32 	%r180, %r178, %r102, %r179;
	mul.wide.s32 	%rd22, %r180, 4;
	add.s64 	%rd23, %rd3, %rd22;
	ld.global.v4.f32 	{%f87, %f88, %f89, %f90}, [%rd23];
	shl.b32 	%r181, %r403, 4;
	and.b32  	%r182, %r181, 496;
	shl.b32 	%r183, %r178, 9;
	or.b32  	%r184, %r183, %r182;
	add.s32 	%r186, %r185, %r184;
	st.shared.f32 	[%r186], %f87;
	st.shared.f32 	[%r186+4], %f88;
	st.shared.f32 	[%r186+8], %f89;
	st.shared.f32 	[%r186+12], %f90;
	add.s32 	%r403, %r403, %r6;
	add.s32 	%r402, %r402, 1;
	setp.ne.s32 	%p8, %r402, %r9;
	@%p8 bra 	$L__BB18_7;
$L__BB18_8:
	setp.lt.u32 	%p9, %r8, 3;
	@%p9 bra 	$L__BB18_10;
$L__BB18_9:
	.pragma "nounroll";
	shl.b32 	%r187, %r403, 2;
	and.b32  	%r188, %r187, 124;
	shr.u32 	%r189, %r403, 5;
	add.s32 	%r190, %r188, %r4;
	mad.lo.s32 	%r191, %r189, %r102, %r190;
	mul.wide.s32 	%rd24, %r191, 4;
	add.s64 	%rd25, %rd3, %rd24;
	ld.global.v4.f32 	{%f91, %f92, %f93, %f94}, [%rd25];
	shl.b32 	%r192, %r403, 4;
	and.b32  	%r193, %r192, 496;
	shl.b32 	%r194, %r189, 9;
	or.b32  	%r195, %r194, %r193;
	mov.u32 	%r196, _ZZ8sgemm_dbILi128ELi128ELi16ELi4ELi4EEvPKfS1_PfiiiffE2Bs;
	add.s32 	%r197, %r196, %r195;
	st.shared.f32 	[%r197], %f91;
	st.shared.f32 	[%r197+4], %f92;
	st.shared.f32 	[%r197+8], %f93;
	st.shared.f32 	[%r197+12], %f94;
	add.s32 	%r198, %r403, %r6;
	shl.b32 	%r199, %r198, 2;
	and.b32  	%r200, %r199, 124;
	shr.u32 	%r201, %r198, 5;
	add.s32 	%r202, %r200, %r4;
	mad.lo.s32 	%r203, %r201, %r102, %r202;
	mul.wide.s32 	%rd26, %r203, 4;
	add.s64 	%rd27, %rd3, %rd26;
	ld.global.v4.f32 	{%f95, %f96, %f97, %f98}, [%rd27];
	shl.b32 	%r204, %r198, 4;
	and.b32  	%r205, %r204, 496;
	shl.b32 	%r206, %r201, 9;
	or.b32  	%r207, %r206, %r205;
	add.s32 	%r208, %r196, %r207;
	st.shared.f32 	[%r208], %f95;
	st.shared.f32 	[%r208+4], %f96;
	st.shared.f32 	[%r208+8], %f97;
	st.shared.f32 	[%r208+12], %f98;
	add.s32 	%r209, %r198, %r6;
	shl.b32 	%r210, %r209, 2;
	and.b32  	%r211, %r210, 124;
	shr.u32 	%r212, %r209, 5;
	add.s32 	%r213, %r211, %r4;
	mad.lo.s32 	%r214, %r212, %r102, %r213;
	mul.wide.s32 	%rd28, %r214, 4;
	add.s64 	%rd29, %rd3, %rd28;
	ld.global.v4.f32 	{%f99, %f100, %f101, %f102}, [%rd29];
	shl.b32 	%r215, %r209, 4;
	and.b32  	%r216, %r215, 496;
	shl.b32 	%r217, %r212, 9;
	or.b32  	%r218, %r217, %r216;
	add.s32 	%r219, %r196, %r218;
	st.shared.f32 	[%r219], %f99;
	st.shared.f32 	[%r219+4], %f100;
	st.shared.f32 	[%r219+8], %f101;
	st.shared.f32 	[%r219+12], %f102;
	add.s32 	%r220, %r209, %r6;
	shl.b32 	%r221, %r220, 2;
	and.b32  	%r222, %r221, 124;
	shr.u32 	%r223, %r220, 5;
	add.s32 	%r224, %r222, %r4;
	mad.lo.s32 	%r225, %r223, %r102, %r224;
	mul.wide.s32 	%rd30, %r225, 4;
	add.s64 	%rd31, %rd3, %rd30;
	ld.global.v4.f32 	{%f103, %f104, %f105, %f106}, [%rd31];
	shl.b32 	%r226, %r220, 4;
	and.b32  	%r227, %r226, 496;
	shl.b32 	%r228, %r223, 9;
	or.b32  	%r229, %r228, %r227;
	add.s32 	%r230, %r196, %r229;
	st.shared.f32 	[%r230], %f103;
	st.shared.f32 	[%r230+4], %f104;
	st.shared.f32 	[%r230+8], %f105;
	st.shared.f32 	[%r230+12], %f106;
	add.s32 	%r403, %r220, %r6;
	setp.lt.u32 	%p10, %r403, 512;
	@%p10 bra 	$L__BB18_9;
$L__BB18_10:
	bar.sync 	0;
	setp.lt.s32 	%p11, %r103, -14;
	mov.f32 	%f277, 0f00000000;
	mov.f32 	%f278, %f277;
	mov.f32 	%f279, %f277;
	mov.f32 	%f280, %f277;
	mov.f32 	%f281, %f277;
	mov.f32 	%f282, %f277;
	mov.f32 	%f283, %f277;
	mov.f32 	%f284, %f277;
	mov.f32 	%f285, %f277;
	mov.f32 	%f286, %f277;
	mov.f32 	%f287, %f277;
	mov.f32 	%f288, %f277;
	mov.f32 	%f289, %f277;
	mov.f32 	%f290, %f277;
	mov.f32 	%f291, %f277;
	mov.f32 	%f292, %f277;
	@%p11 bra 	$L__BB18_30;
	shl.b32 	%r25, %r1, 2;
	shl.b32 	%r26, %r2, 2;
	max.s32 	%r27, %r7, 0;
	add.s32 	%r28, %r5, %r6;
	max.u32 	%r232, %r28, 512;
	setp.lt.u32 	%p12, %r28, 512;
	selp.u32 	%r233, 1, 0, %p12;
	add.s32 	%r234, %r28, %r233;
	sub.s32 	%r235, %r232, %r234;
	div.u32 	%r236, %r235, %r6;
	add.s32 	%r29, %r236, %r233;
	add.s32 	%r237, %r29, 1;
	and.b32  	%r30, %r237, 3;
	shl.b32 	%r238, %r5, 2;
	and.b32  	%r239, %r238, 12;
	shr.u32 	%r240, %r5, 2;
	add.s32 	%r241, %r3, %r240;
	mad.lo.s32 	%r31, %r241, %r103, %r239;
	shl.b32 	%r242, %r5, 9;
	and.b32  	%r243, %r242, 1536;
	add.s32 	%r32, %r243, %r240;
	shl.b32 	%r244, %r28, 2;
	and.b32  	%r245, %r244, 12;
	shr.u32 	%r246, %r28, 2;
	add.s32 	%r247, %r3, %r246;
	mad.lo.s32 	%r33, %r247, %r103, %r245;
	shl.b32 	%r248, %r28, 9;
	and.b32  	%r249, %r248, 1536;
	add.s32 	%r34, %r249, %r246;
	add.s32 	%r35, %r28, %r6;
	shl.b32 	%r250, %r35, 2;
	and.b32  	%r251, %r250, 12;
	shr.u32 	%r252, %r35, 2;
	add.s32 	%r253, %r3, %r252;
	mad.lo.s32 	%r36, %r253, %r103, %r251;
	shl.b32 	%r254, %r35, 9;
	and.b32  	%r255, %r254, 1536;
	add.s32 	%r37, %r255, %r252;
	add.s32 	%r38, %r35, %r6;
	and.b32  	%r256, %r238, 124;
	shr.u32 	%r39, %r5, 5;
	add.s32 	%r40, %r256, %r4;
	shl.b32 	%r257, %r39, 7;
	or.b32  	%r41, %r257, %r256;
	and.b32  	%r258, %r244, 124;
	shr.u32 	%r42, %r28, 5;
	add.s32 	%r43, %r258, %r4;
	shl.b32 	%r259, %r42, 7;
	or.b32  	%r44, %r259, %r258;
	and.b32  	%r260, %r250, 124;
	shr.u32 	%r45, %r35, 5;
	add.s32 	%r46, %r260, %r4;
	shl.b32 	%r261, %r45, 7;
	or.b32  	%r47, %r261, %r260;
	shl.b32 	%r48, %r6, 4;
	shl.b32 	%r49, %r6, 2;
	mul.lo.s32 	%r50, %r6, 3;
	mov.b32 	%r406, 0;
	mov.f32 	%f277, 0f00000000;
	shl.b32 	%r323, %r41, 2;
	shl.b32 	%r327, %r44, 2;
	shl.b32 	%r331, %r47, 2;
	shl.b32 	%r266, %r32, 2;
	shl.b32 	%r269, %r34, 2;
	shl.b32 	%r272, %r37, 2;
	mov.u32 	%r407, %r406;
$L__BB18_12:
	xor.b32  	%r56, %r407, 1;
	setp.ge.s32 	%p13, %r406, %r7;
	@%p13 bra 	$L__BB18_27;
	setp.gt.u32 	%p14, %r5, 511;
	shl.b32 	%r262, %r406, 4;
	add.s32 	%r57, %r262, 16;
	@%p14 bra 	$L__BB18_27;
	setp.eq.s32 	%p15, %r30, 0;
	shl.b32 	%r263, %r56, 13;
	mov.u32 	%r264, _ZZ8sgemm_dbILi128ELi128ELi16ELi4ELi4EEvPKfS1_PfiiiffE2As;
	add.s32 	%r58, %r264, %r263;
	mov.u32 	%r408, %r5;
	@%p15 bra 	$L__BB18_18;
	setp.eq.s32 	%p16, %r30, 1;
	add.s32 	%r265, %r57, %r31;
	mul.wide.s32 	%rd32, %r265, 4;
	add.s64 	%rd33, %rd2, %rd32;
	ld.global.v4.f32 	{%f109, %f110, %f111, %f112}, [%rd33];
	add.s32 	%r267, %r58, %r266;
	st.shared.f32 	[%r267], %f109;
	st.shared.f32 	[%r267+512], %f110;
	st.shared.f32 	[%r267+1024], %f111;
	st.shared.f32 	[%r267+1536], %f112;
	mov.u32 	%r408, %r28;
	@%p16 bra 	$L__BB18_18;
	setp.eq.s32 	%p17, %r30, 2;
	add.s32 	%r268, %r57, %r33;
	mul.wide.s32 	%rd34, %r268, 4;
	add.s64 	%rd35, %rd2, %rd34;
	ld.global.v4.f32 	{%f113, %f114, %f115, %f116}, [%rd35];
	add.s32 	%r270, %r58, %r269;
	st.shared.f32 	[%r270], %f113;
	st.shared.f32 	[%r270+512], %f114;
	st.shared.f32 	[%r270+1024], %f115;
	st.shared.f32 	[%r270+1536], %f116;
	mov.u32 	%r408, %r35;
	@%p17 bra 	$L__BB18_18;
	add.s32 	%r271, %r57, %r36;
	mul.wide.s32 	%rd36, %r271, 4;
	add.s64 	%rd37, %rd2, %rd36;
	ld.global.v4.f32 	{%f117, %f118, %f119, %f120}, [%rd37];
	add.s32 	%r273, %r58, %r272;
	st.shared.f32 	[%r273], %f117;
	st.shared.f32 	[%r273+512], %f118;
	st.shared.f32 	[%r273+1024], %f119;
	st.shared.f32 	[%r273+1536], %f120;
	mov.u32 	%r408, %r38;
$L__BB18_18:
	setp.lt.u32 	%p18, %r29, 3;
	@%p18 bra 	$L__BB18_21;
	shl.b32 	%r410, %r408, 2;
	shl.b32 	%r274, %r6, 3;
	add.s32 	%r416, %r274, %r410;
	shl.b32 	%r275, %r6, 1;
	add.s32 	%r415, %r275, %r408;
	mad.lo.s32 	%r414, %r6, 12, %r410;
	add.s32 	%r413, %r50, %r408;
	add.s32 	%r412, %r6, %r408;
	shl.b32 	%r411, %r412, 2;
$L__BB18_20:
	.pragma "nounroll";
	and.b32  	%r276, %r410, 12;
	shr.u32 	%r277, %r408, 2;
	add.s32 	%r278, %r276, %r57;
	add.s32 	%r279, %r3, %r277;
	mad.lo.s32 	%r280, %r279, %r103, %r278;
	mul.wide.s32 	%rd38, %r280, 4;
	add.s64 	%rd39, %rd2, %rd38;
	ld.global.v4.f32 	{%f121, %f122, %f123, %f124}, [%rd39];
	shl.b32 	%r281, %r410, 7;
	and.b32  	%r282, %r281, 1536;
	add.s32 	%r283, %r282, %r277;
	shl.b32 	%r284, %r283, 2;
	add.s32 	%r285, %r58, %r284;
	st.shared.f32 	[%r285], %f121;
	st.shared.f32 	[%r285+512], %f122;
	st.shared.f32 	[%r285+1024], %f123;
	st.shared.f32 	[%r285+1536], %f124;
	add.s32 	%r286, %r408, %r6;
	and.b32  	%r287, %r411, 12;
	shr.u32 	%r288, %r412, 2;
	add.s32 	%r289, %r287, %r57;
	add.s32 	%r290, %r3, %r288;
	mad.lo.s32 	%r291, %r290, %r103, %r289;
	mul.wide.s32 	%rd40, %r291, 4;
	add.s64 	%rd41, %rd2, %rd40;
	ld.global.v4.f32 	{%f125, %f126, %f127, %f128}, [%rd41];
	shl.b32 	%r292, %r411, 7;
	and.b32  	%r293, %r292, 1536;
	add.s32 	%r294, %r293, %r288;
	shl.b32 	%r295, %r294, 2;
	add.s32 	%r296, %r58, %r295;
	st.shared.f32 	[%r296], %f125;
	st.shared.f32 	[%r296+512], %f126;
	st.shared.f32 	[%r296+1024], %f127;
	st.shared.f32 	[%r296+1536], %f128;
	add.s32 	%r297, %r286, %r6;
	and.b32  	%r298, %r416, 12;
	shr.u32 	%r299, %r415, 2;
	add.s32 	%r300, %r298, %r57;
	add.s32 	%r301, %r3, %r299;
	mad.lo.s32 	%r302, %r301, %r103, %r300;
	mul.wide.s32 	%rd42, %r302, 4;
	add.s64 	%rd43, %rd2, %rd42;
	ld.global.v4.f32 	{%f129, %f130, %f131, %f132}, [%rd43];
	shl.b32 	%r303, %r416, 7;
	and.b32  	%r304, %r303, 1536;
	add.s32 	%r305, %r304, %r299;
	shl.b32 	%r306, %r305, 2;
	add.s32 	%r307, %r58, %r306;
	st.shared.f32 	[%r307], %f129;
	st.shared.f32 	[%r307+512], %f130;
	st.shared.f32 	[%r307+1024], %f131;
	st.shared.f32 	[%r307+1536], %f132;
	add.s32 	%r308, %r297, %r6;
	and.b32  	%r309, %r414, 12;
	shr.u32 	%r310, %r413, 2;
	add.s32 	%r311, %r309, %r57;
	add.s32 	%r312, %r3, %r310;
	mad.lo.s32 	%r313, %r312, %r103, %r311;
	mul.wide.s32 	%rd44, %r313, 4;
	add.s64 	%rd45, %rd2, %rd44;
	ld.global.v4.f32 	{%f133, %f134, %f135, %f136}, [%rd45];
	shl.b32 	%r314, %r414, 7;
	and.b32  	%r315, %r314, 1536;
	add.s32 	%r316, %r315, %r310;
	shl.b32 	%r317, %r316, 2;
	add.s32 	%r318, %r58, %r317;
	st.shared.f32 	[%r318], %f133;
	st.shared.f32 	[%r318+512], %f134;
	st.shared.f32 	[%r318+1024], %f135;
	st.shared.f32 	[%r318+1536], %f136;
	add.s32 	%r408, %r308, %r6;
	add.s32 	%r416, %r416, %r48;
	add.s32 	%r415, %r415, %r49;
	add.s32 	%r414, %r414, %r48;
	add.s32 	%r413, %r413, %r49;
	add.s32 	%r412, %r412, %r49;
	add.s32 	%r411, %r411, %r48;
	add.s32 	%r410, %r410, %r48;
	setp.lt.u32 	%p19, %r408, 512;
	@%p19 bra 	$L__BB18_20;
$L__BB18_21:
	shl.b32 	%r319, %r56, 13;
	mov.u32 	%r320, _ZZ8sgemm_dbILi128ELi128ELi16ELi4ELi4EEvPKfS1_PfiiiffE2Bs;
	add.s32 	%r67, %r320, %r319;
	mov.u32 	%r409, %r5;
	@%p15 bra 	$L__BB18_25;
	setp.eq.s32 	%p21, %r30, 1;
	add.s32 	%r321, %r39, %r57;
	mad.lo.s32 	%r322, %r321, %r102, %r40;
	mul.wide.s32 	%rd46, %r322, 4;
	add.s64 	%rd47, %rd3, %rd46;
	ld.global.v4.f32 	{%f137, %f138, %f139, %f140}, [%rd47];
	add.s32 	%r324, %r67, %r323;
	st.shared.f32 	[%r324], %f137;
	st.shared.f32 	[%r324+4], %f138;
	st.shared.f32 	[%r324+8], %f139;
	st.shared.f32 	[%r324+12], %f140;
	mov.u32 	%r409, %r28;
	@%p21 bra 	$L__BB18_25;
	setp.eq.s32 	%p22, %r30, 2;
	add.s32 	%r325, %r42, %r57;
	mad.lo.s32 	%r326, %r325, %r102, %r43;
	mul.wide.s32 	%rd48, %r326, 4;
	add.s64 	%rd49, %rd3, %rd48;
	ld.global.v4.f32 	{%f141, %f142, %f143, %f144}, [%rd49];
	add.s32 	%r328, %r67, %r327;
	st.shared.f32 	[%r328], %f141;
	st.shared.f32 	[%r328+4], %f142;
	st.shared.f32 	[%r328+8], %f143;
	st.shared.f32 	[%r328+12], %f144;
	mov.u32 	%r409, %r35;
	@%p22 bra 	$L__BB18_25;
	add.s32 	%r329, %r45, %r57;
	mad.lo.s32 	%r330, %r329, %r102, %r46;
	mul.wide.s32 	%rd50, %r330, 4;
	add.s64 	%rd51, %rd3, %rd50;
	ld.global.v4.f32 	{%f145, %f146, %f147, %f148}, [%rd51];
	add.s32 	%r332, %r67, %r331;
	st.shared.f32 	[%r332], %f145;
	st.shared.f32 	[%r332+4], %f146;
	st.shared.f32 	[%r332+8], %f147;
	st.shared.f32 	[%r332+12], %f148;
	mov.u32 	%r409, %r38;
$L__BB18_25:
	@%p18 bra 	$L__BB18_27;
$L__BB18_26:
	.pragma "nounroll";
	shl.b32 	%r333, %r409, 2;
	and.b32  	%r334, %r333, 124;
	shr.u32 	%r335, %r409, 5;
	add.s32 	%r336, %r334, %r4;
	add.s32 	%r337, %r335, %r57;
	mad.lo.s32 	%r338, %r337, %r102, %r336;
	mul.wide.s32 	%rd52, %r338, 4;
	add.s64 	%rd53, %rd3, %rd52;
	ld.global.v4.f32 	{%f149, %f150, %f151, %f152}, [%rd53];
	shl.b32 	%r339, %r409, 4;
	and.b32  	%r340, %r339, 496;
	shl.b32 	%r341, %r335, 9;
	or.b32  	%r342, %r341, %r340;
	add.s32 	%r343, %r67, %r342;
	st.shared.f32 	[%r343], %f149;
	st.shared.f32 	[%r343+4], %f150;
	st.shared.f32 	[%r343+8], %f151;
	st.shared.f32 	[%r343+12], %f152;
	add.s32 	%r344, %r409, %r6;
	shl.b32 	%r345, %r344, 2;
	and.b32  	%r346, %r345, 124;
	shr.u32 	%r347, %r344, 5;
	add.s32 	%r348, %r346, %r4;
	add.s32 	%r349, %r347, %r57;
	mad.lo.s32 	%r350, %r349, %r102, %r348;
	mul.wide.s32 	%rd54, %r350, 4;
	add.s64 	%rd55, %rd3, %rd54;
	ld.global.v4.f32 	{%f153, %f154, %f155, %f156}, [%rd55];
	shl.b32 	%r351, %r344, 4;
	and.b32  	%r352, %r351, 496;
	shl.b32 	%r353, %r347, 9;
	or.b32  	%r354, %r353, %r352;
	add.s32 	%r355, %r67, %r354;
	st.shared.f32 	[%r355], %f153;
	st.shared.f32 	[%r355+4], %f154;
	st.shared.f32 	[%r355+8], %f155;
	st.shared.f32 	[%r355+12], %f156;
	add.s32 	%r356, %r344, %r6;
	shl.b32 	%r357, %r356, 2;
	and.b32  	%r358, %r357, 124;
	shr.u32 	%r359, %r356, 5;
	add.s32 	%r360, %r358, %r4;
	add.s32 	%r361, %r359, %r57;
	mad.lo.s32 	%r362, %r361, %r102, %r360;
	mul.wide.s32 	%rd56, %r362, 4;
	add.s64 	%rd57, %rd3, %rd56;
	ld.global.v4.f32 	{%f157, %f158, %f159, %f160}, [%rd57];
	shl.b32 	%r363, %r356, 4;
	and.b32  	%r364, %r363, 496;
	shl.b32 	%r365, %r359, 9;
	or.b32  	%r366, %r365, %r364;
	add.s32 	%r367, %r67, %r366;
	st.shared.f32 	[%r367], %f157;
	st.shared.f32 	[%r367+4], %f158;
	st.shared.f32 	[%r367+8], %f159;
	st.shared.f32 	[%r367+12], %f160;
	add.s32 	%r368, %r356, %r6;
	shl.b32 	%r369, %r368, 2;
	and.b32  	%r370, %r369, 124;
	shr.u32 	%r371, %r368, 5;
	add.s32 	%r372, %r370, %r4;
	add.s32 	%r373, %r371, %r57;
	mad.lo.s32 	%r374, %r373, %r102, %r372;
	mul.wide.s32 	%rd58, %r374, 4;
	add.s64 	%rd59, %rd3, %rd58;
	ld.global.v4.f32 	{%f161, %f162, %f163, %f164}, [%rd59];
	shl.b32 	%r375, %r368, 4;
	and.b32  	%r376, %r375, 496;
	shl.b32 	%r377, %r371, 9;
	or.b32  	%r378, %r377, %r376;
	add.s32 	%r379, %r67, %r378;
	st.shared.f32 	[%r379], %f161;
	st.shared.f32 	[%r379+4], %f162;
	st.shared.f32 	[%r379+8], %f163;
	st.shared.f32 	[%r379+12], %f164;
	add.s32 	%r409, %r368, %r6;
	setp.lt.u32 	%p24, %r409, 512;
	@%p24 bra 	$L__BB18_26;
$L__BB18_27:
	shl.b32 	%r381, %r407, 13;
	mov.u32 	%r382, _ZZ8sgemm_dbILi128ELi128ELi16ELi4ELi4EEvPKfS1_PfiiiffE2As;
	add.s32 	%r87, %r382, %r381;
	mov.u32 	%r383, _ZZ8sgemm_dbILi128ELi128ELi16ELi4ELi4EEvPKfS1_PfiiiffE2Bs;
	add.s32 	%r88, %r383, %r381;
	mov.b32 	%r419, 0;
$L__BB18_28:
	shl.b32 	%r384, %r419, 7;
	add.s32 	%r385, %r384, %r25;
	shl.b32 	%r386, %r385, 2;
	add.s32 	%r387, %r87, %r386;
	ld.shared.f32 	%f165, [%r387];
	ld.shared.f32 	%f166, [%r387+4];
	ld.shared.f32 	%f167, [%r387+8];
	ld.shared.f32 	%f168, [%r387+12];
	add.s32 	%r388, %r384, %r26;
	shl.b32 	%r389, %r388, 2;
	add.s32 	%r390, %r88, %r389;
	ld.shared.f32 	%f169, [%r390];
	ld.shared.f32 	%f170, [%r390+4];
	ld.shared.f32 	%f171, [%r390+8];
	ld.shared.f32 	%f172, [%r390+12];
	fma.rn.f32 	%f173, %f165, %f169, %f284;
	fma.rn.f32 	%f174, %f165, %f170, %f283;
	fma.rn.f32 	%f175, %f165, %f171, %f282;
	fma.rn.f32 	%f176, %f165, %f172, %f281;
	fma.rn.f32 	%f177, %f166, %f169, %f280;
	fma.rn.f32 	%f178, %f166, %f170, %f279;
	fma.rn.f32 	%f179, %f166, %f171, %f278;
	fma.rn.f32 	%f180, %f166, %f172, %f277;
	fma.rn.f32 	%f181, %f167, %f169, %f285;
	fma.rn.f32 	%f182, %f167, %f170, %f286;
	fma.rn.f32 	%f183, %f167, %f171, %f287;
	fma.rn.f32 	%f184, %f167, %f172, %f288;
	fma.rn.f32 	%f185, %f168, %f169, %f289;
	fma.rn.f32 	%f186, %f168, %f170, %f290;
	fma.rn.f32 	%f187, %f168, %f171, %f291;
	fma.rn.f32 	%f188, %f168, %f172, %f292;
	ld.shared.f32 	%f189, [%r387+512];
	ld.shared.f32 	%f190, [%r387+516];
	ld.shared.f32 	%f191, [%r387+520];
	ld.shared.f32 	%f192, [%r387+524];
	ld.shared.f32 	%f193, [%r390+512];
	ld.shared.f32 	%f194, [%r390+516];
	ld.shared.f32 	%f195, [%r390+520];
	ld.shared.f32 	%f196, [%r390+524];
	fma.rn.f32 	%f284, %f189, %f193, %f173;
	fma.rn.f32 	%f283, %f189, %f194, %f174;
	fma.rn.f32 	%f282, %f189, %f195, %f175;
	fma.rn.f32 	%f281, %f189, %f196, %f176;
	fma.rn.f32 	%f280, %f190, %f193, %f177;
	fma.rn.f32 	%f279, %f190, %f194, %f178;
	fma.rn.f32 	%f278, %f190, %f195, %f179;
	fma.rn.f32 	%f277, %f190, %f196, %f180;
	fma.rn.f32 	%f285, %f191, %f193, %f181;
	fma.rn.f32 	%f286, %f191, %f194, %f182;
	fma.rn.f32 	%f287, %f191, %f195, %f183;
	fma.rn.f32 	%f288, %f191, %f196, %f184;
	fma.rn.f32 	%f289, %f192, %f193, %f185;
	fma.rn.f32 	%f290, %f192, %f194, %f186;
	fma.rn.f32 	%f291, %f192, %f195, %f187;
	fma.rn.f32 	%f292, %f192, %f196, %f188;
	add.s32 	%r419, %r419, 2;
	setp.ne.s32 	%p25, %r419, 16;
	@%p25 bra 	$L__BB18_28;
	bar.sync 	0;
	add.s32 	%r91, %r406, 1;
	setp.eq.s32 	%p26, %r406, %r27;
	mov.u32 	%r406, %r91;
	mov.u32 	%r407, %r56;
	@%p26 bra 	$L__BB18_30;
	bra.uni 	$L__BB18_12;
$L__BB18_30:
	shl.b32 	%r391, %r1, 2;
	add.s32 	%r51, %r3, %r391;
	shl.b32 	%r393, %r2, 2;
	add.s32 	%r52, %r4, %r393;
	setp.lt.s32 	%p27, %r51, %r101;
	mul.lo.s32 	%r53, %r51, %r102;
	setp.lt.s32 	%p28, %r52, %r102;
	and.pred  	%p29, %p27, %p28;
	@%p29 bra 	$L__BB18_31;
	bra.uni 	$L__BB18_32;
$L__BB18_31:
	add.s32 	%r394, %r52, %r53;
	mul.wide.s32 	%rd60, %r394, 4;
	add.s64 	%rd61, %rd1, %rd60;
	ld.global.f32 	%f197, [%rd61];
	mul.f32 	%f198, %f66, %f197;
	fma.rn.f32 	%f199, %f65, %f284, %f198;
	st.global.f32 	[%rd61], %f199;
$L__BB18_32:
	setp.ge.s32 	%p30, %r51, %r101;
	add.s32 	%r92, %r52, 1;
	setp.ge.s32 	%p31, %r92, %r102;
	cvt.s64.s32 	%rd62, %r53;
	cvt.s64.s32 	%rd4, %r52;
	add.s64 	%rd63, %rd4, %rd62;
	shl.b64 	%rd64, %rd63, 2;
	add.s64 	%rd5, %rd1, %rd64;
	or.pred  	%p32, %p30, %p31;
	@%p32 bra 	$L__BB18_34;
	ld.global.f32 	%f200, [%rd5+4];
	mul.f32 	%f201, %f66, %f200;
	fma.rn.f32 	%f202, %f65, %f283, %f201;
	st.global.f32 	[%rd5+4], %f202;
$L__BB18_34:
	setp.ge.s32 	%p33, %r51, %r101;
	add.s32 	%r93, %r52, 2;
	setp.ge.s32 	%p34, %r93, %r102;
	or.pred  	%p35, %p33, %p34;
	@%p35 bra 	$L__BB18_36;
	ld.global.f32 	%f203, [%rd5+8];
	mul.f32 	%f204, %f66, %f203;
	fma.rn.f32 	%f205, %f65, %f282, %f204;
	st.global.f32 	[%rd5+8], %f205;
$L__BB18_36:
	setp.ge.s32 	%p36, %r51, %r101;
	add.s32 	%r94, %r52, 3;
	setp.ge.s32 	%p37, %r94, %r102;
	or.pred  	%p38, %p36, %p37;
	@%p38 bra 	$L__BB18_38;
	ld.global.f32 	%f206, [%rd5+12];
	mul.f32 	%f207, %f66, %f206;
	fma.rn.f32 	%f208, %f65, %f281, %f207;
	st.global.f32 	[%rd5+12], %f208;
$L__BB18_38:
	setp.ge.s32 	%p39, %r52, %r102;
	add.s32 	%r95, %r51, 1;
	setp.ge.s32 	%p40, %r95, %r101;
	add.s32 	%r96, %r53, %r102;
	or.pred  	%p41, %p40, %p39;
	@%p41 bra 	$L__BB18_40;
	add.s32 	%r395, %r52, %r96;
	mul.wide.s32 	%rd65, %r395, 4;
	add.s64 	%rd66, %rd1, %rd65;
	ld.global.f32 	%f209, [%rd66];
	mul.f32 	%f210, %f66, %f209;
	fma.rn.f32 	%f211, %f65, %f280, %f210;
	st.global.f32 	[%rd66], %f211;
$L__BB18_40:
	setp.ge.s32 	%p42, %r95, %r101;
	setp.ge.s32 	%p43, %r92, %r102;
	cvt.s64.s32 	%rd67, %r96;
	add.s64 	%rd68, %rd4, %rd67;
	shl.b64 	%rd69, %rd68, 2;
	add.s64 	%rd6, %rd1, %rd69;
	or.pred  	%p44, %p42, %p43;
	@%p44 bra 	$L__BB18_42;
	ld.global.f32 	%f212, [%rd6+4];
	mul.f32 	%f213, %f66, %f212;
	fma.rn.f32 	%f214, %f65, %f279, %f213;
	st.global.f32 	[%rd6+4], %f214;
$L__BB18_42:
	setp.ge.s32 	%p45, %r95, %r101;
	setp.ge.s32 	%p46, %r93, %r102;
	or.pred  	%p47, %p45, %p46;
	@%p47 bra 	$L__BB18_44;
	ld.global.f32 	%f215, [%rd6+8];
	mul.f32 	%f216, %f66, %f215;
	fma.rn.f32 	%f217, %f65, %f278, %f216;
	st.global.f32 	[%rd6+8], %f217;
$L__BB18_44:
	setp.ge.s32 	%p48, %r95, %r101;
	setp.ge.s32 	%p49, %r94, %r102;
	or.pred  	%p50, %p48, %p49;
	@%p50 bra 	$L__BB18_46;
	ld.global.f32 	%f218, [%rd6+12];
	mul.f32 	%f219, %f66, %f218;
	fma.rn.f32 	%f220, %f65, %f277, %f219;
	st.global.f32 	[%rd6+12], %f220;
$L__BB18_46:
	setp.ge.s32 	%p51, %r52, %r102;
	add.s32 	%r97, %r51, 2;
	setp.ge.s32 	%p52, %r97, %r101;
	add.s32 	%r98, %r96, %r102;
	or.pred  	%p53, %p52, %p51;
	@%p53 bra 	$L__BB18_48;
	add.s32 	%r396, %r52, %r98;
	mul.wide.s32 	%rd70, %r396, 4;
	add.s64 	%rd71, %rd1, %rd70;
	ld.global.f32 	%f221, [%rd71];
	mul.f32 	%f222, %f66, %f221;
	fma.rn.f32 	%f223, %f65, %f285, %f222;
	st.global.f32 	[%rd71], %f223;
$L__BB18_48:
	setp.ge.s32 	%p54, %r97, %r101;
	setp.ge.s32 	%p55, %r92, %r102;
	cvt.s64.s32 	%rd72, %r98;
	add.s64 	%rd73, %rd4, %rd72;
	shl.b64 	%rd74, %rd73, 2;
	add.s64 	%rd7, %rd1, %rd74;
	or.pred  	%p56, %p54, %p55;
	@%p56 bra 	$L__BB18_50;
	ld.global.f32 	%f224, [%rd7+4];
	mul.f32 	%f225, %f66, %f224;
	fma.rn.f32 	%f226, %f65, %f286, %f225;
	st.global.f32 	[%rd7+4], %f226;
$L__BB18_50:
	setp.ge.s32 	%p57, %r97, %r101;
	setp.ge.s32 	%p58, %r93, %r102;
	or.pred  	%p59, %p57, %p58;
	@%p59 bra 	$L__BB18_52;
	ld.global.f32 	%f227, [%rd7+8];
	mul.f32 	%f228, %f66, %f227;
	fma.rn.f32 	%f229, %f65, %f287, %f228;
	st.global.f32 	[%rd7+8], %f229;
$L__BB18_52:
	setp.ge.s32 	%p60, %r97, %r101;
	setp.ge.s32 	%p61, %r94, %r102;
	or.pred  	%p62, %p60, %p61;
	@%p62 bra 	$L__BB18_54;
	ld.global.f32 	%f230, [%rd7+12];
	mul.f32 	%f231, %f66, %f230;
	fma.rn.f32 	%f232, %f65, %f288, %f231;
	st.global.f32 	[%rd7+12], %f232;
$L__BB18_54:
	setp.ge.s32 	%p63, %r52, %r102;
	add.s32 	%r99, %r51, 3;
	setp.ge.s32 	%p64, %r99, %r101;
	add.s32 	%r100, %r98, %r102;
	or.pred  	%p65, %p64, %p63;
	@%p65 bra 	$L__BB18_56;
	add.s32 	%r397, %r52, %r100;
	mul.wide.s32 	%rd75, %r397, 4;
	add.s64 	%rd76, %rd1, %rd75;
	ld.global.f32 	%f233, [%rd76];
	mul.f32 	%f234, %f66, %f233;
	fma.rn.f32 	%f235, %f65, %f289, %f234;
	st.global.f32 	[%rd76], %f235;
$L__BB18_56:
	setp.ge.s32 	%p66, %r99, %r101;
	setp.ge.s32 	%p67, %r92, %r102;
	cvt.s64.s32 	%rd77, %r100;
	add.s64 	%rd78, %rd4, %rd77;
	shl.b64 	%rd79, %rd78, 2;
	add.s64 	%rd8, %rd1, %rd79;
	or.pred  	%p68, %p66, %p67;
	@%p68 bra 	$L__BB18_58;
	ld.global.f32 	%f236, [%rd8+4];
	mul.f32 	%f237, %f66, %f236;
	fma.rn.f32 	%f238, %f65, %f290, %f237;
	st.global.f32 	[%rd8+4], %f238;
$L__BB18_58:
	setp.ge.s32 	%p69, %r99, %r101;
	setp.ge.s32 	%p70, %r93, %r102;
	or.pred  	%p71, %p69, %p70;
	@%p71 bra 	$L__BB18_60;
	ld.global.f32 	%f239, [%rd8+8];
	mul.f32 	%f240, %f66, %f239;
	fma.rn.f32 	%f241, %f65, %f291, %f240;
	st.global.f32 	[%rd8+8], %f241;
$L__BB18_60:
	setp.ge.s32 	%p72, %r99, %r101;
	setp.ge.s32 	%p73, %r94, %r102;
	or.pred  	%p74, %p72, %p73;
	@%p74 bra 	$L__BB18_62;
	ld.global.f32 	%f242, [%rd8+12];
	mul.f32 	%f243, %f66, %f242;
	fma.rn.f32 	%f244, %f65, %f292, %f243;
	st.global.f32 	[%rd8+12], %f244;
$L__BB18_62:
	ret;
$L__BB18_63:
	.pragma "nounroll";
	shl.b32 	%r131, %r400, 2;
	and.b32  	%r132, %r131, 12;
	shr.u32 	%r133, %r400, 2;
	add.s32 	%r134, %r3, %r133;
	mad.lo.s32 	%r135, %r134, %r103, %r132;
	mul.wide.s32 	%rd14, %r135, 4;
	add.s64 	%rd15, %rd2, %rd14;
	ld.global.v4.f32 	{%f71, %f72, %f73, %f74}, [%rd15];
	shl.b32 	%r136, %r400, 9;
	and.b32  	%r137, %r136, 1536;
	add.s32 	%r138, %r137, %r133;
	shl.b32 	%r139, %r138, 2;
	mov.u32 	%r140, _ZZ8sgemm_dbILi128ELi128ELi16ELi4ELi4EEvPKfS1_PfiiiffE2As;
	add.s32 	%r141, %r140, %r139;
	st.shared.f32 	[%r141], %f71;
	st.shared.f32 	[%r141+512], %f72;
	st.shared.f32 	[%r141+1024], %f73;
	st.shared.f32 	[%r141+1536], %f74;
	add.s32 	%r142, %r400, %r6;
	shl.b32 	%r143, %r142, 2;
	and.b32  	%r144, %r143, 12;
	shr.u32 	%r145, %r142, 2;
	add.s32 	%r146, %r3, %r145;
	mad.lo.s32 	%r147, %r146, %r103, %r144;
	mul.wide.s32 	%rd16, %r147, 4;
	add.s64 	%rd17, %rd2, %rd16;
	ld.global.v4.f32 	{%f75, %f76, %f77, %f78}, [%rd17];
	shl.b32 	%r148, %r142, 9;
	and.b32  	%r149, %r148, 1536;
	add.s32 	%r150, %r149, %r145;
	shl.b32 	%r151, %r150, 2;
	add.s32 	%r152, %r140, %r151;
	st.shared.f32 	[%r152], %f75;
	st.shared.f32 	[%r152+512], %f76;
	st.shared.f32 	[%r152+1024], %f77;
	st.shared.f32 	[%r152+1536], %f78;
	add.s32 	%r153, %r142, %r6;
	shl.b32 	%r154, %r153, 2;
	and.b32  	%r155, %r154, 12;
	shr.u32 	%r156, %r153, 2;
	add.s32 	%r157, %r3, %r156;
	mad.lo.s32 	%r158, %r157, %r103, %r155;
	mul.wide.s32 	%rd18, %r158, 4;
	add.s64 	%rd19, %rd2, %rd18;
	ld.global.v4.f32 	{%f79, %f80, %f81, %f82}, [%rd19];
	shl.b32 	%r159, %r153, 9;
	and.b32  	%r160, %r159, 1536;
	add.s32 	%r161, %r160, %r156;
	shl.b32 	%r162, %r161, 2;
	add.s32 	%r163, %r140, %r162;
	st.shared.f32 	[%r163], %f79;
	st.shared.f32 	[%r163+512], %f80;
	st.shared.f32 	[%r163+1024], %f81;
	st.shared.f32 	[%r163+1536], %f82;
	add.s32 	%r164, %r153, %r6;
	shl.b32 	%r165, %r164, 2;
	and.b32  	%r166, %r165, 12;
	shr.u32 	%r167, %r164, 2;
	add.s32 	%r168, %r3, %r167;
	mad.lo.s32 	%r169, %r168, %r103, %r166;
	mul.wide.s32 	%rd20, %r169, 4;
	add.s64 	%rd21, %rd2, %rd20;
	ld.global.v4.f32 	{%f83, %f84, %f85, %f86}, [%rd21];
	shl.b32 	%r170, %r164, 9;
	and.b32  	%r171, %r170, 1536;
	add.s32 	%r172, %r171, %r167;
	shl.b32 	%r173, %r172, 2;
	add.s32 	%r174, %r140, %r173;
	st.shared.f32 	[%r174], %f83;
	st.shared.f32 	[%r174+512], %f84;
	st.shared.f32 	[%r174+1024], %f85;
	st.shared.f32 	[%r174+1536], %f86;
	add.s32 	%r400, %r164, %r6;
	setp.lt.u32 	%p6, %r400, 512;
	@%p6 bra 	$L__BB18_63;
	bra.uni 	$L__BB18_5;

}
	// .globl	_Z8sgemm_dbILi128ELi128ELi16ELi8ELi8EEvPKfS1_Pfiiiff
.visible .entry _Z8sgemm_dbILi128ELi128ELi16ELi8ELi8EEvPKfS1_Pfiiiff(
	.param .u64 .ptr .align 1 _Z8sgemm_dbILi128ELi128ELi16ELi8ELi8EEvPKfS1_Pfiiiff_param_0,
	.param .u64 .ptr .align 1 _Z8sgemm_dbILi128ELi128ELi16ELi8ELi8EEvPKfS1_Pfiiiff_param_1,
	.param .u64 .ptr .align 1 _Z8sgemm_dbILi128ELi128ELi16ELi8ELi8EEvPKfS1_Pfiiiff_param_2,
	.param .u32 _Z8sgemm_dbILi128ELi128ELi16ELi8ELi8EEvPKfS1_Pfiiiff_param_3,
	.param .u32 _Z8sgemm_dbILi128ELi128ELi16ELi8ELi8EEvPKfS1_Pfiiiff_param_4,
	.param .u32 _Z8sgemm_dbILi128ELi128ELi16ELi8ELi8EEvPKfS1_Pfiiiff_param_5,
	.param .f32 _Z8sgemm_dbILi128ELi128ELi16ELi8ELi8EEvPKfS1_Pfiiiff_param_6,
	.param .f32 _Z8sgemm_dbILi128ELi128ELi16ELi8ELi8EEvPKfS1_Pfiiiff_param_7
)
{
	.reg .pred 	%p<219>;
	.reg .b32 	%r<435>;
	.reg .b32 	%f<757>;
	.reg .b64 	%rd<104>;
	// demoted variable
	.shared .align 4 .b8 _ZZ8sgemm_dbILi128ELi128ELi16ELi8ELi8EEvPKfS1_PfiiiffE2As[16384];
	// demoted variable
	.shared .align 4 .b8 _ZZ8sgemm_dbILi128ELi128ELi16ELi8ELi8EEvPKfS1_PfiiiffE2Bs[16384];
	ld.param.u64 	%rd13, [_Z8sgemm_dbILi128ELi128ELi16ELi8ELi8EEvPKfS1_Pfiiiff_param_0];
	ld.param.u64 	%rd14, [_Z8sgemm_dbILi128ELi128ELi16ELi8ELi8EEvPKfS1_Pfiiiff_param_1];
	ld.param.u64 	%rd15, [_Z8sgemm_dbILi128ELi128ELi16ELi8ELi8EEvPKfS1_Pfiiiff_param_2];
	ld.param.u32 	%r110, [_Z8sgemm_dbILi128ELi128ELi16ELi8ELi8EEvPKfS1_Pfiiiff_param_3];
	ld.param.u32 	%r111, [_Z8sgemm_dbILi128ELi128ELi16ELi8ELi8EEvPKfS1_Pfiiiff_param_4];
	ld.param.u32 	%r112, [_Z8sgemm_dbILi128ELi128ELi16ELi8ELi8EEvPKfS1_Pfiiiff_param_5];
	ld.param.f32 	%f257, [_Z8sgemm_dbILi128ELi128ELi16ELi8ELi8EEvPKfS1_Pfiiiff_param_6];
	ld.param.f32 	%f258, [_Z8sgemm_dbILi128ELi128ELi16ELi8ELi8EEvPKfS1_Pfiiiff_param_7];
	cvta.to.global.u64 	%rd1, %rd15;
	cvta.to.global.u64 	%rd2, %rd13;
	cvta.to.global.u64 	%rd3, %rd14;
	mov.u32 	%r1, %tid.y;
	mov.u32 	%r2, %tid.x;
	mov.u32 	%r113, %ctaid.y;
	shl.b32 	%r3, %r113, 7;
	mov.u32 	%r114, %ctaid.x;
	shl.b32 	%r4, %r114, 7;
	mov.u32 	%r115, %ntid.x;
	mad.lo.s32 	%r5, %r115, %r1, %r2;
	mov.u32 	%r116, %ntid.y;
	mul.lo.s32 	%r6, %r115, %r116;
	add.s32 	%r117, %r112, -1;
	shr.s32 	%r118, %r117, 31;
	shr.u32 	%r119, %r118, 28;
	add.s32 	%r120, %r117, %r119;
	shr.s32 	%r7, %r120, 4;
	setp.gt.u32 	%p1, %r5, 511;
	@%p1 bra 	$L__BB19_10;
	add.s32 	%r121, %r5, %r6;
	max.u32 	%r122, %r121, 512;
	setp.lt.u32 	%p2, %r121, 512;
	selp.u32 	%r123, 1, 0, %p2;
	add.s32 	%r124, %r121, %r123;
	sub.s32 	%r125, %r122, %r124;
	div.u32 	%r126, %r125, %r6;
	add.s32 	%r8, %r126, %r123;
	add.s32 	%r127, %r8, 1;
	and.b32  	%r9, %r127, 3;
	and.b32  	%r10, %r8, 3;
	setp.eq.s32 	%p3, %r10, 3;
	mov.u32 	%r415, %r5;
	@%p3 bra 	$L__BB19_4;
	mov.b32 	%r414, 0;
	mov.u32 	%r415, %r5;
$L__BB19_3:
	.pragma "nounroll";
	shl.b32 	%r129, %r415, 2;
	and.b32  	%r130, %r129, 12;
	shr.u32 	%r131, %r415, 2;
	add.s32 	%r132, %r3, %r131;
	mad.lo.s32 	%r133, %r132, %r112, %r130;
	mul.wide.s32 	%rd16, %r133, 4;
	add.s64 	%rd17, %rd2, %rd16;
	ld.global.v4.f32 	{%f259, %f260, %f261, %f262}, [%rd17];
	shl.b32 	%r134, %r415, 9;
	and.b32  	%r135, %r134, 1536;
	add.s32 	%r136, %r135, %r131;
	shl.b32 	%r137, %r136, 2;
	mov.u32 	%r138, _ZZ8sgemm_dbILi128ELi128ELi16ELi8ELi8EEvPKfS1_PfiiiffE2As;
	add.s32 	%r139, %r138, %r137;
	st.shared.f32 	[%r139], %f259;
	st.shared.f32 	[%r139+512], %f260;
	st.shared.f32 	[%r139+1024], %f261;
	st.shared.f32 	[%r139+1536], %f262;
	add.s32 	%r415, %r415, %r6;
	add.s32 	%r414, %r414, 1;
	setp.ne.s32 	%p4, %r414, %r9;
	@%p4 bra 	$L__BB19_3;
$L__BB19_4:
	setp.lt.u32 	%p5, %r8, 3;
	@%p5 bra 	$L__BB19_5;
	bra.uni 	$L__BB19_159;
$L__BB19_5:
	setp.eq.s32 	%p7, %r10, 3;
	mov.u32 	%r418, %r5;
	@%p7 bra 	$L__BB19_8;
	mov.b32 	%r417, 0;
	mov.u32 	%r194, _ZZ8sgemm_dbILi128ELi128ELi16ELi8ELi8EEvPKfS1_PfiiiffE2Bs;
	mov.u32 	%r418, %r5;
$L__BB19_7:
	.pragma "nounroll";
	shl.b32 	%r185, %r418, 2;
	and.b32  	%r186, %r185, 124;
	shr.u32 	%r187, %r418, 5;
	add.s32 	%r188, %r186, %r4;
	mad.lo.s32 	%r189, %r187, %r111, %r188;
	mul.wide.s32 	%rd26, %r189, 4;
	add.s64 	%rd27, %rd3, %rd26;
	ld.global.v4.f32 	{%f279, %f280, %f281, %f282}, [%rd27];
	shl.b32 	%r190, %r418, 4;
	and.b32  	%r191, %r190, 496;
	shl.b32 	%r192, %r187, 9;
	or.b32  	%r193, %r192, %r191;
	add.s32 	%r195, %r194, %r193;
	st.shared.f32 	[%r195], %f279;
	st.shared.f32 	[%r195+4], %f280;
	st.shared.f32 	[%r195+8], %f281;
	st.shared.f32 	[%r195+12], %f282;
	add.s32 	%r418, %r418, %r6;
	add.s32 	%r417, %r417, 1;
	setp.ne.s32 	%p8, %r417, %r9;
	@%p8 bra 	$L__BB19_7;
$L__BB19_8:
	setp.lt.u32 	%p9, %r8, 3;
	@%p9 bra 	$L__BB19_10;
$L__BB19_9:
	.pragma "nounroll";
	shl.b32 	%r196, %r418, 2;
	and.b32  	%r197, %r196, 124;
	shr.u32 	%r198, %r418, 5;
	add.s32 	%r199, %r197, %r4;
	mad.lo.s32 	%r200, %r198, %r111, %r199;
	mul.wide.s32 	%rd28, %r200, 4;
	add.s64 	%rd29, %rd3, %rd28;
	ld.global.v4.f32 	{%f283, %f284, %f285, %f286}, [%rd29];
	shl.b32 	%r201, %r418, 4;
	and.b32  	%r202, %r201, 496;
	shl.b32 	%r203, %r198, 9;
	or.b32  	%r204, %r203, %r202;
	mov.u32 	%r205, _ZZ8sgemm_dbILi128ELi128ELi16ELi8ELi8EEvPKfS1_PfiiiffE2Bs;
	add.s32 	%r206, %r205, %r204;
	st.shared.f32 	[%r206], %f283;
	st.shared.f32 	[%r206+4], %f284;
	st.shared.f32 	[%r206+8], %f285;
	st.shared.f32 	[%r206+12], %f286;
	add.s32 	%r207, %r418, %r6;
	shl.b32 	%r208, %r207, 2;
	and.b32  	%r209, %r208, 124;
	shr.u32 	%r210, %r207, 5;
	add.s32 	%r211, %r209, %r4;
	mad.lo.s32 	%r212, %r210, %r111, %r211;
	mul.wide.s32 	%rd30, %r212, 4;
	add.s64 	%rd31, %rd3, %rd30;
	ld.global.v4.f32 	{%f287, %f288, %f289, %f290}, [%rd31];
	shl.b32 	%r213, %r207, 4;
	and.b32  	%r214, %r213, 496;
	shl.b32 	%r215, %r210, 9;
	or.b32  	%r216, %r215, %r214;
	add.s32 	%r217, %r205, %r216;
	st.shared.f32 	[%r217], %f287;
	st.shared.f32 	[%r217+4], %f288;
	st.shared.f32 	[%r217+8], %f289;
	st.shared.f32 	[%r217+12], %f290;
	add.s32 	%r218, %r207, %r6;
	shl.b32 	%r219, %r218, 2;
	and.b32  	%r220, %r219, 124;
	shr.u32 	%r221, %r218, 5;
	add.s32 	%r222, %r220, %r4;
	mad.lo.s32 	%r223, %r221, %r111, %r222;
	mul.wide.s32 	%rd32, %r223, 4;
	add.s64 	%rd33, %rd3, %rd32;
	ld.global.v4.f32 	{%f291, %f292, %f293, %f294}, [%rd33];
	shl.b32 	%r224, %r218, 4;
	and.b32  	%r225, %r224, 496;
	shl.b32 	%r226, %r221, 9;
	or.b32  	%r227, %r226, %r225;
	add.s32 	%r228, %r205, %r227;
	st.shared.f32 	[%r228], %f291;
	st.shared.f32 	[%r228+4], %f292;
	st.shared.f32 	[%r228+8], %f293;
	st.shared.f32 	[%r228+12], %f294;
	add.s32 	%r229, %r218, %r6;
	shl.b32 	%r230, %r229, 2;
	and.b32  	%r231, %r230, 124;
	shr.u32 	%r232, %r229, 5;
	add.s32 	%r233, %r231, %r4;
	mad.lo.s32 	%r234, %r232, %r111, %r233;
	mul.wide.s32 	%rd34, %r234, 4;
	add.s64 	%rd35, %rd3, %rd34;
	ld.global.v4.f32 	{%f295, %f296, %f297, %f298}, [%rd35];
	shl.b32 	%r235, %r229, 4;
	and.b32  	%r236, %r235, 496;
	shl.b32 	%r237, %r232, 9;
	or.b32  	%r238, %r237, %r236;
	add.s32 	%r239, %r205, %r238;
	st.shared.f32 	[%r239], %f295;
	st.shared.f32 	[%r239+4], %f296;
	st.shared.f32 	[%r239+8], %f297;
	st.shared.f32 	[%r239+12], %f298;
	add.s32 	%r418, %r229, %r6;
	setp.lt.u32 	%p10, %r418, 512;
	@%p10 bra 	$L__BB19_9;
$L__BB19_10:
	bar.sync 	0;
	setp.lt.s32 	%p11, %r112, -14;
	mov.f32 	%f693, 0f00000000;
	mov.f32 	%f694, %f693;
	mov.f32 	%f695, %f693;
	mov.f32 	%f696, %f693;
	mov.f32 	%f697, %f693;
	mov.f32 	%f698, %f693;
	mov.f32 	%f699, %f693;
	mov.f32 	%f700, %f693;
	mov.f32 	%f701, %f693;
	mov.f32 	%f702, %f693;
	mov.f32 	%f703, %f693;
	mov.f32 	%f704, %f693;
	mov.f32 	%f705, %f693;
	mov.f32 	%f706, %f693;
	mov.f32 	%f707, %f693;
	mov.f32 	%f708, %f693;
	mov.f32 	%f709, %f693;
	mov.f32 	%f710, %f693;
	mov.f32 	%f711, %f693;
	mov.f32 	%f712, %f693;
	mov.f32 	%f713, %f693;
	mov.f32 	%f714, %f693;
	mov.f32 	%f715, %f693;
	mov.f32 	%f716, %f693;
	mov.f32 	%f717, %f693;
	mov.f32 	%f718, %f693;
	mov.f32 	%f719, %f693;
	mov.f32 	%f720, %f693;
	mov.f32 	%f721, %f693;
	mov.f32 	%f722, %f693;
	mov.f32 	%f723, %f693;
	mov.f32 	%f724, %f693;
	mov.f32 	%f725, %f693;
	mov.f32 	%f726, %f693;
	mov.f32 	%f727, %f693;
	mov.f32 	%f728, %f693;
	mov.f32 	%f729, %f693;
	mov.f32 	%f730, %f693;
	mov.f32 	%f731, %f693;
	mov.f32 	%f732, %f693;
	mov.f32 	%f733, %f693;
	mov.f32 	%f734, %f693;
	mov.f32 	%f735, %f693;
	mov.f32 	%f736, %f693;
	mov.f32 	%f737, %f693;
	mov.f32 	%f738, %f693;
	mov.f32 	%f739, %f693;
	mov.f32 	%f740, %f693;
	mov.f32 	%f741, %f693;
	mov.f32 	%f742, %f693;
	mov.f32 	%f743, %f693;
	mov.f32 	%f744, %f693;
	mov.f32 	%f745, %f693;
	mov.f32 	%f746, %f693;
	mov.f32 	%f747, %f693;
	mov.f32 	%f748, %f693;
	mov.f32 	%f749, %f693;
	mov.f32 	%f750, %f693;
	mov.f32 	%f751, %f693;
	mov.f32 	%f752, %f693;
	mov.f32 	%f753, %f693;
	mov.f32 	%f754, %f693;
	mov.f32 	%f755, %f693;
	mov.f32 	%f756, %f693;
	@%p11 bra 	$L__BB19_30;
	shl.b32 	%r25, %r1, 3;
	shl.b32 	%r26, %r2, 3;
	max.s32 	%r27, %r7, 0;
	add.s32 	%r28, %r5, %r6;
	max.u32 	%r241, %r28, 512;
	setp.lt.u32 	%p12, %r28, 512;
	selp.u32 	%r242, 1, 0, %p12;
	add.s32 	%r243, %r28, %r242;
	sub.s32 	%r244, %r241, %r243;
	div.u32 	%r245, %r244, %r6;
	add.s32 	%r29, %r245, %r242;
	add.s32 	%r246, %r29, 1;
	and.b32  	%r30, %r246, 3;
	shl.b32 	%r247, %r5, 2;
	and.b32  	%r248, %r247, 12;
	shr.u32 	%r249, %r5, 2;
	add.s32 	%r250, %r3, %r249;
	mad.lo.s32 	%r31, %r250, %r112, %r248;
	shl.b32 	%r251, %r5, 9;
	and.b32  	%r252, %r251, 1536;
	add.s32 	%r32, %r252, %r249;
	shl.b32 	%r253, %r28, 2;
	and.b32  	%r254, %r253, 12;
	shr.u32 	%r255, %r28, 2;
	add.s32 	%r256, %r3, %r255;
	mad.lo.s32 	%r33, %r256, %r112, %r254;
	shl.b32 	%r257, %r28, 9;
	and.b32  	%r258, %r257, 1536;
	add.s32 	%r34, %r258, %r255;
	add.s32 	%r35, %r28, %r6;
	shl.b32 	%r259, %r35, 2;
	and.b32  	%r260, %r259, 12;
	shr.u32 	%r261, %r35, 2;
	add.s32 	%r262, %r3, %r261;
	mad.lo.s32 	%r36, %r262, %r112, %r260;
	shl.b32 	%r263, %r35, 9;
	and.b32  	%r264, %r263, 1536;
	add.s32 	%r37, %r264, %r261;
	add.s32 	%r38, %r35, %r6;
	and.b32  	%r265, %r247, 124;
	shr.u32 	%r39, %r5, 5;
	add.s32 	%r40, %r265, %r4;
	shl.b32 	%r266, %r39, 7;
	or.b32  	%r41, %r266, %r265;
	and.b32  	%r267, %r253, 124;
	shr.u32 	%r42, %r28, 5;
	add.s32 	%r43, %r267, %r4;
	shl.b32 	%r268, %r42, 7;
	or.b32  	%r44, %r268, %r267;
	and.b32  	%r269, %r259, 124;
	shr.u32 	%r45, %r35, 5;
	add.s32 	%r46, %r269, %r4;
	shl.b32 	%r270, %r45, 7;
	or.b32  	%r47, %r270, %r269;
	mov.b32 	%r421, 0;
	mov.f32 	%f693, 0f00000000;
	shl.b32 	%r334, %r41, 2;
	shl.b32 	%r338, %r44, 2;
	shl.b32 	%r342, %r47, 2;
	shl.b32 	%r275, %r32, 2;
	shl.b32 	%r278, %r34, 2;
	shl.b32 	%r281, %r37, 2;
	mov.u32 	%r422, %r421;
$L__BB19_12:
	xor.b32  	%r53, %r422, 1;
	setp.ge.s32 	%p13, %r421, %r7;
	@%p13 bra 	$L__BB19_27;
	setp.gt.u32 	%p14, %r5, 511;
	shl.b32 	%r271, %r421, 4;
	add.s32 	%r54, %r271, 16;
	@%p14 bra 	$L__BB19_27;
	setp.eq.s32 	%p15, %r30, 0;
	shl.b32 	%r272, %r53, 13;
	mov.u32 	%r273, _ZZ8sgemm_dbILi128ELi128ELi16ELi8ELi8EEvPKfS1_PfiiiffE2As;
	add.s32 	%r55, %r273, %r272;
	mov.u32 	%r423, %r5;
	@%p15 bra 	$L__BB19_18;
	setp.eq.s32 	%p16, %r30, 1;
	add.s32 	%r274, %r54, %r31;
	mul.wide.s32 	%rd36, %r274, 4;
	add.s64 	%rd37, %rd2, %rd36;
	ld.global.v4.f32 	{%f301, %f302, %f303, %f304}, [%rd37];
	add.s32 	%r276, %r55, %r275;
	st.shared.f32 	[%r276], %f301;
	st.shared.f32 	[%r276+512], %f302;
	st.shared.f32 	[%r276+1024], %f303;
	st.shared.f32 	[%r276+1536], %f304;
	mov.u32 	%r423, %r28;
	@%p16 bra 	$L__BB19_18;
	setp.eq.s32 	%p17, %r30, 2;
	add.s32 	%r277, %r54, %r33;
	mul.wide.s32 	%rd38, %r277, 4;
	add.s64 	%rd39, %rd2, %rd38;
	ld.global.v4.f32 	{%f305, %f306, %f307, %f308}, [%rd39];
	add.s32 	%r279, %r55, %r278;
	st.shared.f32 	[%r279], %f305;
	st.shared.f32 	[%r279+512], %f306;
	st.shared.f32 	[%r279+1024], %f307;
	st.shared.f32 	[%r279+1536], %f308;
	mov.u32 	%r423, %r35;
	@%p17 bra 	$L__BB19_18;
	add.s32 	%r280, %r54, %r36;
	mul.wide.s32 	%rd40, %r280, 4;
	add.s64 	%rd41, %rd2, %rd40;
	ld.global.v4.f32 	{%f309, %f310, %f311, %f312}, [%rd41];
	add.s32 	%r282, %r55, %r281;
	st.shared.f32 	[%r282], %f309;
	st.shared.f32 	[%r282+512], %f310;
	st.shared.f32 	[%r282+1024], %f311;
	st.shared.f32 	[%r282+1536], %f312;
	mov.u32 	%r423, %r38;
$L__BB19_18:
	setp.lt.u32 	%p18, %r29, 3;
	@%p18 bra 	$L__BB19_21;
	shl.b32 	%r425, %r423, 2;
	shl.b32 	%r283, %r6, 3;
	add.s32 	%r431, %r283, %r425;
	shl.b32 	%r284, %r6, 1;
	add.s32 	%r430, %r284, %r423;
	mad.lo.s32 	%r429, %r6, 12, %r425;
	mad.lo.s32 	%r428, %r6, 3, %r423;
	add.s32 	%r427, %r6, %r423;
	shl.b32 	%r426, %r427, 2;
$L__BB19_20:
	.pragma "nounroll";
	and.b32  	%r285, %r425, 12;
	shr.u32 	%r286, %r423, 2;
	add.s32 	%r287, %r285, %r54;
	add.s32 	%r288, %r3, %r286;
	mad.lo.s32 	%r289, %r288, %r112, %r287;
	mul.wide.s32 	%rd42, %r289, 4;
	add.s64 	%rd43, %rd2, %rd42;
	ld.global.v4.f32 	{%f313, %f314, %f315, %f316}, [%rd43];
	shl.b32 	%r290, %r425, 7;
	and.b32  	%r291, %r290, 1536;
	add.s32 	%r292, %r291, %r286;
	shl.b32 	%r293, %r292, 2;
	add.s32 	%r294, %r55, %r293;
	st.shared.f32 	[%r294], %f313;
	st.shared.f32 	[%r294+512], %f314;
	st.shared.f32 	[%r294+1024], %f315;
	st.shared.f32 	[%r294+1536], %f316;
	add.s32 	%r295, %r423, %r6;
	and.b32  	%r296, %r426, 12;
	shr.u32 	%r297, %r427, 2;
	add.s32 	%r298, %r296, %r54;
	add.s32 	%r299, %r3, %r297;
	mad.lo.s32 	%r300, %r299, %r112, %r298;
	mul.wide.s32 	%rd44, %r300, 4;
	add.s64 	%rd45, %rd2, %rd44;
	ld.global.v4.f32 	{%f317, %f318, %f319, %f320}, [%rd45];
	shl.b32 	%r301, %r426, 7;
	and.b32  	%r302, %r301, 1536;
	add.s32 	%r303, %r302, %r297;
	shl.b32 	%r304, %r303, 2;
	add.s32 	%r305, %r55, %r304;
	st.shared.f32 	[%r305], %f317;
	st.shared.f32 	[%r305+512], %f318;
	st.shared.f32 	[%r305+1024], %f319;
	st.shared.f32 	[%r305+1536], %f320;
	add.s32 	%r306, %r295, %r6;
	and.b32  	%r307, %r431, 12;
	shr.u32 	%r308, %r430, 2;
	add.s32 	%r309, %r307, %r54;
	add.s32 	%r310, %r3, %r308;
	mad.lo.s32 	%r311, %r310, %r112, %r309;
	mul.wide.s32 	%rd46, %r311, 4;
	add.s64 	%rd47, %rd2, %rd46;
	ld.global.v4.f32 	{%f321, %f322, %f323, %f324}, [%rd47];
	shl.b32 	%r312, %r431, 7;
	and.b32  	%r313, %r312, 1536;
	add.s32 	%r314, %r313, %r308;
	shl.b32 	%r315, %r314, 2;
	add.s32 	%r316, %r55, %r315;
	st.shared.f32 	[%r316], %f321;
	st.shared.f32 	[%r316+512], %f322;
	st.shared.f32 	[%r316+1024], %f323;
	st.shared.f32 	[%r316+1536], %f324;
	add.s32 	%r317, %r306, %r6;
	and.b32  	%r318, %r429, 12;
	shr.u32 	%r319, %r428, 2;
	add.s32 	%r320, %r318, %r54;
	add.s32 	%r321, %r3, %r319;
	mad.lo.s32 	%r322, %r321, %r112, %r320;
	mul.wide.s32 	%rd48, %r322, 4;
	add.s64 	%rd49, %rd2, %rd48;
	ld.global.v4.f32 	{%f325, %f326, %f327, %f328}, [%rd49];
	shl.b32 	%r323, %r429, 7;
	and.b32  	%r324, %r323, 1536;
	add.s32 	%r325, %r324, %r319;
	shl.b32 	%r326, %r325, 2;
	add.s32 	%r327, %r55, %r326;
	st.shared.f32 	[%r327], %f325;
	st.shared.f32 	[%r327+512], %f326;
	st.shared.f32 	[%r327+1024], %f327;
	st.shared.f32 	[%r327+1536], %f328;
	add.s32 	%r423, %r317, %r6;
	shl.b32 	%r328, %r6, 4;
	add.s32 	%r431, %r431, %r328;
	shl.b32 	%r329, %r6, 2;
	add.s32 	%r430, %r430, %r329;
	add.s32 	%r429, %r429, %r328;
	add.s32 	%r428, %r428, %r329;
	add.s32 	%r427, %r427, %r329;
	add.s32 	%r426, %r426, %r328;
	add.s32 	%r425, %r425, %r328;
	setp.lt.u32 	%p19, %r423, 512;
	@%p19 bra 	$L__BB19_20;
$L__BB19_21:
	shl.b32 	%r330, %r53, 13;
	mov.u32 	%r331, _ZZ8sgemm_dbILi128ELi128ELi16ELi8ELi8EEvPKfS1_PfiiiffE2Bs;
	add.s32 	%r64, %r331, %r330;
	mov.u32 	%r424, %r5;
	@%p15 bra 	$L__BB19_25;
	setp.eq.s32 	%p21, %r30, 1;
	add.s32 	%r332, %r39, %r54;
	mad.lo.s32 	%r333, %r332, %r111, %r40;
	mul.wide.s32 	%rd50, %r333, 4;
	add.s64 	%rd51, %rd3, %rd50;
	ld.global.v4.f32 	{%f329, %f330, %f331, %f332}, [%rd51];
	add.s32 	%r335, %r64, %r334;
	st.shared.f32 	[%r335], %f329;
	st.shared.f32 	[%r335+4], %f330;
	st.shared.f32 	[%r335+8], %f331;
	st.shared.f32 	[%r335+12], %f332;
	mov.u32 	%r424, %r28;
	@%p21 bra 	$L__BB19_25;
	setp.eq.s32 	%p22, %r30, 2;
	add.s32 	%r336, %r42, %r54;
	mad.lo.s32 	%r337, %r336, %r111, %r43;
	mul.wide.s32 	%rd52, %r337, 4;
	add.s64 	%rd53, %rd3, %rd52;
	ld.global.v4.f32 	{%f333, %f334, %f335, %f336}, [%rd53];
	add.s32 	%r339, %r64, %r338;
	st.shared.f32 	[%r339], %f333;
	st.shared.f32 	[%r339+4], %f334;
	st.shared.f32 	[%r339+8], %f335;
	st.shared.f32 	[%r339+12], %f336;
	mov.u32 	%r424, %r35;
	@%p22 bra 	$L__BB19_25;
	add.s32 	%r340, %r45, %r54;
	mad.lo.s32 	%r341, %r340, %r111, %r46;
	mul.wide.s32 	%rd54, %r341, 4;
	add.s64 	%rd55, %rd3, %rd54;
	ld.global.v4.f32 	{%f337, %f338, %f339, %f340}, [%rd55];
	add.s32 	%r343, %r64, %r342;
	st.shared.f32 	[%r343], %f337;
	st.shared.f32 	[%r343+4], %f338;
	st.shared.f32 	[%r343+8], %f339;
	st.shared.f32 	[%r343+12], %f340;
	mov.u32 	%r424, %r38;
$L__BB19_25:
	@%p18 bra 	$L__BB19_27;
$L__BB19_26:
	.pragma "nounroll";
	shl.b32 	%r344, %r424, 2;
	and.b32  	%r345, %r344, 124;
	shr.u32 	%r346, %r424, 5;
	add.s32 	%r347, %r345, %r4;
	add.s32 	%r348, %r346, %r54;
	mad.lo.s32 	%r349, %r348, %r111, %r347;
	mul.wide.s32 	%rd56, %r349, 4;
	add.s64 	%rd57, %rd3, %rd56;
	ld.global.v4.f32 	{%f341, %f342, %f343, %f344}, [%rd57];
	shl.b32 	%r350, %r424, 4;
	and.b32  	%r351, %r350, 496;
	shl.b32 	%r352, %r346, 9;
	or.b32  	%r353, %r352, %r351;
	add.s32 	%r354, %r64, %r353;
	st.shared.f32 	[%r354], %f341;
	st.shared.f32 	[%r354+4], %f342;
	st.shared.f32 	[%r354+8], %f343;
	st.shared.f32 	[%r354+12], %f344;
	add.s32 	%r355, %r424, %r6;
	shl.b32 	%r356, %r355, 2;
	and.b32  	%r357, %r356, 124;
	shr.u32 	%r358, %r355, 5;
	add.s32 	%r359, %r357, %r4;
	add.s32 	%r360, %r358, %r54;
	mad.lo.s32 	%r361, %r360, %r111, %r359;
	mul.wide.s32 	%rd58, %r361, 4;
	add.s64 	%rd59, %rd3, %rd58;
	ld.global.v4.f32 	{%f345, %f346, %f347, %f348}, [%rd59];
	shl.b32 	%r362, %r355, 4;
	and.b32  	%r363, %r362, 496;
	shl.b32 	%r364, %r358, 9;
	or.b32  	%r365, %r364, %r363;
	add.s32 	%r366, %r64, %r365;
	st.shared.f32 	[%r366], %f345;
	st.shared.f32 	[%r366+4], %f346;
	st.shared.f32 	[%r366+8], %f347;
	st.shared.f32 	[%r366+12], %f348;
	add.s32 	%r367, %r355, %r6;
	shl.b32 	%r368, %r367, 2;
	and.b32  	%r369, %r368, 124;
	shr.u32 	%r370, %r367, 5;
	add.s32 	%r371, %r369, %r4;
	add.s32 	%r372, %r370, %r54;
	mad.lo.s32 	%r373, %r372, %r111, %r371;
	mul.wide.s32 	%rd60, %r373, 4;
	add.s64 	%rd61, %rd3, %rd60;
	ld.global.v4.f32 	{%f349, %f350, %f351, %f352}, [%rd61];
	shl.b32 	%r374, %r367, 4;
	and.b32  	%r375, %r374, 496;
	shl.b32 	%r376, %r370, 9;
	or.b32  	%r377, %r376, %r375;
	add.s32 	%r378, %r64, %r377;
	st.shared.f32 	[%r378], %f349;
	st.shared.f32 	[%r378+4], %f350;
	st.shared.f32 	[%r378+8], %f351;
	st.shared.f32 	[%r378+12], %f352;
	add.s32 	%r379, %r367, %r6;
	shl.b32 	%r380, %r379, 2;
	and.b32  	%r381, %r380, 124;
	shr.u32 	%r382, %r379, 5;
	add.s32 	%r383, %r381, %r4;
	add.s32 	%r384, %r382, %r54;
	mad.lo.s32 	%r385, %r384, %r111, %r383;
	mul.wide.s32 	%rd62, %r385, 4;
	add.s64 	%rd63, %rd3, %rd62;
	ld.global.v4.f32 	{%f353, %f354, %f355, %f356}, [%rd63];
	shl.b32 	%r386, %r379, 4;
	and.b32  	%r387, %r386, 496;
	shl.b32 	%r388, %r382, 9;
	or.b32  	%r389, %r388, %r387;
	add.s32 	%r390, %r64, %r389;
	st.shared.f32 	[%r390], %f353;
	st.shared.f32 	[%r390+4], %f354;
	st.shared.f32 	[%r390+8], %f355;
	st.shared.f32 	[%r390+12], %f356;
	add.s32 	%r424, %r379, %r6;
	setp.lt.u32 	%p24, %r424, 512;
	@%p24 bra 	$L__BB19_26;
$L__BB19_27:
	shl.b32 	%r392, %r422, 13;
	mov.u32 	%r393, _ZZ8sgemm_dbILi128ELi128ELi16ELi8ELi8EEvPKfS1_PfiiiffE2As;
	add.s32 	%r84, %r393, %r392;
	mov.u32 	%r394, _ZZ8sgemm_dbILi128ELi128ELi16ELi8ELi8EEvPKfS1_PfiiiffE2Bs;
	add.s32 	%r85, %r394, %r392;
	mov.b32 	%r434, 0;
$L__BB19_28:
	shl.b32 	%r395, %r434, 7;
	add.s32 	%r396, %r395, %r25;
	shl.b32 	%r397, %r396, 2;
	add.s32 	%r398, %r84, %r397;
	ld.shared.f32 	%f357, [%r398];
	ld.shared.f32 	%f358, [%r398+4];
	ld.shared.f32 	%f359, [%r398+8];
	ld.shared.f32 	%f360, [%r398+12];
	ld.shared.f32 	%f361, [%r398+16];
	ld.shared.f32 	%f362, [%r398+20];
	ld.shared.f32 	%f363, [%r398+24];
	ld.shared.f32 	%f364, [%r398+28];
	add.s32 	%r399, %r395, %r26;
	shl.b32 	%r400, %r399, 2;
	add.s32 	%r401, %r85, %r400;
	ld.shared.f32 	%f365, [%r401];
	ld.shared.f32 	%f366, [%r401+4];
	ld.shared.f32 	%f367, [%r401+8];
	ld.shared.f32 	%f368, [%r401+12];
	ld.shared.f32 	%f369, [%r401+16];
	ld.shared.f32 	%f370, [%r401+20];
	ld.shared.f32 	%f371, [%r401+24];
	ld.shared.f32 	%f372, [%r401+28];
	fma.rn.f32 	%f740, %f357, %f365, %f740;
	fma.rn.f32 	%f739, %f357, %f366, %f739;
	fma.rn.f32 	%f738, %f357, %f367, %f738;
	fma.rn.f32 	%f737, %f357, %f368, %f737;
	fma.rn.f32 	%f736, %f357, %f369, %f736;
	fma.rn.f32 	%f735, %f357, %f370, %f735;
	fma.rn.f32 	%f734, %f357, %f371, %f734;
	fma.rn.f32 	%f733, %f357, %f372, %f733;
	fma.rn.f32 	%f732, %f358, %f365, %f732;
	fma.rn.f32 	%f731, %f358, %f366, %f731;
	fma.rn.f32 	%f730, %f358, %f367, %f730;
	fma.rn.f32 	%f729, %f358, %f368, %f729;
	fma.rn.f32 	%f728, %f358, %f369, %f728;
	fma.rn.f32 	%f727, %f358, %f370, %f727;
	fma.rn.f32 	%f726, %f358, %f371, %f726;
	fma.rn.f32 	%f725, %f358, %f372, %f725;
	fma.rn.f32 	%f724, %f359, %f365, %f724;
	fma.rn.f32 	%f723, %f359, %f366, %f723;
	fma.rn.f32 	%f722, %f359, %f367, %f722;
	fma.rn.f32 	%f721, %f359, %f368, %f721;
	fma.rn.f32 	%f720, %f359, %f369, %f720;
	fma.rn.f32 	%f719, %f359, %f370, %f719;
	fma.rn.f32 	%f718, %f359, %f371, %f718;
	fma.rn.f32 	%f717, %f359, %f372, %f717;
	fma.rn.f32 	%f716, %f360, %f365, %f716;
	fma.rn.f32 	%f715, %f360, %f366, %f715;
	fma.rn.f32 	%f714, %f360, %f367, %f714;
	fma.rn.f32 	%f713, %f360, %f368, %f713;
	fma.rn.f32 	%f712, %f360, %f369, %f712;
	fma.rn.f32 	%f711, %f360, %f370, %f711;
	fma.rn.f32 	%f710, %f360, %f371, %f710;
	fma.rn.f32 	%f709, %f360, %f372, %f709;
	fma.rn.f32 	%f708, %f361, %f365, %f708;
	fma.rn.f32 	%f707, %f361, %f366, %f707;
	fma.rn.f32 	%f706, %f361, %f367, %f706;
	fma.rn.f32 	%f705, %f361, %f368, %f705;
	fma.rn.f32 	%f704, %f361, %f369, %f704;
	fma.rn.f32 	%f703, %f361, %f370, %f703;
	fma.rn.f32 	%f702, %f361, %f371, %f702;
	fma.rn.f32 	%f701, %f361, %f372, %f701;
	fma.rn.f32 	%f700, %f362, %f365, %f700;
	fma.rn.f32 	%f699, %f362, %f366, %f699;
	fma.rn.f32 	%f698, %f362, %f367, %f698;
	fma.rn.f32 	%f697, %f362, %f368, %f697;
	fma.rn.f32 	%f696, %f362, %f369, %f696;
	fma.rn.f32 	%f695, %f362, %f370, %f695;
	fma.rn.f32 	%f694, %f362, %f371, %f694;
	fma.rn.f32 	%f693, %f362, %f372, %f693;
	fma.rn.f32 	%f741, %f363, %f365, %f741;
	fma.rn.f32 	%f742, %f363, %f366, %f742;
	fma.rn.f32 	%f743, %f363, %f367, %f743;
	fma.rn.f32 	%f744, %f363, %f368, %f744;
	fma.rn.f32 	%f745, %f363, %f369, %f745;
	fma.rn.f32 	%f746, %f363, %f370, %f746;
	fma.rn.f32 	%f747, %f363, %f371, %f747;
	fma.rn.f32 	%f748, %f363, %f372, %f748;
	fma.rn.f32 	%f749, %f364, %f365, %f749;
	fma.rn.f32 	%f750, %f364, %f366, %f750;
	fma.rn.f32 	%f751, %f364, %f367, %f751;
	fma.rn.f32 	%f752, %f364, %f368, %f752;
	fma.rn.f32 	%f753, %f364, %f369, %f753;
	fma.rn.f32 	%f754, %f364, %f370, %f754;
	fma.rn.f32 	%f755, %f364, %f371, %f755;
	fma.rn.f32 	%f756, %f364, %f372, %f756;
	add.s32 	%r434, %r434, 1;
	setp.ne.s32 	%p25, %r434, 16;
	@%p25 bra 	$L__BB19_28;
	bar.sync 	0;
	add.s32 	%r88, %r421, 1;
	setp.eq.s32 	%p26, %r421, %r27;
	mov.u32 	%r421, %r88;
	mov.u32 	%r422, %r53;
	@%p26 bra 	$L__BB19_30;
	bra.uni 	$L__BB19_12;
$L__BB19_30:
	shl.b32 	%r402, %r1, 3;
	add.s32 	%r48, %r3, %r402;
	shl.b32 	%r404, %r2, 3;
	add.s32 	%r49, %r4, %r404;
	setp.lt.s32 	%p27, %r48, %r110;
	mul.lo.s32 	%r50, %r48, %r111;
	setp.lt.s32 	%p28, %r49, %r111;
	and.pred  	%p29, %p27, %p28;
	@%p29 bra 	$L__BB19_31;
	bra.uni 	$L__BB19_32;
$L__BB19_31:
	add.s32 	%r405, %r49, %r50;
	mul.wide.s32 	%rd64, %r405, 4;
	add.s64 	%rd65, %rd1, %rd64;
	ld.global.f32 	%f373, [%rd65];
	mul.f32 	%f374, %f258, %f373;
	fma.rn.f32 	%f375, %f257, %f740, %f374;
	st.global.f32 	[%rd65], %f375;
$L__BB19_32:
	setp.ge.s32 	%p30, %r48, %r110;
	add.s32 	%r89, %r49, 1;
	setp.ge.s32 	%p31, %r89, %r111;
	cvt.s64.s32 	%rd66, %r50;
	cvt.s64.s32 	%rd4, %r49;
	add.s64 	%rd67, %rd4, %rd66;
	shl.b64 	%rd68, %rd67, 2;
	add.s64 	%rd5, %rd1, %rd68;
	or.pred  	%p32, %p30, %p31;
	@%p32 bra 	$L__BB19_34;
	ld.global.f32 	%f376, [%rd5+4];
	mul.f32 	%f377, %f258, %f376;
	fma.rn.f32 	%f378, %f257, %f739, %f377;
	st.global.f32 	[%rd5+4], %f378;
$L__BB19_34:
	add.s32 	%r90, %r49, 2;
	setp.ge.s32 	%p34, %r90, %r111;
	or.pred  	%p35, %p30, %p34;
	@%p35 bra 	$L__BB19_36;
	ld.global.f32 	%f379, [%rd5+8];
	mul.f32 	%f380, %f258, %f379;
	fma.rn.f32 	%f381, %f257, %f738, %f380;
	st.global.f32 	[%rd5+8], %f381;
$L__BB19_36:
	add.s32 	%r91, %r49, 3;
	setp.ge.s32 	%p37, %r91, %r111;
	or.pred  	%p38, %p30, %p37;
	@%p38 bra 	$L__BB19_38;
	ld.global.f32 	%f382, [%rd5+12];
	mul.f32 	%f383, %f258, %f382;
	fma.rn.f32 	%f384, %f257, %f737, %f383;
	st.global.f32 	[%rd5+12], %f384;
$L__BB19_38:
	add.s32 	%r92, %r49, 4;
	setp.ge.s32 	%p40, %r92, %r111;
	or.pred  	%p41, %p30, %p40;
	@%p41 bra 	$L__BB19_40;
	ld.global.f32 	%f385, [%rd5+16];
	mul.f32 	%f386, %f258, %f385;
	fma.rn.f32 	%f387, %f257, %f736, %f386;
	st.global.f32 	[%rd5+16], %f387;
$L__BB19_40:
	add.s32 	%r93, %r49, 5;
	setp.ge.s32 	%p43, %r93, %r111;
	or.pred  	%p44, %p30, %p43;
	@%p44 bra 	$L__BB19_42;
	ld.global.f32 	%f388, [%rd5+20];
	mul.f32 	%f389, %f258, %f388;
	fma.rn.f32 	%f390, %f257, %f735, %f389;
	st.global.f32 	[%rd5+20], %f390;
$L__BB19_42:
	add.s32 	%r94, %r49, 6;
	setp.ge.s32 	%p46, %r94, %r111;
	or.pred  	%p47, %p30, %p46;
	@%p47 bra 	$L__BB19_44;
	ld.global.f32 	%f391, [%rd5+24];
	mul.f32 	%f392, %f258, %f391;
	fma.rn.f32 	%f393, %f257, %f734, %f392;
	st.global.f32 	[%rd5+24], %f393;
$L__BB19_44:
	add.s32 	%r95, %r49, 7;
	setp.ge.s32 	%p49, %r95, %r111;
	or.pred  	%p50, %p30, %p49;
	@%p50 bra 	$L__BB19_46;
	ld.global.f32 	%f394, [%rd5+28];
	mul.f32 	%f395, %f258, %f394;
	fma.rn.f32 	%f396, %f257, %f733, %f395;
	st.global.f32 	[%rd5+28], %f396;
$L__BB19_46:
	setp.ge.s32 	%p51, %r49, %r111;
	add.s32 	%r96, %r48, 1;
	setp.ge.s32 	%p52, %r96, %r110;
	add.s32 	%r97, %r50, %r111;
	or.pred  	%p53, %p52, %p51;
	@%p53 bra 	$L__BB19_48;
	add.s32 	%r406, %r49, %r97;
	mul.wide.s32 	%rd69, %r406, 4;
	add.s64 	%rd70, %rd1, %rd69;
	ld.global.f32 	%f397, [%rd70];
	mul.f32 	%f398, %f258, %f397;
	fma.rn.f32 	%f399, %f257, %f732, %f398;
	st.global.f32 	[%rd70], %f399;
$L__BB19_48:
	cvt.s64.s32 	%rd71, %r97;
	add.s64 	%rd72, %rd4, %rd71;
	shl.b64 	%rd73, %rd72, 2;
	add.s64 	%rd6, %rd1, %rd73;
	or.pred  	%p56, %p52, %p31;
	@%p56 bra 	$L__BB19_50;
	ld.global.f32 	%f400, [%rd6+4];
	mul.f32 	%f401, %f258, %f400;
	fma.rn.f32 	%f402, %f257, %f731, %f401;
	st.global.f32 	[%rd6+4], %f402;
$L__BB19_50:
	or.pred  	%p59, %p52, %p34;
	@%p59 bra 	$L__BB19_52;
	ld.global.f32 	%f403, [%rd6+8];
	mul.f32 	%f404, %f258, %f403;
	fma.rn.f32 	%f405, %f257, %f730, %f404;
	st.global.f32 	[%rd6+8], %f405;
$L__BB19_52:
	or.pred  	%p62, %p52, %p37;
	@%p62 bra 	$L__BB19_54;
	ld.global.f32 	%f406, [%rd6+12];
	mul.f32 	%f407, %f258, %f406;
	fma.rn.f32 	%f408, %f257, %f729, %f407;
	st.global.f32 	[%rd6+12], %f408;
$L__BB19_54:
	setp.ge.s32 	%p63, %r96, %r110;
	setp.ge.s32 	%p64, %r92, %r111;
	or.pred  	%p65, %p63, %p64;
	@%p65 bra 	$L__BB19_56;
	ld.global.f32 	%f409, [%rd6+16];
	mul.f32 	%f410, %f258, %f409;
	fma.rn.f32 	%f411, %f257, %f728, %f410;
	st.global.f32 	[%rd6+16], %f411;
$L__BB19_56:
	setp.ge.s32 	%p67, %r93, %r111;
	or.pred  	%p68, %p63, %p67;
	@%p68 bra 	$L__BB19_58;
	ld.global.f32 	%f412, [%rd6+20];
	mul.f32 	%f413, %f258, %f412;
	fma.rn.f32 	%f414, %f257, %f727, %f413;
	st.global.f32 	[%rd6+20], %f414;
$L__BB19_58:
	setp.ge.s32 	%p70, %r94, %r111;
	or.pred  	%p71, %p63, %p70;
	@%p71 bra 	$L__BB19_60;
	ld.global.f32 	%f415, [%rd6+24];
	mul.f32 	%f416, %f258, %f415;
	fma.rn.f32 	%f417, %f257, %f726, %f416;
	st.global.f32 	[%rd6+24], %f417;
$L__BB19_60:
	setp.ge.s32 	%p73, %r95, %r111;
	or.pred  	%p74, %p63, %p73;
	@%p74 bra 	$L__BB19_62;
	ld.global.f32 	%f418, [%rd6+28];
	mul.f32 	%f419, %f258, %f418;
	fma.rn.f32 	%f420, %f257, %f725, %f419;
	st.global.f32 	[%rd6+28], %f420;
$L__BB19_62:
	setp.ge.s32 	%p75, %r49, %r111;
	add.s32 	%r98, %r48, 2;
	setp.ge.s32 	%p76, %r98, %r110;
	add.s32 	%r99, %r97, %r111;
	or.pred  	%p77, %p76, %p75;
	@%p77 bra 	$L__BB19_64;
	add.s32 	%r407, %r49, %r99;
	mul.wide.s32 	%rd74, %r407, 4;
	add.s64 	%rd75, %rd1, %rd74;
	ld.global.f32 	%f421, [%rd75];
	mul.f32 	%f422, %f258, %f421;
	fma.rn.f32 	%f423, %f257, %f724, %f422;
	st.global.f32 	[%rd75], %f423;
$L__BB19_64:
	setp.ge.s32 	%p79, %r89, %r111;
	cvt.s64.s32 	%rd76, %r99;
	add.s64 	%rd77, %rd4, %rd76;
	shl.b64 	%rd78, %rd77, 2;
	add.s64 	%rd7, %rd1, %rd78;
	or.pred  	%p80, %p76, %p79;
	@%p80 bra 	$L__BB19_66;
	ld.global.f32 	%f424, [%rd7+4];
	mul.f32 	%f425, %f258, %f424;
	fma.rn.f32 	%f426, %f257, %f723, %f425;
	st.global.f32 	[%rd7+4], %f426;
$L__BB19_66:
	setp.ge.s32 	%p82, %r90, %r111;
	or.pred  	%p83, %p76, %p82;
	@%p83 bra 	$L__BB19_68;
	ld.global.f32 	%f427, [%rd7+8];
	mul.f32 	%f428, %f258, %f427;
	fma.rn.f32 	%f429, %f257, %f722, %f428;
	st.global.f32 	[%rd7+8], %f429;
$L__BB19_68:
	setp.ge.s32 	%p85, %r91, %r111;
	or.pred  	%p86, %p76, %p85;
	@%p86 bra 	$L__BB19_70;
	ld.global.f32 	%f430, [%rd7+12];
	mul.f32 	%f431, %f258, %f430;
	fma.rn.f32 	%f432, %f257, %f721, %f431;
	st.global.f32 	[%rd7+12], %f432;
$L__BB19_70:
	or.pred  	%p89, %p76, %p64;
	@%p89 bra 	$L__BB19_72;
	ld.global.f32 	%f433, [%rd7+16];
	mul.f32 	%f434, %f258, %f433;
	fma.rn.f32 	%f435, %f257, %f720, %f434;
	st.global.f32 	[%rd7+16], %f435;
$L__BB19_72:
	or.pred  	%p92, %p76, %p67;
	@%p92 bra 	$L__BB19_74;
	ld.global.f32 	%f436, [%rd7+20];
	mul.f32 	%f437, %f258, %f436;
	fma.rn.f32 	%f438, %f257, %f719, %f437;
	st.global.f32 	[%rd7+20], %f438;
$L__BB19_74:
	setp.ge.s32 	%p93, %r98, %r110;
	setp.ge.s32 	%p94, %r94, %r111;
	or.pred  	%p95, %p93, %p94;
	@%p95 bra 	$L__BB19_76;
	ld.global.f32 	%f439, [%rd7+24];
	mul.f32 	%f440, %f258, %f439;
	fma.rn.f32 	%f441, %f257, %f718, %f440;
	st.global.f32 	[%rd7+24], %f441;
$L__BB19_76:
	setp.ge.s32 	%p96, %r98, %r110;
	setp.ge.s32 	%p97, %r95, %r111;
	or.pred  	%p98, %p96, %p97;
	@%p98 bra 	$L__BB19_78;
	ld.global.f32 	%f442, [%rd7+28];
	mul.f32 	%f443, %f258, %f442;
	fma.rn.f32 	%f444, %f257, %f717, %f443;
	st.global.f32 	[%rd7+28], %f444;
$L__BB19_78:
	setp.ge.s32 	%p99, %r49, %r111;
	add.s32 	%r100, %r48, 3;
	setp.ge.s32 	%p100, %r100, %r110;
	add.s32 	%r101, %r99, %r111;
	or.pred  	%p101, %p100, %p99;
	@%p101 bra 	$L__BB19_80;
	add.s32 	%r408, %r49, %r101;
	mul.wide.s32 	%rd79, %r408, 4;
	add.s64 	%rd80, %rd1, %rd79;
	ld.global.f32 	%f445, [%rd80];
	mul.f32 	%f446, %f258, %f445;
	fma.rn.f32 	%f447, %f257, %f716, %f446;
	st.global.f32 	[%rd80], %f447;
$L__BB19_80:
	setp.ge.s32 	%p102, %r100, %r110;
	setp.ge.s32 	%p103, %r89, %r111;
	cvt.s64.s32 	%rd81, %r101;
	add.s64 	%rd82, %rd4, %rd81;
	shl.b64 	%rd83, %rd82, 2;
	add.s64 	%rd8, %rd1, %rd83;
	or.pred  	%p104, %p102, %p103;
	@%p104 bra 	$L__BB19_82;
	ld.global.f32 	%f448, [%rd8+4];
	mul.f32 	%f449, %f258, %f448;
	fma.rn.f32 	%f450, %f257, %f715, %f449;
	st.global.f32 	[%rd8+4], %f450;
$L__BB19_82:
	setp.ge.s32 	%p105, %r100, %r110;
	setp.ge.s32 	%p106, %r90, %r111;
	or.pred  	%p107, %p105, %p106;
	@%p107 bra 	$L__BB19_84;
	ld.global.f32 	%f451, [%rd8+8];
	mul.f32 	%f452, %f258, %f451;
	fma.rn.f32 	%f453, %f257, %f714, %f452;
	st.global.f32 	[%rd8+8], %f453;
$L__BB19_84:
	setp.ge.s32 	%p108, %r100, %r110;
	setp.ge.s32 	%p109, %r91, %r111;
	or.pred  	%p110, %p108, %p109;
	@%p110 bra 	$L__BB19_86;
	ld.global.f32 	%f454, [%rd8+12];
	mul.f32 	%f455, %f258, %f454;
	fma.rn.f32 	%f456, %f257, %f713, %f455;
	st.global.f32 	[%rd8+12], %f456;
$L__BB19_86:
	setp.ge.s32 	%p111, %r100, %r110;
	setp.ge.s32 	%p112, %r92, %r111;
	or.pred  	%p113, %p111, %p112;
	@%p113 bra 	$L__BB19_88;
	ld.global.f32 	%f457, [%rd8+16];
	mul.f32 	%f458, %f258, %f457;
	fma.rn.f32 	%f459, %f257, %f712, %f458;
	st.global.f32 	[%rd8+16], %f459;
$L__BB19_88:
	setp.ge.s32 	%p114, %r100, %r110;
	setp.ge.s32 	%p115, %r93, %r111;
	or.pred  	%p116, %p114, %p115;
	@%p116 bra 	$L__BB19_90;
	ld.global.f32 	%f460, [%rd8+20];
	mul.f32 	%f461, %f258, %f460;
	fma.rn.f32 	%f462, %f257, %f711, %f461;
	st.global.f32 	[%rd8+20], %f462;
$L__BB19_90:
	setp.ge.s32 	%p117, %r100, %r110;
	setp.ge.s32 	%p118, %r94, %r111;
	or.pred  	%p119, %p117, %p118;
	@%p119 bra 	$L__BB19_92;
	ld.global.f32 	%f463, [%rd8+24];
	mul.f32 	%f464, %f258, %f463;
	fma.rn.f32 	%f465, %f257, %f710, %f464;
	st.global.f32 	[%rd8+24], %f465;
$L__BB19_92:
	setp.ge.s32 	%p120, %r100, %r110;
	setp.ge.s32 	%p121, %r95, %r111;
	or.pred  	%p122, %p120, %p121;
	@%p122 bra 	$L__BB19_94;
	ld.global.f32 	%f466, [%rd8+28];
	mul.f32 	%f467, %f258, %f466;
	fma.rn.f32 	%f468, %f257, %f709, %f467;
	st.global.f32 	[%rd8+28], %f468;
$L__BB19_94:
	setp.ge.s32 	%p123, %r49, %r111;
	add.s32 	%r102, %r48, 4;
	setp.ge.s32 	%p124, %r102, %r110;
	add.s32 	%r103, %r101, %r111;
	or.pred  	%p125, %p124, %p123;
	@%p125 bra 	$L__BB19_96;
	add.s32 	%r409, %r49, %r103;
	mul.wide.s32 	%rd84, %r409, 4;
	add.s64 	%rd85, %rd1, %rd84;
	ld.global.f32 	%f469, [%rd85];
	mul.f32 	%f470, %f258, %f469;
	fma.rn.f32 	%f471, %f257, %f708, %f470;
	st.global.f32 	[%rd85], %f471;
$L__BB19_96:
	setp.ge.s32 	%p126, %r102, %r110;
	setp.ge.s32 	%p127, %r89, %r111;
	cvt.s64.s32 	%rd86, %r103;
	add.s64 	%rd87, %rd4, %rd86;
	shl.b64 	%rd88, %rd87, 2;
	add.s64 	%rd9, %rd1, %rd88;
	or.pred  	%p128, %p126, %p127;
	@%p128 bra 	$L__BB19_98;
	ld.global.f32 	%f472, [%rd9+4];
	mul.f32 	%f473, %f258, %f472;
	fma.rn.f32 	%f474, %f257, %f707, %f473;
	st.global.f32 	[%rd9+4], %f474;
$L__BB19_98:
	setp.ge.s32 	%p129, %r102, %r110;
	setp.ge.s32 	%p130, %r90, %r111;
	or.pred  	%p131, %p129, %p130;
	@%p131 bra 	$L__BB19_100;
	ld.global.f32 	%f475, [%rd9+8];
	mul.f32 	%f476, %f258, %f475;
	fma.rn.f32 	%f477, %f257, %f706, %f476;
	st.global.f32 	[%rd9+8], %f477;
$L__BB19_100:
	setp.ge.s32 	%p132, %r102, %r110;
	setp.ge.s32 	%p133, %r91, %r111;
	or.pred  	%p134, %p132, %p133;
	@%p134 bra 	$L__BB19_102;
	ld.global.f32 	%f478, [%rd9+12];
	mul.f32 	%f479, %f258, %f478;
	fma.rn.f32 	%f480, %f257, %f705, %f479;
	st.global.f32 	[%rd9+12], %f480;
$L__BB19_102:
	setp.ge.s32 	%p135, %r102, %r110;
	setp.ge.s32 	%p136, %r92, %r111;
	or.pred  	%p137, %p135, %p136;
	@%p137 bra 	$L__BB19_104;
	ld.global.f32 	%f481, [%rd9+16];
	mul.f32 	%f482, %f258, %f481;
	fma.rn.f32 	%f483, %f257, %f704, %f482;
	st.global.f32 	[%rd9+16], %f483;
$L__BB19_104:
	setp.ge.s32 	%p138, %r102, %r110;
	setp.ge.s32 	%p139, %r93, %r111;
	or.pred  	%p140, %p138, %p139;
	@%p140 bra 	$L__BB19_106;
	ld.global.f32 	%f484, [%rd9+20];
	mul.f32 	%f485, %f258, %f484;
	fma.rn.f32 	%f486, %f257, %f703, %f485;
	st.global.f32 	[%rd9+20], %f486;
$L__BB19_106:
	setp.ge.s32 	%p141, %r102, %r110;
	setp.ge.s32 	%p142, %r94, %r111;
	or.pred  	%p143, %p141, %p142;
	@%p143 bra 	$L__BB19_108;
	ld.global.f32 	%f487, [%rd9+24];
	mul.f32 	%f488, %f258, %f487;
	fma.rn.f32 	%f489, %f257, %f702, %f488;
	st.global.f32 	[%rd9+24], %f489;
$L__BB19_108:
	setp.ge.s32 	%p144, %r102, %r110;
	setp.ge.s32 	%p145, %r95, %r111;
	or.pred  	%p146, %p144, %p145;
	@%p146 bra 	$L__BB19_110;
	ld.global.f32 	%f490, [%rd9+28];
	mul.f32 	%f491, %f258, %f490;
	fma.rn.f32 	%f492, %f257, %f701, %f491;
	st.global.f32 	[%rd9+28], %f492;
$L__BB19_110:
	setp.ge.s32 	%p147, %r49, %r111;
	add.s32 	%r104, %r48, 5;
	setp.ge.s32 	%p148, %r104, %r110;
	add.s32 	%r105, %r103, %r111;
	or.pred  	%p149, %p148, %p147;
	@%p149 bra 	$L__BB19_112;
	add.s32 	%r410, %r49, %r105;
	mul.wide.s32 	%rd89, %r410, 4;
	add.s64 	%rd90, %rd1, %rd89;
	ld.global.f32 	%f493, [%rd90];
	mul.f32 	%f494, %f258, %f493;
	fma.rn.f32 	%f495, %f257, %f700, %f494;
	st.global.f32 	[%rd90], %f495;
$L__BB19_112:
	setp.ge.s32 	%p150, %r104, %r110;
	setp.ge.s32 	%p151, %r89, %r111;
	cvt.s64.s32 	%rd91, %r105;
	add.s64 	%rd92, %rd4, %rd91;
	shl.b64 	%rd93, %rd92, 2;
	add.s64 	%rd10, %rd1, %rd93;
	or.pred  	%p152, %p150, %p151;
	@%p152 bra 	$L__BB19_114;
	ld.global.f32 	%f496, [%rd10+4];
	mul.f32 	%f497, %f258, %f496;
	fma.rn.f32 	%f498, %f257, %f699, %f497;
	st.global.f32 	[%rd10+4], %f498;
$L__BB19_114:
	setp.ge.s32 	%p153, %r104, %r110;
	setp.ge.s32 	%p154, %r90, %r111;
	or.pred  	%p155, %p153, %p154;
	@%p155 bra 	$L__BB19_116;
	ld.global.f32 	%f499, [%rd10+8];
	mul.f32 	%f500, %f258, %f499;
	fma.rn.f32 	%f501, %f257, %f698, %f500;
	st.global.f32 	[%rd10+8], %f501;
$L__BB19_116:
	setp.ge.s32 	%p156, %r104, %r110;
	setp.ge.s32 	%p157, %r91, %r111;
	or.pred  	%p158, %p156, %p157;
	@%p158 bra 	$L__BB19_118;
	ld.global.f32 	%f502, [%rd10+12];
	mul.f32 	%f503, %f258, %f502;
	fma.rn.f32 	%f504, %f257, %f697, %f503;
	st.global.f32 	[%rd10+12], %f504;
$L__BB19_118:
	setp.ge.s32 	%p159, %r104, %r110;
	setp.ge.s32 	%p160, %r92, %r111;
	or.pred  	%p161, %p159, %p160;
	@%p161 bra 	$L__BB19_120;
	ld.global.f32 	%f505, [%rd10+16];
	mul.f32 	%f506, %f258, %f505;
	fma.rn.f32 	%f507, %f257, %f696, %f506;
	st.global.f32 	[%rd10+16], %f507;
$L__BB19_120:
	setp.ge.s32 	%p162, %r104, %r110;
	setp.ge.s32 	%p163, %r93, %r111;
	or.pred  	%p164, %p162, %p163;
	@%p164 bra 	$L__BB19_122;
	ld.global.f32 	%f508, [%rd10+20];
	mul.f32 	%f509, %f258, %f508;
	fma.rn.f32 	%f510, %f257, %f695, %f509;
	st.global.f32 	[%rd10+20], %f510;
$L__BB19_122:
	setp.ge.s32 	%p165, %r104, %r110;
	setp.ge.s32 	%p166, %r94, %r111;
	or.pred  	%p167, %p165, %p166;
	@%p167 bra 	$L__BB19_124;
	ld.global.f32 	%f511, [%rd10+24];
	mul.f32 	%f512, %f258, %f511;
	fma.rn.f32 	%f513, %f257, %f694, %f512;
	st.global.f32 	[%rd10+24], %f513;
$L__BB19_124:
	setp.ge.s32 	%p168, %r104, %r110;
	setp.ge.s32 	%p169, %r95, %r111;
	or.pred  	%p170, %p168, %p169;
	@%p170 bra 	$L__BB19_126;
	ld.global.f32 	%f514, [%rd10+28];
	mul.f32 	%f515, %f258, %f514;
	fma.rn.f32 	%f516, %f257, %f693, %f515;
	st.global.f32 	[%rd10+28], %f516;
$L__BB19_126:
	setp.ge.s32 	%p171, %r49, %r111;
	add.s32 	%r106, %r48, 6;
	setp.ge.s32 	%p172, %r106, %r110;
	add.s32 	%r107, %r105, %r111;
	or.pred  	%p173, %p172, %p171;
	@%p173 bra 	$L__BB19_128;
	add.s32 	%r411, %r49, %r107;
	mul.wide.s32 	%rd94, %r411, 4;
	add.s64 	%rd95, %rd1, %rd94;
	ld.global.f32 	%f517, [%rd95];
	mul.f32 	%f518, %f258, %f517;
	fma.rn.f32 	%f519, %f257, %f741, %f518;
	st.global.f32 	[%rd95], %f519;
$L__BB19_128:
	setp.ge.s32 	%p174, %r106, %r110;
	setp.ge.s32 	%p175, %r89, %r111;
	cvt.s64.s32 	%rd96, %r107;
	add.s64 	%rd97, %rd4, %rd96;
	shl.b64 	%rd98, %rd97, 2;
	add.s64 	%rd11, %rd1, %rd98;
	or.pred  	%p176, %p174, %p175;
	@%p176 bra 	$L__BB19_130;
	ld.global.f32 	%f520, [%rd11+4];
	mul.f32 	%f521, %f258, %f520;
	fma.rn.f32 	%f522, %f257, %f742, %f521;
	st.global.f32 	[%rd11+4], %f522;
$L__BB19_130:
	setp.ge.s32 	%p177, %r106, %r110;
	setp.ge.s32 	%p178, %r90, %r111;
	or.pred  	%p179, %p177, %p178;
	@%p179 bra 	$L__BB19_132;
	ld.global.f32 	%f523, [%rd11+8];
	mul.f32 	%f524, %f258, %f523;
	fma.rn.f32 	%f525, %f257, %f743, %f524;
	st.global.f32 	[%rd11+8], %f525;
$L__BB19_132:
	setp.ge.s32 	%p180, %r106, %r110;
	setp.ge.s32 	%p181, %r91, %r111;
	or.pred  	%p182, %p180, %p181;
	@%p182 bra 	$L__BB19_134;
	ld.global.f32 	%f526, [%rd11+12];
	mul.f32 	%f527, %f258, %f526;
	fma.rn.f32 	%f528, %f257, %f744, %f527;
	st.global.f32 	[%rd11+12], %f528;
$L__BB19_134:
	setp.ge.s32 	%p183, %r106, %r110;
	setp.ge.s32 	%p184, %r92, %r111;
	or.pred  	%p185, %p183, %p184;
	@%p185 bra 	$L__BB19_136;
	ld.global.f32 	%f529, [%rd11+16];
	mul.f32 	%f530, %f258, %f529;
	fma.rn.f32 	%f531, %f257, %f745, %f530;
	st.global.f32 	[%rd11+16], %f531;
$L__BB19_136:
	setp.ge.s32 	%p186, %r106, %r110;
	setp.ge.s32 	%p187, %r93, %r111;
	or.pred  	%p188, %p186, %p187;
	@%p188 bra 	$L__BB19_138;
	ld.global.f32 	%f532, [%rd11+20];
	mul.f32 	%f533, %f258, %f532;
	fma.rn.f32 	%f534, %f257, %f746, %f533;
	st.global.f32 	[%rd11+20], %f534;
$L__BB19_138:
	setp.ge.s32 	%p189, %r106, %r110;
	setp.ge.s32 	%p190, %r94, %r111;
	or.pred  	%p191, %p189, %p190;
	@%p191 bra 	$L__BB19_140;
	ld.global.f32 	%f535, [%rd11+24];
	mul.f32 	%f536, %f258, %f535;
	fma.rn.f32 	%f537, %f257, %f747, %f536;
	st.global.f32 	[%rd11+24], %f537;
$L__BB19_140:
	setp.ge.s32 	%p192, %r106, %r110;
	setp.ge.s32 	%p193, %r95, %r111;
	or.pred  	%p194, %p192, %p193;
	@%p194 bra 	$L__BB19_142;
	ld.global.f32 	%f538, [%rd11+28];
	mul.f32 	%f539, %f258, %f538;
	fma.rn.f32 	%f540, %f257, %f748, %f539;
	st.global.f32 	[%rd11+28], %f540;
$L__BB19_142:
	setp.ge.s32 	%p195, %r49, %r111;
	add.s32 	%r108, %r48, 7;
	setp.ge.s32 	%p196, %r108, %r110;
	add.s32 	%r109, %r107, %r111;
	or.pred  	%p197, %p196, %p195;
	@%p197 bra 	$L__BB19_144;
	add.s32 	%r412, %r49, %r109;
	mul.wide.s32 	%rd99, %r412, 4;
	add.s64 	%rd100, %rd1, %rd99;
	ld.global.f32 	%f541, [%rd100];
	mul.f32 	%f542, %f258, %f541;
	fma.rn.f32 	%f543, %f257, %f749, %f542;
	st.global.f32 	[%rd100], %f543;
$L__BB19_144:
	setp.ge.s32 	%p198, %r108, %r110;
	setp.ge.s32 	%p199, %r89, %r111;
	cvt.s64.s32 	%rd101, %r109;
	add.s64 	%rd102, %rd4, %rd101;
	shl.b64 	%rd103, %rd102, 2;
	add.s64 	%rd12, %rd1, %rd103;
	or.pred  	%p200, %p198, %p199;
	@%p200 bra 	$L__BB19_146;
	ld.global.f32 	%f544, [%rd12+4];
	mul.f32 	%f545, %f258, %f544;
	fma.rn.f32 	%f546, %f257, %f750, %f545;
	st.global.f32 	[%rd12+4], %f546;
$L__BB19_146:
	setp.ge.s32 	%p201, %r108, %r110;
	setp.ge.s32 	%p202, %r90, %r111;
	or.pred  	%p203, %p201, %p202;
	@%p203 bra 	$L__BB19_148;
	ld.global.f32 	%f547, [%rd12+8];
	mul.f32 	%f548, %f258, %f547;
	fma.rn.f32 	%f549, %f257, %f751, %f548;
	st.global.f32 	[%rd12+8], %f549;
$L__BB19_148:
	setp.ge.s32 	%p204, %r108, %r110;
	setp.ge.s32 	%p205, %r91, %r111;
	or.pred  	%p206, %p204, %p205;
	@%p206 bra 	$L__BB19_150;
	ld.global.f32 	%f550, [%rd12+12];
	mul.f32 	%f551, %f258, %f550;
	fma.rn.f32 	%f552, %f257, %f752, %f551;
	st.global.f32 	[%rd12+12], %f552;
$L__BB19_150:
	setp.ge.s32 	%p207, %r108, %r110;
	setp.ge.s32 	%p208, %r92, %r111;
	or.pred  	%p209, %p207, %p208;
	@%p209 bra 	$L__BB19_152;
	ld.global.f32 	%f553, [%rd12+16];
	mul.f32 	%f554, %f258, %f553;
	fma.rn.f32 	%f555, %f257, %f753, %f554;
	st.global.f32 	[%rd12+16], %f555;
$L__BB19_152:
	setp.ge.s32 	%p210, %r108, %r110;
	setp.ge.s32 	%p211, %r93, %r111;
	or.pred  	%p212, %p210, %p211;
	@%p212 bra 	$L__BB19_154;
	ld.global.f32 	%f556, [%rd12+20];
	mul.f32 	%f557, %f258, %f556;
	fma.rn.f32 	%f558, %f257, %f754, %f557;
	st.global.f32 	[%rd12+20], %f558;
$L__BB19_154:
	setp.ge.s32 	%p213, %r108, %r110;
	setp.ge.s32 	%p214, %r94, %r111;
	or.pred  	%p215, %p213, %p214;
	@%p215 bra 	$L__BB19_156;
	ld.global.f32 	%f559, [%rd12+24];
	mul.f32 	%f560, %f258, %f559;
	fma.rn.f32 	%f561, %f257, %f755, %f560;
	st.global.f32 	[%rd12+24], %f561;
$L__BB19_156:
	setp.ge.s32 	%p216, %r108, %r110;
	setp.ge.s32 	%p217, %r95, %r111;
	or.pred  	%p218, %p216, %p217;
	@%p218 bra 	$L__BB19_158;
	ld.global.f32 	%f562, [%rd12+28];
	mul.f32 	%f563, %f258, %f562;
	fma.rn.f32 	%f564, %f257, %f756, %f563;
	st.global.f32 	[%rd12+28], %f564;
$L__BB19_158:
	ret;
$L__BB19_159:
	.pragma "nounroll";
	shl.b32 	%r140, %r415, 2;
	and.b32  	%r141, %r140, 12;
	shr.u32 	%r142, %r415, 2;
	add.s32 	%r143, %r3, %r142;
	mad.lo.s32 	%r144, %r143, %r112, %r141;
	mul.wide.s32 	%rd18, %r144, 4;
	add.s64 	%rd19, %rd2, %rd18;
	ld.global.v4.f32 	{%f263, %f264, %f265, %f266}, [%rd19];
	shl.b32 	%r145, %r415, 9;
	and.b32  	%r146, %r145, 1536;
	add.s32 	%r147, %r146, %r142;
	shl.b32 	%r148, %r147, 2;
	mov.u32 	%r149, _ZZ8sgemm_dbILi128ELi128ELi16ELi8ELi8EEvPKfS1_PfiiiffE2As;
	add.s32 	%r150, %r149, %r148;
	st.shared.f32 	[%r150], %f263;
	st.shared.f32 	[%r150+512], %f264;
	st.shared.f32 	[%r150+1024], %f265;
	st.shared.f32 	[%r150+1536], %f266;
	add.s32 	%r151, %r415, %r6;
	shl.b32 	%r152, %r151, 2;
	and.b32  	%r153, %r152, 12;
	shr.u32 	%r154, %r151, 2;
	add.s32 	%r155, %r3, %r154;
	mad.lo.s32 	%r156, %r155, %r112, %r153;
	mul.wide.s32 	%rd20, %r156, 4;
	add.s64 	%rd21, %rd2, %rd20;
	ld.global.v4.f32 	{%f267, %f268, %f269, %f270}, [%rd21];
	shl.b32 	%r157, %r151, 9;
	and.b32  	%r158, %r157, 1536;
	add.s32 	%r159, %r158, %r154;
	shl.b32 	%r160, %r159, 2;
	add.s32 	%r161, %r149, %r160;
	st.shared.f32 	[%r161], %f267;
	st.shared.f32 	[%r161+512], %f268;
	st.shared.f32 	[%r161+1024], %f269;
	st.shared.f32 	[%r161+1536], %f270;
	add.s32 	%r162, %r151, %r6;
	shl.b32 	%r163, %r162, 2;
	and.b32  	%r164, %r163, 12;
	shr.u32 	%r165, %r162, 2;
	add.s32 	%r166, %r3, %r165;
	mad.lo.s32 	%r167, %r166, %r112, %r164;
	mul.wide.s32 	%rd22, %r167, 4;
	add.s64 	%rd23, %rd2, %rd22;
	ld.global.v4.f32 	{%f271, %f272, %f273, %f274}, [%rd23];
	shl.b32 	%r168, %r162, 9;
	and.b32  	%r169, %r168, 1536;
	add.s32 	%r170, %r169, %r165;
	shl.b32 	%r171, %r170, 2;
	add.s32 	%r172, %r149, %r171;
	st.shared.f32 	[%r172], %f271;
	st.shared.f32 	[%r172+512], %f272;
	st.shared.f32 	[%r172+1024], %f273;
	st.shared.f32 	[%r172+1536], %f274;
	add.s32 	%r173, %r162, %r6;
	shl.b32 	%r174, %r173, 2;
	and.b32  	%r175, %r174, 12;
	shr.u32 	%r176, %r173, 2;
	add.s32 	%r177, %r3, %r176;
	mad.lo.s32 	%r178, %r177, %r112, %r175;
	mul.wide.s32 	%rd24, %r178, 4;
	add.s64 	%rd25, %rd2, %rd24;
	ld.global.v4.f32 	{%f275, %f276, %f277, %f278}, [%rd25];
	shl.b32 	%r179, %r173, 9;
	and.b32  	%r180, %r179, 1536;
	add.s32 	%r181, %r180, %r176;
	shl.b32 	%r182, %r181, 2;
	add.s32 	%r183, %r149, %r182;
	st.shared.f32 	[%r183], %f275;
	st.shared.f32 	[%r183+512], %f276;
	st.shared.f32 	[%r183+1024], %f277;
	st.shared.f32 	[%r183+1536], %f278;
	add.s32 	%r415, %r173, %r6;
	setp.lt.u32 	%p6, %r415, 512;
	@%p6 bra 	$L__BB19_159;
	bra.uni 	$L__BB19_5;

}
	// .globl	_Z8sgemm_dbILi128ELi64ELi8ELi8ELi4EEvPKfS1_Pfiiiff
.visible .entry _Z8sgemm_dbILi128ELi64ELi8ELi8ELi4EEvPKfS1_Pfiiiff(
	.param .u64 .ptr .align 1 _Z8sgemm_dbILi128ELi64ELi8ELi8ELi4EEvPKfS1_Pfiiiff_param_0,
	.param .u64 .ptr .align 1 _Z8sgemm_dbILi128ELi64ELi8ELi8ELi4EEvPKfS1_Pfiiiff_param_1,
	.param .u64 .ptr .align 1 _Z8sgemm_dbILi128ELi64ELi8ELi8ELi4EEvPKfS1_Pfiiiff_param_2,
	.param .u32 _Z8sgemm_dbILi128ELi64ELi8ELi8ELi4EEvPKfS1_Pfiiiff_param_3,
	.param .u32 _Z8sgemm_dbILi128ELi64ELi8ELi8ELi4EEvPKfS1_Pfiiiff_param_4,
	.param .u32 _Z8sgemm_dbILi128ELi64ELi8ELi8ELi4EEvPKfS1_Pfiiiff_param_5,
	.param .f32 _Z8sgemm_dbILi128ELi64ELi8ELi8ELi4EEvPKfS1_Pfiiiff_param_6,
	.param .f32 _Z8sgemm_dbILi128ELi64ELi8ELi8ELi4EEvPKfS1_Pfiiiff_param_7
)
{
	.reg .pred 	%p<127>;
	.reg .b32 	%r<460>;
	.reg .b32 	%f<433>;
	.reg .b64 	%rd<104>;
	// demoted variable
	.shared .align 4 .b8 _ZZ8sgemm_dbILi128ELi64ELi8ELi8ELi4EEvPKfS1_PfiiiffE2As[8192];
	// demoted variable
	.shared .align 4 .b8 _ZZ8sgemm_dbILi128ELi64ELi8ELi8ELi4EEvPKfS1_PfiiiffE2Bs[4096];
	ld.param.u64 	%rd13, [_Z8sgemm_dbILi128ELi64ELi8ELi8ELi4EEvPKfS1_Pfiiiff_param_0];
	ld.param.u64 	%rd14, [_Z8sgemm_dbILi128ELi64ELi8ELi8ELi4EEvPKfS1_Pfiiiff_param_1];
	ld.param.u64 	%rd15, [_Z8sgemm_dbILi128ELi64ELi8ELi8ELi4EEvPKfS1_Pfiiiff_param_2];
	ld.param.u32 	%r97, [_Z8sgemm_dbILi128ELi64ELi8ELi8ELi4EEvPKfS1_Pfiiiff_param_3];
	ld.param.u32 	%r98, [_Z8sgemm_dbILi128ELi64ELi8ELi8ELi4EEvPKfS1_Pfiiiff_param_4];
	ld.param.u32 	%r99, [_Z8sgemm_dbILi128ELi64ELi8ELi8ELi4EEvPKfS1_Pfiiiff_param_5];
	ld.param.f32 	%f129, [_Z8sgemm_dbILi128ELi64ELi8ELi8ELi4EEvPKfS1_Pfiiiff_param_6];
	ld.param.f32 	%f130, [_Z8sgemm_dbILi128ELi64ELi8ELi8ELi4EEvPKfS1_Pfiiiff_param_7];
	cvta.to.global.u64 	%rd1, %rd15;
	cvta.to.global.u64 	%rd2, %rd13;
	cvta.to.global.u64 	%rd3, %rd14;
	mov.u32 	%r1, %tid.y;
	mov.u32 	%r2, %tid.x;
	mov.u32 	%r100, %ctaid.y;
	shl.b32 	%r3, %r100, 7;
	mov.u32 	%r101, %ctaid.x;
	shl.b32 	%r4, %r101, 6;
	mov.u32 	%r102, %ntid.x;
	mad.lo.s32 	%r5, %r102, %r1, %r2;
	mov.u32 	%r103, %ntid.y;
	mul.lo.s32 	%r6, %r102, %r103;
	add.s32 	%r104, %r99, -1;
	shr.s32 	%r105, %r104, 31;
	shr.u32 	%r106, %r105, 29;
	add.s32 	%r107, %r104, %r106;
	shr.s32 	%r7, %r107, 3;
	setp.gt.u32 	%p1, %r5, 255;
	@%p1 bra 	$L__BB20_5;
	add.s32 	%r108, %r5, %r6;
	max.u32 	%r109, %r108, 256;
	setp.lt.u32 	%p2, %r108, 256;
	selp.u32 	%r110, 1, 0, %p2;
	add.s32 	%r111, %r108, %r110;
	sub.s32 	%r112, %r109, %r111;
	div.u32 	%r113, %r112, %r6;
	add.s32 	%r8, %r113, %r110;
	and.b32  	%r114, %r8, 3;
	setp.eq.s32 	%p3, %r114, 3;
	mov.u32 	%r440, %r5;
	@%p3 bra 	$L__BB20_4;
	add.s32 	%r116, %r8, 1;
	and.b32  	%r9, %r116, 3;
	mov.b32 	%r439, 0;
	mov.u32 	%r440, %r5;
$L__BB20_3:
	.pragma "nounroll";
	shl.b32 	%r117, %r440, 2;
	and.b32  	%r118, %r117, 4;
	shr.u32 	%r119, %r440, 1;
	add.s32 	%r120, %r3, %r119;
	mad.lo.s32 	%r121, %r120, %r99, %r118;
	mul.wide.s32 	%rd16, %r121, 4;
	add.s64 	%rd17, %rd2, %rd16;
	ld.global.v4.f32 	{%f131, %f132, %f133, %f134}, [%rd17];
	shl.b32 	%r122, %r440, 9;
	and.b32  	%r123, %r122, 512;
	add.s32 	%r124, %r123, %r119;
	shl.b32 	%r125, %r124, 2;
	mov.u32 	%r126, _ZZ8sgemm_dbILi128ELi64ELi8ELi8ELi4EEvPKfS1_PfiiiffE2As;
	add.s32 	%r127, %r126, %r125;
	st.shared.f32 	[%r127], %f131;
	st.shared.f32 	[%r127+512], %f132;
	st.shared.f32 	[%r127+1024], %f133;
	st.shared.f32 	[%r127+1536], %f134;
	add.s32 	%r440, %r440, %r6;
	add.s32 	%r439, %r439, 1;
	setp.ne.s32 	%p4, %r439, %r9;
	@%p4 bra 	$L__BB20_3;
$L__BB20_4:
	setp.lt.u32 	%p5, %r8, 3;
	@%p5 bra 	$L__BB20_5;
	bra.uni 	$L__BB20_97;
$L__BB20_5:
	setp.gt.u32 	%p7, %r5, 127;
	@%p7 bra 	$L__BB20_11;
	add.s32 	%r172, %r5, %r6;
	max.u32 	%r173, %r172, 128;
	setp.lt.u32 	%p8, %r172, 128;
	selp.u32 	%r174, 1, 0, %p8;
	add.s32 	%r175, %r172, %r174;
	sub.s32 	%r176, %r173, %r175;
	div.u32 	%r177, %r176, %r6;
	add.s32 	%r15, %r177, %r174;
	and.b32  	%r178, %r15, 3;
	setp.eq.s32 	%p9, %r178, 3;
	mov.u32 	%r443, %r5;
	@%p9 bra 	$L__BB20_9;
	add.s32 	%r180, %r15, 1;
	and.b32  	%r16, %r180, 3;
	mov.b32 	%r442, 0;
	mov.u32 	%r443, %r5;
$L__BB20_8:
	.pragma "nounroll";
	shl.b32 	%r181, %r443, 2;
	and.b32  	%r182, %r181, 60;
	shr.u32 	%r183, %r443, 4;
	add.s32 	%r184, %r182, %r4;
	mad.lo.s32 	%r185, %r183, %r98, %r184;
	mul.wide.s32 	%rd26, %r185, 4;
	add.s64 	%rd27, %rd3, %rd26;
	ld.global.v4.f32 	{%f151, %f152, %f153, %f154}, [%rd27];
	shl.b32 	%r186, %r443, 4;
	and.b32  	%r187, %r186, 240;
	shl.b32 	%r188, %r183, 8;
	or.b32  	%r189, %r188, %r187;
	mov.u32 	%r190, _ZZ8sgemm_dbILi128ELi64ELi8ELi8ELi4EEvPKfS1_PfiiiffE2Bs;
	add.s32 	%r191, %r190, %r189;
	st.shared.f32 	[%r191], %f151;
	st.shared.f32 	[%r191+4], %f152;
	st.shared.f32 	[%r191+8], %f153;
	st.shared.f32 	[%r191+12], %f154;
	add.s32 	%r443, %r443, %r6;
	add.s32 	%r442, %r442, 1;
	setp.ne.s32 	%p10, %r442, %r16;
	@%p10 bra 	$L__BB20_8;
$L__BB20_9:
	setp.lt.u32 	%p11, %r15, 3;
	@%p11 bra 	$L__BB20_11;
$L__BB20_10:
	.pragma "nounroll";
	shl.b32 	%r192, %r443, 2;
	and.b32  	%r193, %r192, 60;
	shr.u32 	%r194, %r443, 4;
	add.s32 	%r195, %r193, %r4;
	mad.lo.s32 	%r196, %r194, %r98, %r195;
	mul.wide.s32 	%rd28, %r196, 4;
	add.s64 	%rd29, %rd3, %rd28;
	ld.global.v4.f32 	{%f155, %f156, %f157, %f158}, [%rd29];
	shl.b32 	%r197, %r443, 4;
	and.b32  	%r198, %r197, 240;
	shl.b32 	%r199, %r194, 8;
	or.b32  	%r200, %r199, %r198;
	mov.u32 	%r201, _ZZ8sgemm_dbILi128ELi64ELi8ELi8ELi4EEvPKfS1_PfiiiffE2Bs;
	add.s32 	%r202, %r201, %r200;
	st.shared.f32 	[%r202], %f155;
	st.shared.f32 	[%r202+4], %f156;
	st.shared.f32 	[%r202+8], %f157;
	st.shared.f32 	[%r202+12], %f158;
	add.s32 	%r203, %r443, %r6;
	shl.b32 	%r204, %r203, 2;
	and.b32  	%r205, %r204, 60;
	shr.u32 	%r206, %r203, 4;
	add.s32 	%r207, %r205, %r4;
	mad.lo.s32 	%r208, %r206, %r98, %r207;
	mul.wide.s32 	%rd30, %r208, 4;
	add.s64 	%rd31, %rd3, %rd30;
	ld.global.v4.f32 	{%f159, %f160, %f161, %f162}, [%rd31];
	shl.b32 	%r209, %r203, 4;
	and.b32  	%r210, %r209, 240;
	shl.b32 	%r211, %r206, 8;
	or.b32  	%r212, %r211, %r210;
	add.s32 	%r213, %r201, %r212;
	st.shared.f32 	[%r213], %f159;
	st.shared.f32 	[%r213+4], %f160;
	st.shared.f32 	[%r213+8], %f161;
	st.shared.f32 	[%r213+12], %f162;
	add.s32 	%r214, %r203, %r6;
	shl.b32 	%r215, %r214, 2;
	and.b32  	%r216, %r215, 60;
	shr.u32 	%r217, %r214, 4;
	add.s32 	%r218, %r216, %r4;
	mad.lo.s32 	%r219, %r217, %r98, %r218;
	mul.wide.s32 	%rd32, %r219, 4;
	add.s64 	%rd33, %rd3, %rd32;
	ld.global.v4.f32 	{%f163, %f164, %f165, %f166}, [%rd33];
	shl.b32 	%r220, %r214, 4;
	and.b32  	%r221, %r220, 240;
	shl.b32 	%r222, %r217, 8;
	or.b32  	%r223, %r222, %r221;
	add.s32 	%r224, %r201, %r223;
	st.shared.f32 	[%r224], %f163;
	st.shared.f32 	[%r224+4], %f164;
	st.shared.f32 	[%r224+8], %f165;
	st.shared.f32 	[%r224+12], %f166;
	add.s32 	%r225, %r214, %r6;
	shl.b32 	%r226, %r225, 2;
	and.b32  	%r227, %r226, 60;
	shr.u32 	%r228, %r225, 4;
	add.s32 	%r229, %r227, %r4;
	mad.lo.s32 	%r230, %r228, %r98, %r229;
	mul.wide.s32 	%rd34, %r230, 4;
	add.s64 	%rd35, %rd3, %rd34;
	ld.global.v4.f32 	{%f167, %f168, %f169, %f170}, [%rd35];
	shl.b32 	%r231, %r225, 4;
	and.b32  	%r232, %r231, 240;
	shl.b32 	%r233, %r228, 8;
	or.b32  	%r234, %r233, %r232;
	add.s32 	%r235, %r201, %r234;
	st.shared.f32 	[%r235], %f167;
	st.shared.f32 	[%r235+4], %f168;
	st.shared.f32 	[%r235+8], %f169;
	st.shared.f32 	[%r235+12], %f170;
	add.s32 	%r443, %r225, %r6;
	setp.lt.u32 	%p12, %r443, 128;
	@%p12 bra 	$L__BB20_10;
$L__BB20_11:
	bar.sync 	0;
	setp.lt.s32 	%p13, %r99, -6;
	mov.f32 	%f401, 0f00000000;
	mov.f32 	%f402, %f401;
	mov.f32 	%f403, %f401;
	mov.f32 	%f404, %f401;
	mov.f32 	%f405, %f401;
	mov.f32 	%f406, %f401;
	mov.f32 	%f407, %f401;
	mov.f32 	%f408, %f401;
	mov.f32 	%f409, %f401;
	mov.f32 	%f410, %f401;
	mov.f32 	%f411, %f401;
	mov.f32 	%f412, %f401;
	mov.f32 	%f413, %f401;
	mov.f32 	%f414, %f401;
	mov.f32 	%f415, %f401;
	mov.f32 	%f416, %f401;
	mov.f32 	%f417, %f401;
	mov.f32 	%f418, %f401;
	mov.f32 	%f419, %f401;
	mov.f32 	%f420, %f401;
	mov.f32 	%f421, %f401;
	mov.f32 	%f422, %f401;
	mov.f32 	%f423, %f401;
	mov.f32 	%f424, %f401;
	mov.f32 	%f425, %f401;
	mov.f32 	%f426, %f401;
	mov.f32 	%f427, %f401;
	mov.f32 	%f428, %f401;
	mov.f32 	%f429, %f401;
	mov.f32 	%f430, %f401;
	mov.f32 	%f431, %f401;
	mov.f32 	%f432, %f401;
	@%p13 bra 	$L__BB20_32;
	max.s32 	%r26, %r7, 0;
	add.s32 	%r27, %r5, %r6;
	max.u32 	%r237, %r27, 256;
	setp.lt.u32 	%p14, %r27, 256;
	selp.u32 	%r238, 1, 0, %p14;
	add.s32 	%r239, %r27, %r238;
	sub.s32 	%r240, %r237, %r239;
	div.u32 	%r241, %r240, %r6;
	add.s32 	%r28, %r241, %r238;
	max.u32 	%r242, %r27, 128;
	setp.lt.u32 	%p15, %r27, 128;
	selp.u32 	%r243, 1, 0, %p15;
	add.s32 	%r244, %r27, %r243;
	sub.s32 	%r245, %r242, %r244;
	div.u32 	%r246, %r245, %r6;
	add.s32 	%r29, %r246, %r243;
	shl.b32 	%r247, %r27, 2;
	and.b32  	%r248, %r247, 4;
	shr.u32 	%r249, %r27, 1;
	add.s32 	%r250, %r3, %r249;
	mad.lo.s32 	%r30, %r250, %r99, %r248;
	add.s32 	%r31, %r27, %r6;
	shl.b32 	%r251, %r31, 2;
	and.b32  	%r252, %r251, 4;
	shr.u32 	%r253, %r31, 1;
	add.s32 	%r254, %r3, %r253;
	mad.lo.s32 	%r32, %r254, %r99, %r252;
	shr.u32 	%r33, %r5, 4;
	shr.u32 	%r34, %r27, 4;
	shr.u32 	%r35, %r31, 4;
	mov.b32 	%r446, 0;
	mov.f32 	%f401, 0f00000000;
	mov.u32 	%r447, %r446;
$L__BB20_13:
	xor.b32  	%r41, %r447, 1;
	setp.ge.s32 	%p16, %r446, %r7;
	@%p16 bra 	$L__BB20_29;
	setp.gt.u32 	%p17, %r5, 255;
	shl.b32 	%r255, %r446, 3;
	add.s32 	%r42, %r255, 8;
	@%p17 bra 	$L__BB20_22;
	and.b32  	%r43, %r28, 3;
	setp.eq.s32 	%p18, %r43, 3;
	shl.b32 	%r256, %r41, 12;
	mov.u32 	%r257, _ZZ8sgemm_dbILi128ELi64ELi8ELi8ELi4EEvPKfS1_PfiiiffE2As;
	add.s32 	%r44, %r257, %r256;
	mov.u32 	%r448, %r5;
	@%p18 bra 	$L__BB20_19;
	setp.eq.s32 	%p19, %r43, 0;
	shl.b32 	%r258, %r5, 2;
	and.b32  	%r259, %r258, 4;
	shr.u32 	%r260, %r5, 1;
	add.s32 	%r261, %r3, %r260;
	mad.lo.s32 	%r262, %r261, %r99, %r259;
	add.s32 	%r263, %r42, %r262;
	mul.wide.s32 	%rd36, %r263, 4;
	add.s64 	%rd37, %rd2, %rd36;
	ld.global.v4.f32 	{%f173, %f174, %f175, %f176}, [%rd37];
	shl.b32 	%r264, %r5, 9;
	and.b32  	%r265, %r264, 512;
	add.s32 	%r266, %r265, %r260;
	shl.b32 	%r267, %r266, 2;
	add.s32 	%r268, %r44, %r267;
	st.shared.f32 	[%r268], %f173;
	st.shared.f32 	[%r268+512], %f174;
	st.shared.f32 	[%r268+1024], %f175;
	st.shared.f32 	[%r268+1536], %f176;
	mov.u32 	%r448, %r27;
	@%p19 bra 	$L__BB20_19;
	setp.eq.s32 	%p20, %r43, 1;
	add.s32 	%r269, %r42, %r30;
	mul.wide.s32 	%rd38, %r269, 4;
	add.s64 	%rd39, %rd2, %rd38;
	ld.global.v4.f32 	{%f177, %f178, %f179, %f180}, [%rd39];
	shl.b32 	%r270, %r27, 9;
	and.b32  	%r271, %r270, 512;
	shr.u32 	%r272, %r27, 1;
	add.s32 	%r273, %r271, %r272;
	shl.b32 	%r274, %r273, 2;
	add.s32 	%r275, %r44, %r274;
	st.shared.f32 	[%r275], %f177;
	st.shared.f32 	[%r275+512], %f178;
	st.shared.f32 	[%r275+1024], %f179;
	st.shared.f32 	[%r275+1536], %f180;
	mov.u32 	%r448, %r31;
	@%p20 bra 	$L__BB20_19;
	add.s32 	%r448, %r31, %r6;
	add.s32 	%r276, %r42, %r32;
	mul.wide.s32 	%rd40, %r276, 4;
	add.s64 	%rd41, %rd2, %rd40;
	ld.global.v4.f32 	{%f181, %f182, %f183, %f184}, [%rd41];
	shl.b32 	%r277, %r31, 9;
	and.b32  	%r278, %r277, 512;
	shr.u32 	%r279, %r31, 1;
	add.s32 	%r280, %r278, %r279;
	shl.b32 	%r281, %r280, 2;
	add.s32 	%r282, %r44, %r281;
	st.shared.f32 	[%r282], %f181;
	st.shared.f32 	[%r282+512], %f182;
	st.shared.f32 	[%r282+1024], %f183;
	st.shared.f32 	[%r282+1536], %f184;
$L__BB20_19:
	setp.lt.u32 	%p21, %r28, 3;
	@%p21 bra 	$L__BB20_22;
	shl.b32 	%r450, %r448, 2;
	shl.b32 	%r283, %r6, 3;
	add.s32 	%r456, %r283, %r450;
	shl.b32 	%r284, %r6, 1;
	add.s32 	%r455, %r284, %r448;
	mad.lo.s32 	%r454, %r6, 12, %r450;
	mad.lo.s32 	%r453, %r6, 3, %r448;
	add.s32 	%r452, %r6, %r448;
	shl.b32 	%r451, %r452, 2;
$L__BB20_21:
	.pragma "nounroll";
	and.b32  	%r285, %r450, 4;
	shr.u32 	%r286, %r448, 1;
	add.s32 	%r287, %r285, %r42;
	add.s32 	%r288, %r3, %r286;
	mad.lo.s32 	%r289, %r288, %r99, %r287;
	mul.wide.s32 	%rd42, %r289, 4;
	add.s64 	%rd43, %rd2, %rd42;
	ld.global.v4.f32 	{%f185, %f186, %f187, %f188}, [%rd43];
	shl.b32 	%r290, %r450, 7;
	and.b32  	%r291, %r290, 512;
	add.s32 	%r292, %r291, %r286;
	shl.b32 	%r293, %r292, 2;
	add.s32 	%r294, %r44, %r293;
	st.shared.f32 	[%r294], %f185;
	st.shared.f32 	[%r294+512], %f186;
	st.shared.f32 	[%r294+1024], %f187;
	st.shared.f32 	[%r294+1536], %f188;
	add.s32 	%r295, %r448, %r6;
	and.b32  	%r296, %r451, 4;
	shr.u32 	%r297, %r452, 1;
	add.s32 	%r298, %r296, %r42;
	add.s32 	%r299, %r3, %r297;
	mad.lo.s32 	%r300, %r299, %r99, %r298;
	mul.wide.s32 	%rd44, %r300, 4;
	add.s64 	%rd45, %rd2, %rd44;
	ld.global.v4.f32 	{%f189, %f190, %f191, %f192}, [%rd45];
	shl.b32 	%r301, %r451, 7;
	and.b32  	%r302, %r301, 512;
	add.s32 	%r303, %r302, %r297;
	shl.b32 	%r304, %r303, 2;
	add.s32 	%r305, %r44, %r304;
	st.shared.f32 	[%r305], %f189;
	st.shared.f32 	[%r305+512], %f190;
	st.shared.f32 	[%r305+1024], %f191;
	st.shared.f32 	[%r305+1536], %f192;
	add.s32 	%r306, %r295, %r6;
	and.b32  	%r307, %r456, 4;
	shr.u32 	%r308, %r455, 1;
	add.s32 	%r309, %r307, %r42;
	add.s32 	%r310, %r3, %r308;
	mad.lo.s32 	%r311, %r310, %r99, %r309;
	mul.wide.s32 	%rd46, %r311, 4;
	add.s64 	%rd47, %rd2, %rd46;
	ld.global.v4.f32 	{%f193, %f194, %f195, %f196}, [%rd47];
	shl.b32 	%r312, %r456, 7;
	and.b32  	%r313, %r312, 512;
	add.s32 	%r314, %r313, %r308;
	shl.b32 	%r315, %r314, 2;
	add.s32 	%r316, %r44, %r315;
	st.shared.f32 	[%r316], %f193;
	st.shared.f32 	[%r316+512], %f194;
	st.shared.f32 	[%r316+1024], %f195;
	st.shared.f32 	[%r316+1536], %f196;
	add.s32 	%r317, %r306, %r6;
	and.b32  	%r318, %r454, 4;
	shr.u32 	%r319, %r453, 1;
	add.s32 	%r320, %r318, %r42;
	add.s32 	%r321, %r3, %r319;
	mad.lo.s32 	%r322, %r321, %r99, %r320;
	mul.wide.s32 	%rd48, %r322, 4;
	add.s64 	%rd49, %rd2, %rd48;
	ld.global.v4.f32 	{%f197, %f198, %f199, %f200}, [%rd49];
	shl.b32 	%r323, %r454, 7;
	and.b32  	%r324, %r323, 512;
	add.s32 	%r325, %r324, %r319;
	shl.b32 	%r326, %r325, 2;
	add.s32 	%r327, %r44, %r326;
	st.shared.f32 	[%r327], %f197;
	st.shared.f32 	[%r327+512], %f198;
	st.shared.f32 	[%r327+1024], %f199;
	st.shared.f32 	[%r327+1536], %f200;
	add.s32 	%r448, %r317, %r6;
	shl.b32 	%r328, %r6, 4;
	add.s32 	%r456, %r456, %r328;
	shl.b32 	%r329, %r6, 2;
	add.s32 	%r455, %r455, %r329;
	add.s32 	%r454, %r454, %r328;
	add.s32 	%r453, %r453, %r329;
	add.s32 	%r452, %r452, %r329;
	add.s32 	%r451, %r451, %r328;
	add.s32 	%r450, %r450, %r328;
	setp.lt.u32 	%p22, %r448, 256;
	@%p22 bra 	$L__BB20_21;
$L__BB20_22:
	setp.gt.u32 	%p23, %r5, 127;
	@%p23 bra 	$L__BB20_29;
	and.b32  	%r330, %r29, 3;
	setp.eq.s32 	%p24, %r330, 3;
	shl.b32 	%r331, %r41, 11;
	mov.u32 	%r332, _ZZ8sgemm_dbILi128ELi64ELi8ELi8ELi4EEvPKfS1_PfiiiffE2Bs;
	add.s32 	%r54, %r332, %r331;
	mov.u32 	%r449, %r5;
	@%p24 bra 	$L__BB20_27;
	and.b32  	%r333, %r29, 3;
	setp.eq.s32 	%p25, %r333, 0;
	add.s32 	%r334, %r33, %r42;
	shl.b32 	%r335, %r5, 2;
	and.b32  	%r336, %r335, 60;
	add.s32 	%r337, %r336, %r4;
	mad.lo.s32 	%r338, %r334, %r98, %r337;
	mul.wide.s32 	%rd50, %r338, 4;
	add.s64 	%rd51, %rd3, %rd50;
	ld.global.v4.f32 	{%f201, %f202, %f203, %f204}, [%rd51];
	shl.b32 	%r339, %r33, 8;
	shl.b32 	%r340, %r5, 4;
	and.b32  	%r341, %r340, 240;
	or.b32  	%r342, %r339, %r341;
	add.s32 	%r343, %r54, %r342;
	st.shared.f32 	[%r343], %f201;
	st.shared.f32 	[%r343+4], %f202;
	st.shared.f32 	[%r343+8], %f203;
	st.shared.f32 	[%r343+12], %f204;
	mov.u32 	%r449, %r27;
	@%p25 bra 	$L__BB20_27;
	and.b32  	%r344, %r29, 3;
	setp.eq.s32 	%p26, %r344, 1;
	add.s32 	%r345, %r34, %r42;
	shl.b32 	%r346, %r27, 2;
	and.b32  	%r347, %r346, 60;
	add.s32 	%r348, %r347, %r4;
	mad.lo.s32 	%r349, %r345, %r98, %r348;
	mul.wide.s32 	%rd52, %r349, 4;
	add.s64 	%rd53, %rd3, %rd52;
	ld.global.v4.f32 	{%f205, %f206, %f207, %f208}, [%rd53];
	shl.b32 	%r350, %r34, 8;
	shl.b32 	%r351, %r27, 4;
	and.b32  	%r352, %r351, 240;
	or.b32  	%r353, %r350, %r352;
	add.s32 	%r354, %r54, %r353;
	st.shared.f32 	[%r354], %f205;
	st.shared.f32 	[%r354+4], %f206;
	st.shared.f32 	[%r354+8], %f207;
	st.shared.f32 	[%r354+12], %f208;
	mov.u32 	%r449, %r31;
	@%p26 bra 	$L__BB20_27;
	add.s32 	%r449, %r31, %r6;
	add.s32 	%r355, %r35, %r42;
	shl.b32 	%r356, %r31, 2;
	and.b32  	%r357, %r356, 60;
	add.s32 	%r358, %r357, %r4;
	mad.lo.s32 	%r359, %r355, %r98, %r358;
	mul.wide.s32 	%rd54, %r359, 4;
	add.s64 	%rd55, %rd3, %rd54;
	ld.global.v4.f32 	{%f209, %f210, %f211, %f212}, [%rd55];
	shl.b32 	%r360, %r35, 8;
	shl.b32 	%r361, %r31, 4;
	and.b32  	%r362, %r361, 240;
	or.b32  	%r363, %r360, %r362;
	add.s32 	%r364, %r54, %r363;
	st.shared.f32 	[%r364], %f209;
	st.shared.f32 	[%r364+4], %f210;
	st.shared.f32 	[%r364+8], %f211;
	st.shared.f32 	[%r364+12], %f212;
$L__BB20_27:
	setp.lt.u32 	%p27, %r29, 3;
	@%p27 bra 	$L__BB20_29;
$L__BB20_28:
	.pragma "nounroll";
	shl.b32 	%r365, %r449, 2;
	and.b32  	%r366, %r365, 60;
	shr.u32 	%r367, %r449, 4;
	add.s32 	%r368, %r366, %r4;
	add.s32 	%r369, %r367, %r42;
	mad.lo.s32 	%r370, %r369, %r98, %r368;
	mul.wide.s32 	%rd56, %r370, 4;
	add.s64 	%rd57, %rd3, %rd56;
	ld.global.v4.f32 	{%f213, %f214, %f215, %f216}, [%rd57];
	shl.b32 	%r371, %r449, 4;
	and.b32  	%r372, %r371, 240;
	shl.b32 	%r373, %r367, 8;
	or.b32  	%r374, %r373, %r372;
	add.s32 	%r375, %r54, %r374;
	st.shared.f32 	[%r375], %f213;
	st.shared.f32 	[%r375+4], %f214;
	st.shared.f32 	[%r375+8], %f215;
	st.shared.f32 	[%r375+12], %f216;
	add.s32 	%r376, %r449, %r6;
	shl.b32 	%r377, %r376, 2;
	and.b32  	%r378, %r377, 60;
	shr.u32 	%r379, %r376, 4;
	add.s32 	%r380, %r378, %r4;
	add.s32 	%r381, %r379, %r42;
	mad.lo.s32 	%r382, %r381, %r98, %r380;
	mul.wide.s32 	%rd58, %r382, 4;
	add.s64 	%rd59, %rd3, %rd58;
	ld.global.v4.f32 	{%f217, %f218, %f219, %f220}, [%rd59];
	shl.b32 	%r383, %r376, 4;
	and.b32  	%r384, %r383, 240;
	shl.b32 	%r385, %r379, 8;
	or.b32  	%r386, %r385, %r384;
	add.s32 	%r387, %r54, %r386;
	st.shared.f32 	[%r387], %f217;
	st.shared.f32 	[%r387+4], %f218;
	st.shared.f32 	[%r387+8], %f219;
	st.shared.f32 	[%r387+12], %f220;
	add.s32 	%r388, %r376, %r6;
	shl.b32 	%r389, %r388, 2;
	and.b32  	%r390, %r389, 60;
	shr.u32 	%r391, %r388, 4;
	add.s32 	%r392, %r390, %r4;
	add.s32 	%r393, %r391, %r42;
	mad.lo.s32 	%r394, %r393, %r98, %r392;
	mul.wide.s32 	%rd60, %r394, 4;
	add.s64 	%rd61, %rd3, %rd60;
	ld.global.v4.f32 	{%f221, %f222, %f223, %f224}, [%rd61];
	shl.b32 	%r395, %r388, 4;
	and.b32  	%r396, %r395, 240;
	shl.b32 	%r397, %r391, 8;
	or.b32  	%r398, %r397, %r396;
	add.s32 	%r399, %r54, %r398;
	st.shared.f32 	[%r399], %f221;
	st.shared.f32 	[%r399+4], %f222;
	st.shared.f32 	[%r399+8], %f223;
	st.shared.f32 	[%r399+12], %f224;
	add.s32 	%r400, %r388, %r6;
	shl.b32 	%r401, %r400, 2;
	and.b32  	%r402, %r401, 60;
	shr.u32 	%r403, %r400, 4;
	add.s32 	%r404, %r402, %r4;
	add.s32 	%r405, %r403, %r42;
	mad.lo.s32 	%r406, %r405, %r98, %r404;
	mul.wide.s32 	%rd62, %r406, 4;
	add.s64 	%rd63, %rd3, %rd62;
	ld.global.v4.f32 	{%f225, %f226, %f227, %f228}, [%rd63];
	shl.b32 	%r407, %r400, 4;
	and.b32  	%r408, %r407, 240;
	shl.b32 	%r409, %r403, 8;
	or.b32  	%r410, %r409, %r408;
	add.s32 	%r411, %r54, %r410;
	st.shared.f32 	[%r411], %f225;
	st.shared.f32 	[%r411+4], %f226;
	st.shared.f32 	[%r411+8], %f227;
	st.shared.f32 	[%r411+12], %f228;
	add.s32 	%r449, %r400, %r6;
	setp.lt.u32 	%p28, %r449, 128;
	@%p28 bra 	$L__BB20_28;
$L__BB20_29:
	shl.b32 	%r413, %r447, 12;
	mov.u32 	%r414, _ZZ8sgemm_dbILi128ELi64ELi8ELi8ELi4EEvPKfS1_PfiiiffE2As;
	add.s32 	%r75, %r414, %r413;
	shl.b32 	%r415, %r447, 11;
	mov.u32 	%r416, _ZZ8sgemm_dbILi128ELi64ELi8ELi8ELi4EEvPKfS1_PfiiiffE2Bs;
	add.s32 	%r76, %r416, %r415;
	mov.b32 	%r459, 0;
$L__BB20_30:
	shl.b32 	%r417, %r459, 7;
	shl.b32 	%r418, %r1, 3;
	add.s32 	%r419, %r417, %r418;
	shl.b32 	%r420, %r419, 2;
	add.s32 	%r421, %r75, %r420;
	ld.shared.f32 	%f229, [%r421];
	ld.shared.f32 	%f230, [%r421+4];
	ld.shared.f32 	%f231, [%r421+8];
	ld.shared.f32 	%f232, [%r421+12];
	ld.shared.f32 	%f233, [%r421+16];
	ld.shared.f32 	%f234, [%r421+20];
	ld.shared.f32 	%f235, [%r421+24];
	ld.shared.f32 	%f236, [%r421+28];
	shl.b32 	%r422, %r459, 6;
	shl.b32 	%r423, %r2, 2;
	add.s32 	%r424, %r422, %r423;
	shl.b32 	%r425, %r424, 2;
	add.s32 	%r426, %r76, %r425;
	ld.shared.f32 	%f237, [%r426];
	ld.shared.f32 	%f238, [%r426+4];
	ld.shared.f32 	%f239, [%r426+8];
	ld.shared.f32 	%f240, [%r426+12];
	fma.rn.f32 	%f420, %f229, %f237, %f420;
	fma.rn.f32 	%f419, %f229, %f238, %f419;
	fma.rn.f32 	%f418, %f229, %f239, %f418;
	fma.rn.f32 	%f417, %f229, %f240, %f417;
	fma.rn.f32 	%f416, %f230, %f237, %f416;
	fma.rn.f32 	%f415, %f230, %f238, %f415;
	fma.rn.f32 	%f414, %f230, %f239, %f414;
	fma.rn.f32 	%f413, %f230, %f240, %f413;
	fma.rn.f32 	%f412, %f231, %f237, %f412;
	fma.rn.f32 	%f411, %f231, %f238, %f411;
	fma.rn.f32 	%f410, %f231, %f239, %f410;
	fma.rn.f32 	%f409, %f231, %f240, %f409;
	fma.rn.f32 	%f408, %f232, %f237, %f408;
	fma.rn.f32 	%f407, %f232, %f238, %f407;
	fma.rn.f32 	%f406, %f232, %f239, %f406;
	fma.rn.f32 	%f405, %f232, %f240, %f405;
	fma.rn.f32 	%f404, %f233, %f237, %f404;
	fma.rn.f32 	%f403, %f233, %f238, %f403;
	fma.rn.f32 	%f402, %f233, %f239, %f402;
	fma.rn.f32 	%f401, %f233, %f240, %f401;
	fma.rn.f32 	%f421, %f234, %f237, %f421;
	fma.rn.f32 	%f422, %f234, %f238, %f422;
	fma.rn.f32 	%f423, %f234, %f239, %f423;
	fma.rn.f32 	%f424, %f234, %f240, %f424;
	fma.rn.f32 	%f425, %f235, %f237, %f425;
	fma.rn.f32 	%f426, %f235, %f238, %f426;
	fma.rn.f32 	%f427, %f235, %f239, %f427;
	fma.rn.f32 	%f428, %f235, %f240, %f428;
	fma.rn.f32 	%f429, %f236, %f237, %f429;
	fma.rn.f32 	%f430, %f236, %f238, %f430;
	fma.rn.f32 	%f431, %f236, %f239, %f431;
	fma.rn.f32 	%f432, %f236, %f240, %f432;
	add.s32 	%r459, %r459, 1;
	setp.ne.s32 	%p29, %r459, 8;
	@%p29 bra 	$L__BB20_30;
	bar.sync 	0;
	add.s32 	%r79, %r446, 1;
	setp.eq.s32 	%p30, %r446, %r26;
	mov.u32 	%r446, %r79;
	mov.u32 	%r447, %r41;
	@%p30 bra 	$L__BB20_32;
	bra.uni 	$L__BB20_13;
$L__BB20_32:
	shl.b32 	%r427, %r1, 3;
	add.s32 	%r36, %r3, %r427;
	shl.b32 	%r429, %r2, 2;
	add.s32 	%r37, %r4, %r429;
	setp.lt.s32 	%p31, %r36, %r97;
	mul.lo.s32 	%r38, %r36, %r98;
	setp.lt.s32 	%p32, %r37, %r98;
	and.pred  	%p33, %p31, %p32;
	@%p33 bra 	$L__BB20_33;
	bra.uni 	$L__BB20_34;
$L__BB20_33:
	add.s32 	%r430, %r37, %r38;
	mul.wide.s32 	%rd64, %r430, 4;
	add.s64 	%rd65, %rd1, %rd64;
	ld.global.f32 	%f241, [%rd65];
	mul.f32 	%f242, %f130, %f241;
	fma.rn.f32 	%f243, %f129, %f420, %f242;
	st.global.f32 	[%rd65], %f243;
$L__BB20_34:
	setp.ge.s32 	%p34, %r36, %r97;
	add.s32 	%r80, %r37, 1;
	setp.ge.s32 	%p35, %r80, %r98;
	cvt.s64.s32 	%rd66, %r38;
	cvt.s64.s32 	%rd4, %r37;
	add.s64 	%rd67, %rd4, %rd66;
	shl.b64 	%rd68, %rd67, 2;
	add.s64 	%rd5, %rd1, %rd68;
	or.pred  	%p36, %p34, %p35;
	@%p36 bra 	$L__BB20_36;
	ld.global.f32 	%f244, [%rd5+4];
	mul.f32 	%f245, %f130, %f244;
	fma.rn.f32 	%f246, %f129, %f419, %f245;
	st.global.f32 	[%rd5+4], %f246;
$L__BB20_36:
	setp.ge.s32 	%p37, %r36, %r97;
	add.s32 	%r81, %r37, 2;
	setp.ge.s32 	%p38, %r81, %r98;
	or.pred  	%p39, %p37, %p38;
	@%p39 bra 	$L__BB20_38;
	ld.global.f32 	%f247, [%rd5+8];
	mul.f32 	%f248, %f130, %f247;
	fma.rn.f32 	%f249, %f129, %f418, %f248;
	st.global.f32 	[%rd5+8], %f249;
$L__BB20_38:
	setp.ge.s32 	%p40, %r36, %r97;
	add.s32 	%r82, %r37, 3;
	setp.ge.s32 	%p41, %r82, %r98;
	or.pred  	%p42, %p40, %p41;
	@%p42 bra 	$L__BB20_40;
	ld.global.f32 	%f250, [%rd5+12];
	mul.f32 	%f251, %f130, %f250;
	fma.rn.f32 	%f252, %f129, %f417, %f251;
	st.global.f32 	[%rd5+12], %f252;
$L__BB20_40:
	setp.ge.s32 	%p43, %r37, %r98;
	add.s32 	%r83, %r36, 1;
	setp.ge.s32 	%p44, %r83, %r97;
	add.s32 	%r84, %r38, %r98;
	or.pred  	%p45, %p44, %p43;
	@%p45 bra 	$L__BB20_42;
	add.s32 	%r431, %r37, %r84;
	mul.wide.s32 	%rd69, %r431, 4;
	add.s64 	%rd70, %rd1, %rd69;
	ld.global.f32 	%f253, [%rd70];
	mul.f32 	%f254, %f130, %f253;
	fma.rn.f32 	%f255, %f129, %f416, %f254;
	st.global.f32 	[%rd70], %f255;
$L__BB20_42:
	setp.ge.s32 	%p46, %r83, %r97;
	setp.ge.s32 	%p47, %r80, %r98;
	cvt.s64.s32 	%rd71, %r84;
	add.s64 	%rd72, %rd4, %rd71;
	shl.b64 	%rd73, %rd72, 2;
	add.s64 	%rd6, %rd1, %rd73;
	or.pred  	%p48, %p46, %p47;
	@%p48 bra 	$L__BB20_44;
	ld.global.f32 	%f256, [%rd6+4];
	mul.f32 	%f257, %f130, %f256;
	fma.rn.f32 	%f258, %f129, %f415, %f257;
	st.global.f32 	[%rd6+4], %f258;
$L__BB20_44:
	setp.ge.s32 	%p49, %r83, %r97;
	setp.ge.s32 	%p50, %r81, %r98;
	or.pred  	%p51, %p49, %p50;
	@%p51 bra 	$L__BB20_46;
	ld.global.f32 	%f259, [%rd6+8];
	mul.f32 	%f260, %f130, %f259;
	fma.rn.f32 	%f261, %f129, %f414, %f260;
	st.global.f32 	[%rd6+8], %f261;
$L__BB20_46:
	setp.ge.s32 	%p52, %r83, %r97;
	setp.ge.s32 	%p53, %r82, %r98;
	or.pred  	%p54, %p52, %p53;
	@%p54 bra 	$L__BB20_48;
	ld.global.f32 	%f262, [%rd6+12];
	mul.f32 	%f263, %f130, %f262;
	fma.rn.f32 	%f264, %f129, %f413, %f263;
	st.global.f32 	[%rd6+12], %f264;
$L__BB20_48:
	setp.ge.s32 	%p55, %r37, %r98;
	add.s32 	%r85, %r36, 2;
	setp.ge.s32 	%p56, %r85, %r97;
	add.s32 	%r86, %r84, %r98;
	or.pred  	%p57, %p56, %p55;
	@%p57 bra 	$L__BB20_50;
	add.s32 	%r432, %r37, %r86;
	mul.wide.s32 	%rd74, %r432, 4;
	add.s64 	%rd75, %rd1, %rd74;
	ld.global.f32 	%f265, [%rd75];
	mul.f32 	%f266, %f130, %f265;
	fma.rn.f32 	%f267, %f129, %f412, %f266;
	st.global.f32 	[%rd75], %f267;
$L__BB20_50:
	setp.ge.s32 	%p58, %r85, %r97;
	setp.ge.s32 	%p59, %r80, %r98;
	cvt.s64.s32 	%rd76, %r86;
	add.s64 	%rd77, %rd4, %rd76;
	shl.b64 	%rd78, %rd77, 2;
	add.s64 	%rd7, %rd1, %rd78;
	or.pred  	%p60, %p58, %p59;
	@%p60 bra 	$L__BB20_52;
	ld.global.f32 	%f268, [%rd7+4];
	mul.f32 	%f269, %f130, %f268;
	fma.rn.f32 	%f270, %f129, %f411, %f269;
	st.global.f32 	[%rd7+4], %f270;
$L__BB20_52:
	setp.ge.s32 	%p61, %r85, %r97;
	setp.ge.s32 	%p62, %r81, %r98;
	or.pred  	%p63, %p61, %p62;
	@%p63 bra 	$L__BB20_54;
	ld.global.f32 	%f271, [%rd7+8];
	mul.f32 	%f272, %f130, %f271;
	fma.rn.f32 	%f273, %f129, %f410, %f272;
	st.global.f32 	[%rd7+8], %f273;
$L__BB20_54:
	setp.ge.s32 	%p64, %r85, %r97;
	setp.ge.s32 	%p65, %r82, %r98;
	or.pred  	%p66, %p64, %p65;
	@%p66 bra 	$L__BB20_56;
	ld.global.f32 	%f274, [%rd7+12];
	mul.f32 	%f275, %f130, %f274;
	fma.rn.f32 	%f276, %f129, %f409, %f275;
	st.global.f32 	[%rd7+12], %f276;
$L__BB20_56:
	setp.ge.s32 	%p67, %r37, %r98;
	add.s32 	%r87, %r36, 3;
	setp.ge.s32 	%p68, %r87, %r97;
	add.s32 	%r88, %r86, %r98;
	or.pred  	%p69, %p68, %p67;
	@%p69 bra 	$L__BB20_58;
	add.s32 	%r433, %r37, %r88;
	mul.wide.s32 	%rd79, %r433, 4;
	add.s64 	%rd80, %rd1, %rd79;
	ld.global.f32 	%f277, [%rd80];
	mul.f32 	%f278, %f130, %f277;
	fma.rn.f32 	%f279, %f129, %f408, %f278;
	st.global.f32 	[%rd80], %f279;
$L__BB20_58:
	setp.ge.s32 	%p70, %r87, %r97;
	setp.ge.s32 	%p71, %r80, %r98;
	cvt.s64.s32 	%rd81, %r88;
	add.s64 	%rd82, %rd4, %rd81;
	shl.b64 	%rd83, %rd82, 2;
	add.s64 	%rd8, %rd1, %rd83;
	or.pred  	%p72, %p70, %p71;
	@%p72 bra 	$L__BB20_60;
	ld.global.f32 	%f280, [%rd8+4];
	mul.f32 	%f281, %f130, %f280;
	fma.rn.f32 	%f282, %f129, %f407, %f281;
	st.global.f32 	[%rd8+4], %f282;
$L__BB20_60:
	setp.ge.s32 	%p73, %r87, %r97;
	setp.ge.s32 	%p74, %r81, %r98;
	or.pred  	%p75, %p73, %p74;
	@%p75 bra 	$L__BB20_62;
	ld.global.f32 	%f283, [%rd8+8];
	mul.f32 	%f284, %f130, %f283;
	fma.rn.f32 	%f285, %f129, %f406, %f284;
	st.global.f32 	[%rd8+8], %f285;
$L__BB20_62:
	setp.ge.s32 	%p76, %r87, %r97;
	setp.ge.s32 	%p77, %r82, %r98;
	or.pred  	%p78, %p76, %p77;
	@%p78 bra 	$L__BB20_64;
	ld.global.f32 	%f286, [%rd8+12];
	mul.f32 	%f287, %f130, %f286;
	fma.rn.f32 	%f288, %f129, %f405, %f287;
	st.global.f32 	[%rd8+12], %f288;
$L__BB20_64:
	setp.ge.s32 	%p79, %r37, %r98;
	add.s32 	%r89, %r36, 4;
	setp.ge.s32 	%p80, %r89, %r97;
	add.s32 	%r90, %r88, %r98;
	or.pred  	%p81, %p80, %p79;
	@%p81 bra 	$L__BB20_66;
	add.s32 	%r434, %r37, %r90;
	mul.wide.s32 	%rd84, %r434, 4;
	add.s64 	%rd85, %rd1, %rd84;
	ld.global.f32 	%f289, [%rd85];
	mul.f32 	%f290, %f130, %f289;
	fma.rn.f32 	%f291, %f129, %f404, %f290;
	st.global.f32 	[%rd85], %f291;
$L__BB20_66:
	setp.ge.s32 	%p82, %r89, %r97;
	setp.ge.s32 	%p83, %r80, %r98;
	cvt.s64.s32 	%rd86, %r90;
	add.s64 	%rd87, %rd4, %rd86;
	shl.b64 	%rd88, %rd87, 2;
	add.s64 	%rd9, %rd1, %rd88;
	or.pred  	%p84, %p82, %p83;
	@%p84 bra 	$L__BB20_68;
	ld.global.f32 	%f292, [%rd9+4];
	mul.f32 	%f293, %f130, %f292;
	fma.rn.f32 	%f294, %f129, %f403, %f293;
	st.global.f32 	[%rd9+4], %f294;
$L__BB20_68:
	setp.ge.s32 	%p85, %r89, %r97;
	setp.ge.s32 	%p86, %r81, %r98;
	or.pred  	%p87, %p85, %p86;
	@%p87 bra 	$L__BB20_70;
	ld.global.f32 	%f295, [%rd9+8];
	mul.f32 	%f296, %f130, %f295;
	fma.rn.f32 	%f297, %f129, %f402, %f296;
	st.global.f32 	[%rd9+8], %f297;
$L__BB20_70:
	setp.ge.s32 	%p88, %r89, %r97;
	setp.ge.s32 	%p89, %r82, %r98;
	or.pred  	%p90, %p88, %p89;
	@%p90 bra 	$L__BB20_72;
	ld.global.f32 	%f298, [%rd9+12];
	mul.f32 	%f299, %f130, %f298;
	fma.rn.f32 	%f300, %f129, %f401, %f299;
	st.global.f32 	[%rd9+12], %f300;
$L__BB20_72:
	setp.ge.s32 	%p91, %r37, %r98;
	add.s32 	%r91, %r36, 5;
	setp.ge.s32 	%p92, %r91, %r97;
	add.s32 	%r92, %r90, %r98;
	or.pred  	%p93, %p92, %p91;
	@%p93 bra 	$L__BB20_74;
	add.s32 	%r435, %r37, %r92;
	mul.wide.s32 	%rd89, %r435, 4;
	add.s64 	%rd90, %rd1, %rd89;
	ld.global.f32 	%f301, [%rd90];
	mul.f32 	%f302, %f130, %f301;
	fma.rn.f32 	%f303, %f129, %f421, %f302;
	st.global.f32 	[%rd90], %f303;
$L__BB20_74:
	setp.ge.s32 	%p94, %r91, %r97;
	setp.ge.s32 	%p95, %r80, %r98;
	cvt.s64.s32 	%rd91, %r92;
	add.s64 	%rd92, %rd4, %rd91;
	shl.b64 	%rd93, %rd92, 2;
	add.s64 	%rd10, %rd1, %rd93;
	or.pred  	%p96, %p94, %p95;
	@%p96 bra 	$L__BB20_76;
	ld.global.f32 	%f304, [%rd10+4];
	mul.f32 	%f305, %f130, %f304;
	fma.rn.f32 	%f306, %f129, %f422, %f305;
	st.global.f32 	[%rd10+4], %f306;
$L__BB20_76:
	setp.ge.s32 	%p97, %r91, %r97;
	setp.ge.s32 	%p98, %r81, %r98;
	or.pred  	%p99, %p97, %p98;
	@%p99 bra 	$L__BB20_78;
	ld.global.f32 	%f307, [%rd10+8];
	mul.f32 	%f308, %f130, %f307;
	fma.rn.f32 	%f309, %f129, %f423, %f308;
	st.global.f32 	[%rd10+8], %f309;
$L__BB20_78:
	setp.ge.s32 	%p100, %r91, %r97;
	setp.ge.s32 	%p101, %r82, %r98;
	or.pred  	%p102, %p100, %p101;
	@%p102 bra 	$L__BB20_80;
	ld.global.f32 	%f310, [%rd10+12];
	mul.f32 	%f311, %f130, %f310;
	fma.rn.f32 	%f312, %f129, %f424, %f311;
	st.global.f32 	[%rd10+12], %f312;
$L__BB20_80:
	setp.ge.s32 	%p103, %r37, %r98;
	add.s32 	%r93, %r36, 6;
	setp.ge.s32 	%p104, %r93, %r97;
	add.s32 	%r94, %r92, %r98;
	or.pred  	%p105, %p104, %p103;
	@%p105 bra 	$L__BB20_82;
	add.s32 	%r436, %r37, %r94;
	mul.wide.s32 	%rd94, %r436, 4;
	add.s64 	%rd95, %rd1, %rd94;
	ld.global.f32 	%f313, [%rd95];
	mul.f32 	%f314, %f130, %f313;
	fma.rn.f32 	%f315, %f129, %f425, %f314;
	st.global.f32 	[%rd95], %f315;
$L__BB20_82:
	setp.ge.s32 	%p106, %r93, %r97;
	setp.ge.s32 	%p107, %r80, %r98;
	cvt.s64.s32 	%rd96, %r94;
	add.s64 	%rd97, %rd4, %rd96;
	shl.b64 	%rd98, %rd97, 2;
	add.s64 	%rd11, %rd1, %rd98;
	or.pred  	%p108, %p106, %p107;
	@%p108 bra 	$L__BB20_84;
	ld.global.f32 	%f316, [%rd11+4];
	mul.f32 	%f317, %f130, %f316;
	fma.rn.f32 	%f318, %f129, %f426, %f317;
	st.global.f32 	[%rd11+4], %f318;
$L__BB20_84:
	setp.ge.s32 	%p109, %r93, %r97;
	setp.ge.s32 	%p110, %r81, %r98;
	or.pred  	%p111, %p109, %p110;
	@%p111 bra 	$L__BB20_86;
	ld.global.f32 	%f319, [%rd11+8];
	mul.f32 	%f320, %f130, %f319;
	fma.rn.f32 	%f321, %f129, %f427, %f320;
	st.global.f32 	[%rd11+8], %f321;
$L__BB20_86:
	setp.ge.s32 	%p112, %r93, %r97;
	setp.ge.s32 	%p113, %r82, %r98;
	or.pred  	%p114, %p112, %p113;
	@%p114 bra 	$L__BB20_88;
	ld.global.f32 	%f322, [%rd11+12];
	mul.f32 	%f323, %f130, %f322;
	fma.rn.f32 	%f324, %f129, %f428, %f323;
	st.global.f32 	[%rd11+12], %f324;
$L__BB20_88:
	setp.ge.s32 	%p115, %r37, %r98;
	add.s32 	%r95, %r36, 7;
	setp.ge.s32 	%p116, %r95, %r97;
	add.s32 	%r96, %r94, %r98;
	or.pred  	%p117, %p116, %p115;
	@%p117 bra 	$L__BB20_90;
	add.s32 	%r437, %r37, %r96;
	mul.wide.s32 	%rd99, %r437, 4;
	add.s64 	%rd100, %rd1, %rd99;
	ld.global.f32 	%f325, [%rd100];
	mul.f32 	%f326, %f130, %f325;
	fma.rn.f32 	%f327, %f129, %f429, %f326;
	st.global.f32 	[%rd100], %f327;
$L__BB20_90:
	setp.ge.s32 	%p118, %r95, %r97;
	setp.ge.s32 	%p119, %r80, %r98;
	cvt.s64.s32 	%rd101, %r96;
	add.s64 	%rd102, %rd4, %rd101;
	shl.b64 	%rd103, %rd102, 2;
	add.s64 	%rd12, %rd1, %rd103;
	or.pred  	%p120, %p118, %p119;
	@%p120 bra 	$L__BB20_92;
	ld.global.f32 	%f328, [%rd12+4];
	mul.f32 	%f329, %f130, %f328;
	fma.rn.f32 	%f330, %f129, %f430, %f329;
	st.global.f32 	[%rd12+4], %f330;
$L__BB20_92:
	setp.ge.s32 	%p121, %r95, %r97;
	setp.ge.s32 	%p122, %r81, %r98;
	or.pred  	%p123, %p121, %p122;
	@%p123 bra 	$L__BB20_94;
	ld.global.f32 	%f331, [%rd12+8];
	mul.f32 	%f332, %f130, %f331;
	fma.rn.f32 	%f333, %f129, %f431, %f332;
	st.global.f32 	[%rd12+8], %f333;
$L__BB20_94:
	setp.ge.s32 	%p124, %r95, %r97;
	setp.ge.s32 	%p125, %r82, %r98;
	or.pred  	%p126, %p124, %p125;
	@%p126 bra 	$L__BB20_96;
	ld.global.f32 	%f334, [%rd12+12];
	mul.f32 	%f335, %f130, %f334;
	fma.rn.f32 	%f336, %f129, %f432, %f335;
	st.global.f32 	[%rd12+12], %f336;
$L__BB20_96:
	ret;
$L__BB20_97:
	.pragma "nounroll";
	shl.b32 	%r128, %r440, 2;
	and.b32  	%r129, %r128, 4;
	shr.u32 	%r130, %r440, 1;
	add.s32 	%r131, %r3, %r130;
	mad.lo.s32 	%r132, %r131, %r99, %r129;
	mul.wide.s32 	%rd18, %r132, 4;
	add.s64 	%rd19, %rd2, %rd18;
	ld.global.v4.f32 	{%f135, %f136, %f137, %f138}, [%rd19];
	shl.b32 	%r133, %r440, 9;
	and.b32  	%r134, %r133, 512;
	add.s32 	%r135, %r134, %r130;
	shl.b32 	%r136, %r135, 2;
	mov.u32 	%r137, _ZZ8sgemm_dbILi128ELi64ELi8ELi8ELi4EEvPKfS1_PfiiiffE2As;
	add.s32 	%r138, %r137, %r136;
	st.shared.f32 	[%r138], %f135;
	st.shared.f32 	[%r138+512], %f136;
	st.shared.f32 	[%r138+1024], %f137;
	st.shared.f32 	[%r138+1536], %f138;
	add.s32 	%r139, %r440, %r6;
	shl.b32 	%r140, %r139, 2;
	and.b32  	%r141, %r140, 4;
	shr.u32 	%r142, %r139, 1;
	add.s32 	%r143, %r3, %r142;
	mad.lo.s32 	%r144, %r143, %r99, %r141;
	mul.wide.s32 	%rd20, %r144, 4;
	add.s64 	%rd21, %rd2, %rd20;
	ld.global.v4.f32 	{%f139, %f140, %f141, %f142}, [%rd21];
	shl.b32 	%r145, %r139, 9;
	and.b32  	%r146, %r145, 512;
	add.s32 	%r147, %r146, %r142;
	shl.b32 	%r148, %r147, 2;
	add.s32 	%r149, %r137, %r148;
	st.shared.f32 	[%r149], %f139;
	st.shared.f32 	[%r149+512], %f140;
	st.shared.f32 	[%r149+1024], %f141;
	st.shared.f32 	[%r149+1536], %f142;
	add.s32 	%r150, %r139, %r6;
	shl.b32 	%r151, %r150, 2;
	and.b32  	%r152, %r151, 4;
	shr.u32 	%r153, %r150, 1;
	add.s32 	%r154, %r3, %r153;
	mad.lo.s32 	%r155, %r154, %r99, %r152;
	mul.wide.s32 	%rd22, %r155, 4;
	add.s64 	%rd23, %rd2, %rd22;
	ld.global.v4.f32 	{%f143, %f144, %f145, %f146}, [%rd23];
	shl.b32 	%r156, %r150, 9;
	and.b32  	%r157, %r156, 512;
	add.s32 	%r158, %r157, %r153;
	shl.b32 	%r159, %r158, 2;
	add.s32 	%r160, %r137, %r159;
	st.shared.f32 	[%r160], %f143;
	st.shared.f32 	[%r160+512], %f144;
	st.shared.f32 	[%r160+1024], %f145;
	st.shared.f32 	[%r160+1536], %f146;
	add.s32 	%r161, %r150, %r6;
	shl.b32 	%r162, %r161, 2;
	and.b32  	%r163, %r162, 4;
	shr.u32 	%r164, %r161, 1;
	add.s32 	%r165, %r3, %r164;
	mad.lo.s32 	%r166, %r165, %r99, %r163;
	mul.wide.s32 	%rd24, %r166, 4;
	add.s64 	%rd25, %rd2, %rd24;
	ld.global.v4.f32 	{%f147, %f148, %f149, %f150}, [%rd25];
	shl.b32 	%r167, %r161, 9;
	and.b32  	%r168, %r167, 512;
	add.s32 	%r169, %r168, %r164;
	shl.b32 	%r170, %r169, 2;
	add.s32 	%r171, %r137, %r170;
	st.shared.f32 	[%r171], %f147;
	st.shared.f32 	[%r171+512], %f148;
	st.shared.f32 	[%r171+1024], %f149;
	st.shared.f32 	[%r171+1536], %f150;
	add.s32 	%r440, %r161, %r6;
	setp.lt.u32 	%p6, %r440, 256;
	@%p6 bra 	$L__BB20_97;
	bra.uni 	$L__BB20_5;

}
	// .globl	_Z8sgemm_dbILi64ELi128ELi8ELi4ELi8EEvPKfS1_Pfiiiff
.visible .entry _Z8sgemm_dbILi64ELi128ELi8ELi4ELi8EEvPKfS1_Pfiiiff(
	.param .u64 .ptr .align 1 _Z8sgemm_dbILi64ELi128ELi8ELi4ELi8EEvPKfS1_Pfiiiff_param_0,
	.param .u64 .ptr .align 1 _Z8sgemm_dbILi64ELi128ELi8ELi4ELi8EEvPKfS1_Pfiiiff_param_1,
	.param .u64 .ptr .align 1 _Z8sgemm_dbILi64ELi128ELi8ELi4ELi8EEvPKfS1_Pfiiiff_param_2,
	.param .u32 _Z8sgemm_dbILi64ELi128ELi8ELi4ELi8EEvPKfS1_Pfiiiff_param_3,
	.param .u32 _Z8sgemm_dbILi64ELi128ELi8ELi4ELi8EEvPKfS1_Pfiiiff_param_4,
	.param .u32 _Z8sgemm_dbILi64ELi128ELi8ELi4ELi8EEvPKfS1_Pfiiiff_param_5,
	.param .f32 _Z8sgemm_dbILi64ELi128ELi8ELi4ELi8EEvPKfS1_Pfiiiff_param_6,
	.param .f32 _Z8sgemm_dbILi64ELi128ELi8ELi4ELi8EEvPKfS1_Pfiiiff_param_7
)
{
	.reg .pred 	%p<127>;
	.reg .b32 	%r<452>;
	.reg .b32 	%f<433>;
	.reg .b64 	%rd<80>;
	// demoted variable
	.shared .align 4 .b8 _ZZ8sgemm_dbILi64ELi128ELi8ELi4ELi8EEvPKfS1_PfiiiffE2As[4096];
	// demoted variable
	.shared .align 4 .b8 _ZZ8sgemm_dbILi64ELi128ELi8ELi4ELi8EEvPKfS1_PfiiiffE2Bs[8192];
	ld.param.u64 	%rd9, [_Z8sgemm_dbILi64ELi128ELi8ELi4ELi8EEvPKfS1_Pfiiiff_param_0];
	ld.param.u64 	%rd10, [_Z8sgemm_dbILi64ELi128ELi8ELi4ELi8EEvPKfS1_Pfiiiff_param_1];
	ld.param.u64 	%rd11, [_Z8sgemm_dbILi64ELi128ELi8ELi4ELi8EEvPKfS1_Pfiiiff_param_2];
	ld.param.u32 	%r93, [_Z8sgemm_dbILi64ELi128ELi8ELi4ELi8EEvPKfS1_Pfiiiff_param_3];
	ld.param.u32 	%r94, [_Z8sgemm_dbILi64ELi128ELi8ELi4ELi8EEvPKfS1_Pfiiiff_param_4];
	ld.param.u32 	%r95, [_Z8sgemm_dbILi64ELi128ELi8ELi4ELi8EEvPKfS1_Pfiiiff_param_5];
	ld.param.f32 	%f129, [_Z8sgemm_dbILi64ELi128ELi8ELi4ELi8EEvPKfS1_Pfiiiff_param_6];
	ld.param.f32 	%f130, [_Z8sgemm_dbILi64ELi128ELi8ELi4ELi8EEvPKfS1_Pfiiiff_param_7];
	cvta.to.global.u64 	%rd1, %rd11;
	cvta.to.global.u64 	%rd2, %rd9;
	cvta.to.global.u64 	%rd3, %rd10;
	mov.u32 	%r1, %tid.y;
	mov.u32 	%r2, %tid.x;
	mov.u32 	%r96, %ctaid.y;
	shl.b32 	%r3, %r96, 6;
	mov.u32 	%r97, %ctaid.x;
	shl.b32 	%r4, %r97, 7;
	mov.u32 	%r98, %ntid.x;
	mad.lo.s32 	%r5, %r98, %r1, %r2;
	mov.u32 	%r99, %ntid.y;
	mul.lo.s32 	%r6, %r98, %r99;
	add.s32 	%r100, %r95, -1;
	shr.s32 	%r101, %r100, 31;
	shr.u32 	%r102, %r101, 29;
	add.s32 	%r103, %r100, %r102;
	shr.s32 	%r7, %r103, 3;
	setp.gt.u32 	%p1, %r5, 127;
	@%p1 bra 	$L__BB21_5;
	add.s32 	%r104, %r5, %r6;
	max.u32 	%r105, %r104, 128;
	setp.lt.u32 	%p2, %r104, 128;
	selp.u32 	%r106, 1, 0, %p2;
	add.s32 	%r107, %r104, %r106;
	sub.s32 	%r108, %r105, %r107;
	div.u32 	%r109, %r108, %r6;
	add.s32 	%r8, %r109, %r106;
	and.b32  	%r110, %r8, 3;
	setp.eq.s32 	%p3, %r110, 3;
	mov.u32 	%r432, %r5;
	@%p3 bra 	$L__BB21_4;
	add.s32 	%r112, %r8, 1;
	and.b32  	%r9, %r112, 3;
	mov.b32 	%r431, 0;
	mov.u32 	%r432, %r5;
$L__BB21_3:
	.pragma "nounroll";
	shl.b32 	%r113, %r432, 2;
	and.b32  	%r114, %r113, 4;
	shr.u32 	%r115, %r432, 1;
	add.s32 	%r116, %r3, %r115;
	mad.lo.s32 	%r117, %r116, %r95, %r114;
	mul.wide.s32 	%rd12, %r117, 4;
	add.s64 	%rd13, %rd2, %rd12;
	ld.global.v4.f32 	{%f131, %f132, %f133, %f134}, [%rd13];
	shl.b32 	%r118, %r432, 8;
	and.b32  	%r119, %r118, 256;
	add.s32 	%r120, %r119, %r115;
	shl.b32 	%r121, %r120, 2;
	mov.u32 	%r122, _ZZ8sgemm_dbILi64ELi128ELi8ELi4ELi8EEvPKfS1_PfiiiffE2As;
	add.s32 	%r123, %r122, %r121;
	st.shared.f32 	[%r123], %f131;
	st.shared.f32 	[%r123+256], %f132;
	st.shared.f32 	[%r123+512], %f133;
	st.shared.f32 	[%r123+768], %f134;
	add.s32 	%r432, %r432, %r6;
	add.s32 	%r431, %r431, 1;
	setp.ne.s32 	%p4, %r431, %r9;
	@%p4 bra 	$L__BB21_3;
$L__BB21_4:
	setp.lt.u32 	%p5, %r8, 3;
	@%p5 bra 	$L__BB21_5;
	bra.uni 	$L__BB21_97;
$L__BB21_5:
	setp.gt.u32 	%p7, %r5, 255;
	@%p7 bra 	$L__BB21_11;
	add.s32 	%r168, %r5, %r6;
	max.u32 	%r169, %r168, 256;
	setp.lt.u32 	%p8, %r168, 256;
	selp.u32 	%r170, 1, 0, %p8;
	add.s32 	%r171, %r168, %r170;
	sub.s32 	%r172, %r169, %r171;
	div.u32 	%r173, %r172, %r6;
	add.s32 	%r15, %r173, %r170;
	and.b32  	%r174, %r15, 3;
	setp.eq.s32 	%p9, %r174, 3;
	mov.u32 	%r435, %r5;
	@%p9 bra 	$L__BB21_9;
	add.s32 	%r176, %r15, 1;
	and.b32  	%r16, %r176, 3;
	mov.b32 	%r434, 0;
	mov.u32 	%r435, %r5;
$L__BB21_8:
	.pragma "nounroll";
	shl.b32 	%r177, %r435, 2;
	and.b32  	%r178, %r177, 124;
	shr.u32 	%r179, %r435, 5;
	add.s32 	%r180, %r178, %r4;
	mad.lo.s32 	%r181, %r179, %r94, %r180;
	mul.wide.s32 	%rd22, %r181, 4;
	add.s64 	%rd23, %rd3, %rd22;
	ld.global.v4.f32 	{%f151, %f152, %f153, %f154}, [%rd23];
	shl.b32 	%r182, %r435, 4;
	and.b32  	%r183, %r182, 496;
	shl.b32 	%r184, %r179, 9;
	or.b32  	%r185, %r184, %r183;
	mov.u32 	%r186, _ZZ8sgemm_dbILi64ELi128ELi8ELi4ELi8EEvPKfS1_PfiiiffE2Bs;
	add.s32 	%r187, %r186, %r185;
	st.shared.f32 	[%r187], %f151;
	st.shared.f32 	[%r187+4], %f152;
	st.shared.f32 	[%r187+8], %f153;
	st.shared.f32 	[%r187+12], %f154;
	add.s32 	%r435, %r435, %r6;
	add.s32 	%r434, %r434, 1;
	setp.ne.s32 	%p10, %r434, %r16;
	@%p10 bra 	$L__BB21_8;
$L__BB21_9:
	setp.lt.u32 	%p11, %r15, 3;
	@%p11 bra 	$L__BB21_11;
$L__BB21_10:
	.pragma "nounroll";
	shl.b32 	%r188, %r435, 2;
	and.b32  	%r189, %r188, 124;
	shr.u32 	%r190, %r435, 5;
	add.s32 	%r191, %r189, %r4;
	mad.lo.s32 	%r192, %r190, %r94, %r191;
	mul.wide.s32 	%rd24, %r192, 4;
	add.s64 	%rd25, %rd3, %rd24;
	ld.global.v4.f32 	{%f155, %f156, %f157, %f158}, [%rd25];
	shl.b32 	%r193, %r435, 4;
	and.b32  	%r194, %r193, 496;
	shl.b32 	%r195, %r190, 9;
	or.b32  	%r196, %r195, %r194;
	mov.u32 	%r197, _ZZ8sgemm_dbILi64ELi128ELi8ELi4ELi8EEvPKfS1_PfiiiffE2Bs;
	add.s32 	%r198, %r197, %r196;
	st.shared.f32 	[%r198], %f155;
	st.shared.f32 	[%r198+4], %f156;
	st.shared.f32 	[%r198+8], %f157;
	st.shared.f32 	[%r198+12], %f158;
	add.s32 	%r199, %r435, %r6;
	shl.b32 	%r200, %r199, 2;
	and.b32  	%r201, %r200, 124;
	shr.u32 	%r202, %r199, 5;
	add.s32 	%r203, %r201, %r4;
	mad.lo.s32 	%r204, %r202, %r94, %r203;
	mul.wide.s32 	%rd26, %r204, 4;
	add.s64 	%rd27, %rd3, %rd26;
	ld.global.v4.f32 	{%f159, %f160, %f161, %f162}, [%rd27];
	shl.b32 	%r205, %r199, 4;
	and.b32  	%r206, %r205, 496;
	shl.b32 	%r207, %r202, 9;
	or.b32  	%r208, %r207, %r206;
	add.s32 	%r209, %r197, %r208;
	st.shared.f32 	[%r209], %f159;
	st.shared.f32 	[%r209+4], %f160;
	st.shared.f32 	[%r209+8], %f161;
	st.shared.f32 	[%r209+12], %f162;
	add.s32 	%r210, %r199, %r6;
	shl.b32 	%r211, %r210, 2;
	and.b32  	%r212, %r211, 124;
	shr.u32 	%r213, %r210, 5;
	add.s32 	%r214, %r212, %r4;
	mad.lo.s32 	%r215, %r213, %r94, %r214;
	mul.wide.s32 	%rd28, %r215, 4;
	add.s64 	%rd29, %rd3, %rd28;
	ld.global.v4.f32 	{%f163, %f164, %f165, %f166}, [%rd29];
	shl.b32 	%r216, %r210, 4;
	and.b32  	%r217, %r216, 496;
	shl.b32 	%r218, %r213, 9;
	or.b32  	%r219, %r218, %r217;
	add.s32 	%r220, %r197, %r219;
	st.shared.f32 	[%r220], %f163;
	st.shared.f32 	[%r220+4], %f164;
	st.shared.f32 	[%r220+8], %f165;
	st.shared.f32 	[%r220+12], %f166;
	add.s32 	%r221, %r210, %r6;
	shl.b32 	%r222, %r221, 2;
	and.b32  	%r223, %r222, 124;
	shr.u32 	%r224, %r221, 5;
	add.s32 	%r225, %r223, %r4;
	mad.lo.s32 	%r226, %r224, %r94, %r225;
	mul.wide.s32 	%rd30, %r226, 4;
	add.s64 	%rd31, %rd3, %rd30;
	ld.global.v4.f32 	{%f167, %f168, %f169, %f170}, [%rd31];
	shl.b32 	%r227, %r221, 4;
	and.b32  	%r228, %r227, 496;
	shl.b32 	%r229, %r224, 9;
	or.b32  	%r230, %r229, %r228;
	add.s32 	%r231, %r197, %r230;
	st.shared.f32 	[%r231], %f167;
	st.shared.f32 	[%r231+4], %f168;
	st.shared.f32 	[%r231+8], %f169;
	st.shared.f32 	[%r231+12], %f170;
	add.s32 	%r435, %r221, %r6;
	setp.lt.u32 	%p12, %r435, 256;
	@%p12 bra 	$L__BB21_10;
$L__BB21_11:
	bar.sync 	0;
	setp.lt.s32 	%p13, %r95, -6;
	mov.f32 	%f401, 0f00000000;
	mov.f32 	%f402, %f401;
	mov.f32 	%f403, %f401;
	mov.f32 	%f404, %f401;
	mov.f32 	%f405, %f401;
	mov.f32 	%f406, %f401;
	mov.f32 	%f407, %f401;
	mov.f32 	%f408, %f401;
	mov.f32 	%f409, %f401;
	mov.f32 	%f410, %f401;
	mov.f32 	%f411, %f401;
	mov.f32 	%f412, %f401;
	mov.f32 	%f413, %f401;
	mov.f32 	%f414, %f401;
	mov.f32 	%f415, %f401;
	mov.f32 	%f416, %f401;
	mov.f32 	%f417, %f401;
	mov.f32 	%f418, %f401;
	mov.f32 	%f419, %f401;
	mov.f32 	%f420, %f401;
	mov.f32 	%f421, %f401;
	mov.f32 	%f422, %f401;
	mov.f32 	%f423, %f401;
	mov.f32 	%f424, %f401;
	mov.f32 	%f425, %f401;
	mov.f32 	%f426, %f401;
	mov.f32 	%f427, %f401;
	mov.f32 	%f428, %f401;
	mov.f32 	%f429, %f401;
	mov.f32 	%f430, %f401;
	mov.f32 	%f431, %f401;
	mov.f32 	%f432, %f401;
	@%p13 bra 	$L__BB21_32;
	max.s32 	%r26, %r7, 0;
	add.s32 	%r27, %r5, %r6;
	max.u32 	%r233, %r27, 128;
	setp.lt.u32 	%p14, %r27, 128;
	selp.u32 	%r234, 1, 0, %p14;
	add.s32 	%r235, %r27, %r234;
	sub.s32 	%r236, %r233, %r235;
	div.u32 	%r237, %r236, %r6;
	add.s32 	%r28, %r237, %r234;
	max.u32 	%r238, %r27, 256;
	setp.lt.u32 	%p15, %r27, 256;
	selp.u32 	%r239, 1, 0, %p15;
	add.s32 	%r240, %r27, %r239;
	sub.s32 	%r241, %r238, %r240;
	div.u32 	%r242, %r241, %r6;
	add.s32 	%r29, %r242, %r239;
	shl.b32 	%r243, %r27, 2;
	and.b32  	%r244, %r243, 4;
	shr.u32 	%r245, %r27, 1;
	add.s32 	%r246, %r3, %r245;
	mad.lo.s32 	%r30, %r246, %r95, %r244;
	add.s32 	%r31, %r27, %r6;
	shl.b32 	%r247, %r31, 2;
	and.b32  	%r248, %r247, 4;
	shr.u32 	%r249, %r31, 1;
	add.s32 	%r250, %r3, %r249;
	mad.lo.s32 	%r32, %r250, %r95, %r248;
	shr.u32 	%r33, %r5, 5;
	shr.u32 	%r34, %r27, 5;
	shr.u32 	%r35, %r31, 5;
	mov.b32 	%r438, 0;
	mov.f32 	%f401, 0f00000000;
	mov.u32 	%r439, %r438;
$L__BB21_13:
	xor.b32  	%r41, %r439, 1;
	setp.ge.s32 	%p16, %r438, %r7;
	@%p16 bra 	$L__BB21_29;
	setp.gt.u32 	%p17, %r5, 127;
	shl.b32 	%r251, %r438, 3;
	add.s32 	%r42, %r251, 8;
	@%p17 bra 	$L__BB21_22;
	and.b32  	%r43, %r28, 3;
	setp.eq.s32 	%p18, %r43, 3;
	shl.b32 	%r252, %r41, 11;
	mov.u32 	%r253, _ZZ8sgemm_dbILi64ELi128ELi8ELi4ELi8EEvPKfS1_PfiiiffE2As;
	add.s32 	%r44, %r253, %r252;
	mov.u32 	%r440, %r5;
	@%p18 bra 	$L__BB21_19;
	setp.eq.s32 	%p19, %r43, 0;
	shl.b32 	%r254, %r5, 2;
	and.b32  	%r255, %r254, 4;
	shr.u32 	%r256, %r5, 1;
	add.s32 	%r257, %r3, %r256;
	mad.lo.s32 	%r258, %r257, %r95, %r255;
	add.s32 	%r259, %r42, %r258;
	mul.wide.s32 	%rd32, %r259, 4;
	add.s64 	%rd33, %rd2, %rd32;
	ld.global.v4.f32 	{%f173, %f174, %f175, %f176}, [%rd33];
	shl.b32 	%r260, %r5, 8;
	and.b32  	%r261, %r260, 256;
	add.s32 	%r262, %r261, %r256;
	shl.b32 	%r263, %r262, 2;
	add.s32 	%r264, %r44, %r263;
	st.shared.f32 	[%r264], %f173;
	st.shared.f32 	[%r264+256], %f174;
	st.shared.f32 	[%r264+512], %f175;
	st.shared.f32 	[%r264+768], %f176;
	mov.u32 	%r440, %r27;
	@%p19 bra 	$L__BB21_19;
	setp.eq.s32 	%p20, %r43, 1;
	add.s32 	%r265, %r42, %r30;
	mul.wide.s32 	%rd34, %r265, 4;
	add.s64 	%rd35, %rd2, %rd34;
	ld.global.v4.f32 	{%f177, %f178, %f179, %f180}, [%rd35];
	shl.b32 	%r266, %r27, 8;
	and.b32  	%r267, %r266, 256;
	shr.u32 	%r268, %r27, 1;
	add.s32 	%r269, %r267, %r268;
	shl.b32 	%r270, %r269, 2;
	add.s32 	%r271, %r44, %r270;
	st.shared.f32 	[%r271], %f177;
	st.shared.f32 	[%r271+256], %f178;
	st.shared.f32 	[%r271+512], %f179;
	st.shared.f32 	[%r271+768], %f180;
	mov.u32 	%r440, %r31;
	@%p20 bra 	$L__BB21_19;
	add.s32 	%r440, %r31, %r6;
	add.s32 	%r272, %r42, %r32;
	mul.wide.s32 	%rd36, %r272, 4;
	add.s64 	%rd37, %rd2, %rd36;
	ld.global.v4.f32 	{%f181, %f182, %f183, %f184}, [%rd37];
	shl.b32 	%r273, %r31, 8;
	and.b32  	%r274, %r273, 256;
	shr.u32 	%r275, %r31, 1;
	add.s32 	%r276, %r274, %r275;
	shl.b32 	%r277, %r276, 2;
	add.s32 	%r278, %r44, %r277;
	st.shared.f32 	[%r278], %f181;
	st.shared.f32 	[%r278+256], %f182;
	st.shared.f32 	[%r278+512], %f183;
	st.shared.f32 	[%r278+768], %f184;
$L__BB21_19:
	setp.lt.u32 	%p21, %r28, 3;
	@%p21 bra 	$L__BB21_22;
	shl.b32 	%r442, %r440, 2;
	shl.b32 	%r279, %r6, 3;
	add.s32 	%r448, %r279, %r442;
	shl.b32 	%r280, %r6, 1;
	add.s32 	%r447, %r280, %r440;
	mad.lo.s32 	%r446, %r6, 12, %r442;
	mad.lo.s32 	%r445, %r6, 3, %r440;
	add.s32 	%r444, %r6, %r440;
	shl.b32 	%r443, %r444, 2;
$L__BB21_21:
	.pragma "nounroll";
	and.b32  	%r281, %r442, 4;
	shr.u32 	%r282, %r440, 1;
	add.s32 	%r283, %r281, %r42;
	add.s32 	%r284, %r3, %r282;
	mad.lo.s32 	%r285, %r284, %r95, %r283;
	mul.wide.s32 	%rd38, %r285, 4;
	add.s64 	%rd39, %rd2, %rd38;
	ld.global.v4.f32 	{%f185, %f186, %f187, %f188}, [%rd39];
	shl.b32 	%r286, %r442, 6;
	and.b32  	%r287, %r286, 256;
	add.s32 	%r288, %r287, %r282;
	shl.b32 	%r289, %r288, 2;
	add.s32 	%r290, %r44, %r289;
	st.shared.f32 	[%r290], %f185;
	st.shared.f32 	[%r290+256], %f186;
	st.shared.f32 	[%r290+512], %f187;
	st.shared.f32 	[%r290+768], %f188;
	add.s32 	%r291, %r440, %r6;
	and.b32  	%r292, %r443, 4;
	shr.u32 	%r293, %r444, 1;
	add.s32 	%r294, %r292, %r42;
	add.s32 	%r295, %r3, %r293;
	mad.lo.s32 	%r296, %r295, %r95, %r294;
	mul.wide.s32 	%rd40, %r296, 4;
	add.s64 	%rd41, %rd2, %rd40;
	ld.global.v4.f32 	{%f189, %f190, %f191, %f192}, [%rd41];
	shl.b32 	%r297, %r443, 6;
	and.b32  	%r298, %r297, 256;
	add.s32 	%r299, %r298, %r293;
	shl.b32 	%r300, %r299, 2;
	add.s32 	%r301, %r44, %r300;
	st.shared.f32 	[%r301], %f189;
	st.shared.f32 	[%r301+256], %f190;
	st.shared.f32 	[%r301+512], %f191;
	st.shared.f32 	[%r301+768], %f192;
	add.s32 	%r302, %r291, %r6;
	and.b32  	%r303, %r448, 4;
	shr.u32 	%r304, %r447, 1;
	add.s32 	%r305, %r303, %r42;
	add.s32 	%r306, %r3, %r304;
	mad.lo.s32 	%r307, %r306, %r95, %r305;
	mul.wide.s32 	%rd42, %r307, 4;
	add.s64 	%rd43, %rd2, %rd42;
	ld.global.v4.f32 	{%f193, %f194, %f195, %f196}, [%rd43];
	shl.b32 	%r308, %r448, 6;
	and.b32  	%r309, %r308, 256;
	add.s32 	%r310, %r309, %r304;
	shl.b32 	%r311, %r310, 2;
	add.s32 	%r312, %r44, %r311;
	st.shared.f32 	[%r312], %f193;
	st.shared.f32 	[%r312+256], %f194;
	st.shared.f32 	[%r312+512], %f195;
	st.shared.f32 	[%r312+768], %f196;
	add.s32 	%r313, %r302, %r6;
	and.b32  	%r314, %r446, 4;
	shr.u32 	%r315, %r445, 1;
	add.s32 	%r316, %r314, %r42;
	add.s32 	%r317, %r3, %r315;
	mad.lo.s32 	%r318, %r317, %r95, %r316;
	mul.wide.s32 	%rd44, %r318, 4;
	add.s64 	%rd45, %rd2, %rd44;
	ld.global.v4.f32 	{%f197, %f198, %f199, %f200}, [%rd45];
	shl.b32 	%r319, %r446, 6;
	and.b32  	%r320, %r319, 256;
	add.s32 	%r321, %r320, %r315;
	shl.b32 	%r322, %r321, 2;
	add.s32 	%r323, %r44, %r322;
	st.shared.f32 	[%r323], %f197;
	st.shared.f32 	[%r323+256], %f198;
	st.shared.f32 	[%r323+512], %f199;
	st.shared.f32 	[%r323+768], %f200;
	add.s32 	%r440, %r313, %r6;
	shl.b32 	%r324, %r6, 4;
	add.s32 	%r448, %r448, %r324;
	shl.b32 	%r325, %r6, 2;
	add.s32 	%r447, %r447, %r325;
	add.s32 	%r446, %r446, %r324;
	add.s32 	%r445, %r445, %r325;
	add.s32 	%r444, %r444, %r325;
	add.s32 	%r443, %r443, %r324;
	add.s32 	%r442, %r442, %r324;
	setp.lt.u32 	%p22, %r440, 128;
	@%p22 bra 	$L__BB21_21;
$L__BB21_22:
	setp.gt.u32 	%p23, %r5, 255;
	@%p23 bra 	$L__BB21_29;
	and.b32  	%r326, %r29, 3;
	setp.eq.s32 	%p24, %r326, 3;
	shl.b32 	%r327, %r41, 12;
	mov.u32 	%r328, _ZZ8sgemm_dbILi64ELi128ELi8ELi4ELi8EEvPKfS1_PfiiiffE2Bs;
	add.s32 	%r54, %r328, %r327;
	mov.u32 	%r441, %r5;
	@%p24 bra 	$L__BB21_27;
	and.b32  	%r329, %r29, 3;
	setp.eq.s32 	%p25, %r329, 0;
	add.s32 	%r330, %r33, %r42;
	shl.b32 	%r331, %r5, 2;
	and.b32  	%r332, %r331, 124;
	add.s32 	%r333, %r332, %r4;
	mad.lo.s32 	%r334, %r330, %r94, %r333;
	mul.wide.s32 	%rd46, %r334, 4;
	add.s64 	%rd47, %rd3, %rd46;
	ld.global.v4.f32 	{%f201, %f202, %f203, %f204}, [%rd47];
	shl.b32 	%r335, %r33, 9;
	shl.b32 	%r336, %r5, 4;
	and.b32  	%r337, %r336, 496;
	or.b32  	%r338, %r335, %r337;
	add.s32 	%r339, %r54, %r338;
	st.shared.f32 	[%r339], %f201;
	st.shared.f32 	[%r339+4], %f202;
	st.shared.f32 	[%r339+8], %f203;
	st.shared.f32 	[%r339+12], %f204;
	mov.u32 	%r441, %r27;
	@%p25 bra 	$L__BB21_27;
	and.b32  	%r340, %r29, 3;
	setp.eq.s32 	%p26, %r340, 1;
	add.s32 	%r341, %r34, %r42;
	shl.b32 	%r342, %r27, 2;
	and.b32  	%r343, %r342, 124;
	add.s32 	%r344, %r343, %r4;
	mad.lo.s32 	%r345, %r341, %r94, %r344;
	mul.wide.s32 	%rd48, %r345, 4;
	add.s64 	%rd49, %rd3, %rd48;
	ld.global.v4.f32 	{%f205, %f206, %f207, %f208}, [%rd49];
	shl.b32 	%r346, %r34, 9;
	shl.b32 	%r347, %r27, 4;
	and.b32  	%r348, %r347, 496;
	or.b32  	%r349, %r346, %r348;
	add.s32 	%r350, %r54, %r349;
	st.shared.f32 	[%r350], %f205;
	st.shared.f32 	[%r350+4], %f206;
	st.shared.f32 	[%r350+8], %f207;
	st.shared.f32 	[%r350+12], %f208;
	mov.u32 	%r441, %r31;
	@%p26 bra 	$L__BB21_27;
	add.s32 	%r441, %r31, %r6;
	add.s32 	%r351, %r35, %r42;
	shl.b32 	%r352, %r31, 2;
	and.b32  	%r353, %r352, 124;
	add.s32 	%r354, %r353, %r4;
	mad.lo.s32 	%r355, %r351, %r94, %r354;
	mul.wide.s32 	%rd50, %r355, 4;
	add.s64 	%rd51, %rd3, %rd50;
	ld.global.v4.f32 	{%f209, %f210, %f211, %f212}, [%rd51];
	shl.b32 	%r356, %r35, 9;
	shl.b32 	%r357, %r31, 4;
	and.b32  	%r358, %r357, 496;
	or.b32  	%r359, %r356, %r358;
	add.s32 	%r360, %r54, %r359;
	st.shared.f32 	[%r360], %f209;
	st.shared.f32 	[%r360+4], %f210;
	st.shared.f32 	[%r360+8], %f211;
	st.shared.f32 	[%r360+12], %f212;
$L__BB21_27:
	setp.lt.u32 	%p27, %r29, 3;
	@%p27 bra 	$L__BB21_29;
$L__BB21_28:
	.pragma "nounroll";
	shl.b32 	%r361, %r441, 2;
	and.b32  	%r362, %r361, 124;
	shr.u32 	%r363, %r441, 5;
	add.s32 	%r364, %r362, %r4;
	add.s32 	%r365, %r363, %r42;
	mad.lo.s32 	%r366, %r365, %r94, %r364;
	mul.wide.s32 	%rd52, %r366, 4;
	add.s64 	%rd53, %rd3, %rd52;
	ld.global.v4.f32 	{%f213, %f214, %f215, %f216}, [%rd53];
	shl.b32 	%r367, %r441, 4;
	and.b32  	%r368, %r367, 496;
	shl.b32 	%r369, %r363, 9;
	or.b32  	%r370, %r369, %r368;
	add.s32 	%r371, %r54, %r370;
	st.shared.f32 	[%r371], %f213;
	st.shared.f32 	[%r371+4], %f214;
	st.shared.f32 	[%r371+8], %f215;
	st.shared.f32 	[%r371+12], %f216;
	add.s32 	%r372, %r441, %r6;
	shl.b32 	%r373, %r372, 2;
	and.b32  	%r374, %r373, 124;
	shr.u32 	%r375, %r372, 5;
	add.s32 	%r376, %r374, %r4;
	add.s32 	%r377, %r375, %r42;
	mad.lo.s32 	%r378, %r377, %r94, %r376;
	mul.wide.s32 	%rd54, %r378, 4;
	add.s64 	%rd55, %rd3, %rd54;
	ld.global.v4.f32 	{%f217, %f218, %f219, %f220}, [%rd55];
	shl.b32 	%r379, %r372, 4;
	and.b32  	%r380, %r379, 496;
	shl.b32 	%r381, %r375, 9;
	or.b32  	%r382, %r381, %r380;
	add.s32 	%r383, %r54, %r382;
	st.shared.f32 	[%r383], %f217;
	st.shared.f32 	[%r383+4], %f218;
	st.shared.f32 	[%r383+8], %f219;
	st.shared.f32 	[%r383+12], %f220;
	add.s32 	%r384, %r372, %r6;
	shl.b32 	%r385, %r384, 2;
	and.b32  	%r386, %r385, 124;
	shr.u32 	%r387, %r384, 5;
	add.s32 	%r388, %r386, %r4;
	add.s32 	%r389, %r387, %r42;
	mad.lo.s32 	%r390, %r389, %r94, %r388;
	mul.wide.s32 	%rd56, %r390, 4;
	add.s64 	%rd57, %rd3, %rd56;
	ld.global.v4.f32 	{%f221, %f222, %f223, %f224}, [%rd57];
	shl.b32 	%r391, %r384, 4;
	and.b32  	%r392, %r391, 496;
	shl.b32 	%r393, %r387, 9;
	or.b32  	%r394, %r393, %r392;
	add.s32 	%r395, %r54, %r394;
	st.shared.f32 	[%r395], %f221;
	st.shared.f32 	[%r395+4], %f222;
	st.shared.f32 	[%r395+8], %f223;
	st.shared.f32 	[%r395+12], %f224;
	add.s32 	%r396, %r384, %r6;
	shl.b32 	%r397, %r396, 2;
	and.b32  	%r398, %r397, 124;
	shr.u32 	%r399, %r396, 5;
	add.s32 	%r400, %r398, %r4;
	add.s32 	%r401, %r399, %r42;
	mad.lo.s32 	%r402, %r401, %r94, %r400;
	mul.wide.s32 	%rd58, %r402, 4;
	add.s64 	%rd59, %rd3, %rd58;
	ld.global.v4.f32 	{%f225, %f226, %f227, %f228}, [%rd59];
	shl.b32 	%r403, %r396, 4;
	and.b32  	%r404, %r403, 496;
	shl.b32 	%r405, %r399, 9;
	or.b32  	%r406, %r405, %r404;
	add.s32 	%r407, %r54, %r406;
	st.shared.f32 	[%r407], %f225;
	st.shared.f32 	[%r407+4], %f226;
	st.shared.f32 	[%r407+8], %f227;
	st.shared.f32 	[%r407+12], %f228;
	add.s32 	%r441, %r396, %r6;
	setp.lt.u32 	%p28, %r441, 256;
	@%p28 bra 	$L__BB21_28;
$L__BB21_29:
	shl.b32 	%r409, %r439, 11;
	mov.u32 	%r410, _ZZ8sgemm_dbILi64ELi128ELi8ELi4ELi8EEvPKfS1_PfiiiffE2As;
	add.s32 	%r75, %r410, %r409;
	shl.b32 	%r411, %r439, 12;
	mov.u32 	%r412, _ZZ8sgemm_dbILi64ELi128ELi8ELi4ELi8EEvPKfS1_PfiiiffE2Bs;
	add.s32 	%r76, %r412, %r411;
	mov.b32 	%r451, 0;
$L__BB21_30:
	shl.b32 	%r413, %r451, 6;
	shl.b32 	%r414, %r1, 2;
	add.s32 	%r415, %r413, %r414;
	shl.b32 	%r416, %r415, 2;
	add.s32 	%r417, %r75, %r416;
	ld.shared.f32 	%f229, [%r417];
	ld.shared.f32 	%f230, [%r417+4];
	ld.shared.f32 	%f231, [%r417+8];
	ld.shared.f32 	%f232, [%r417+12];
	shl.b32 	%r418, %r451, 7;
	shl.b32 	%r419, %r2, 3;
	add.s32 	%r420, %r418, %r419;
	shl.b32 	%r421, %r420, 2;
	add.s32 	%r422, %r76, %r421;
	ld.shared.f32 	%f233, [%r422];
	ld.shared.f32 	%f234, [%r422+4];
	ld.shared.f32 	%f235, [%r422+8];
	ld.shared.f32 	%f236, [%r422+12];
	ld.shared.f32 	%f237, [%r422+16];
	ld.shared.f32 	%f238, [%r422+20];
	ld.shared.f32 	%f239, [%r422+24];
	ld.shared.f32 	%f240, [%r422+28];
	fma.rn.f32 	%f420, %f229, %f233, %f420;
	fma.rn.f32 	%f419, %f229, %f234, %f419;
	fma.rn.f32 	%f418, %f229, %f235, %f418;
	fma.rn.f32 	%f417, %f229, %f236, %f417;
	fma.rn.f32 	%f416, %f229, %f237, %f416;
	fma.rn.f32 	%f415, %f229, %f238, %f415;
	fma.rn.f32 	%f414, %f229, %f239, %f414;
	fma.rn.f32 	%f413, %f229, %f240, %f413;
	fma.rn.f32 	%f412, %f230, %f233, %f412;
	fma.rn.f32 	%f411, %f230, %f234, %f411;
	fma.rn.f32 	%f410, %f230, %f235, %f410;
	fma.rn.f32 	%f409, %f230, %f236, %f409;
	fma.rn.f32 	%f408, %f230, %f237, %f408;
	fma.rn.f32 	%f407, %f230, %f238, %f407;
	fma.rn.f32 	%f406, %f230, %f239, %f406;
	fma.rn.f32 	%f405, %f230, %f240, %f405;
	fma.rn.f32 	%f404, %f231, %f233, %f404;
	fma.rn.f32 	%f403, %f231, %f234, %f403;
	fma.rn.f32 	%f402, %f231, %f235, %f402;
	fma.rn.f32 	%f401, %f231, %f236, %f401;
	fma.rn.f32 	%f421, %f231, %f237, %f421;
	fma.rn.f32 	%f422, %f231, %f238, %f422;
	fma.rn.f32 	%f423, %f231, %f239, %f423;
	fma.rn.f32 	%f424, %f231, %f240, %f424;
	fma.rn.f32 	%f425, %f232, %f233, %f425;
	fma.rn.f32 	%f426, %f232, %f234, %f426;
	fma.rn.f32 	%f427, %f232, %f235, %f427;
	fma.rn.f32 	%f428, %f232, %f236, %f428;
	fma.rn.f32 	%f429, %f232, %f237, %f429;
	fma.rn.f32 	%f430, %f232, %f238, %f430;
	fma.rn.f32 	%f431, %f232, %f239, %f431;
	fma.rn.f32 	%f432, %f232, %f240, %f432;
	add.s32 	%r451, %r451, 1;
	setp.ne.s32 	%p29, %r451, 8;
	@%p29 bra 	$L__BB21_30;
	bar.sync 	0;
	add.s32 	%r79, %r438, 1;
	setp.eq.s32 	%p30, %r438, %r26;
	mov.u32 	%r438, %r79;
	mov.u32 	%r439, %r41;
	@%p30 bra 	$L__BB21_32;
	bra.uni 	$L__BB21_13;
$L__BB21_32:
	shl.b32 	%r423, %r1, 2;
	add.s32 	%r36, %r3, %r423;
	shl.b32 	%r425, %r2, 3;
	add.s32 	%r37, %r4, %r425;
	setp.lt.s32 	%p31, %r36, %r93;
	mul.lo.s32 	%r38, %r36, %r94;
	setp.lt.s32 	%p32, %r37, %r94;
	and.pred  	%p33, %p31, %p32;
	@%p33 bra 	$L__BB21_33;
	bra.uni 	$L__BB21_34;
$L__BB21_33:
	add.s32 	%r426, %r37, %r38;
	mul.wide.s32 	%rd60, %r426, 4;
	add.s64 	%rd61, %rd1, %rd60;
	ld.global.f32 	%f241, [%rd61];
	mul.f32 	%f242, %f130, %f241;
	fma.rn.f32 	%f243, %f129, %f420, %f242;
	st.global.f32 	[%rd61], %f243;
$L__BB21_34:
	setp.ge.s32 	%p34, %r36, %r93;
	add.s32 	%r80, %r37, 1;
	setp.ge.s32 	%p35, %r80, %r94;
	cvt.s64.s32 	%rd62, %r38;
	cvt.s64.s32 	%rd4, %r37;
	add.s64 	%rd63, %rd4, %rd62;
	shl.b64 	%rd64, %rd63, 2;
	add.s64 	%rd5, %rd1, %rd64;
	or.pred  	%p36, %p34, %p35;
	@%p36 bra 	$L__BB21_36;
	ld.global.f32 	%f244, [%rd5+4];
	mul.f32 	%f245, %f130, %f244;
	fma.rn.f32 	%f246, %f129, %f419, %f245;
	st.global.f32 	[%rd5+4], %f246;
$L__BB21_36:
	setp.ge.s32 	%p37, %r36, %r93;
	add.s32 	%r81, %r37, 2;
	setp.ge.s32 	%p38, %r81, %r94;
	or.pred  	%p39, %p37, %p38;
	@%p39 bra 	$L__BB21_38;
	ld.global.f32 	%f247, [%rd5+8];
	mul.f32 	%f248, %f130, %f247;
	fma.rn.f32 	%f249, %f129, %f418, %f248;
	st.global.f32 	[%rd5+8], %f249;
$L__BB21_38:
	setp.ge.s32 	%p40, %r36, %r93;
	add.s32 	%r82, %r37, 3;
	setp.ge.s32 	%p41, %r82, %r94;
	or.pred  	%p42, %p40, %p41;
	@%p42 bra 	$L__BB21_40;
	ld.global.f32 	%f250, [%rd5+12];
	mul.f32 	%f251, %f130, %f250;
	fma.rn.f32 	%f252, %f129, %f417, %f251;
	st.global.f32 	[%rd5+12], %f252;
$L__BB21_40:
	setp.ge.s32 	%p43, %r36, %r93;
	add.s32 	%r83, %r37, 4;
	setp.ge.s32 	%p44, %r83, %r94;
	or.pred  	%p45, %p43, %p44;
	@%p45 bra 	$L__BB21_42;
	ld.global.f32 	%f253, [%rd5+16];
	mul.f32 	%f254, %f130, %f253;
	fma.rn.f32 	%f255, %f129, %f416, %f254;
	st.global.f32 	[%rd5+16], %f255;
$L__BB21_42:
	setp.ge.s32 	%p46, %r36, %r93;
	add.s32 	%r84, %r37, 5;
	setp.ge.s32 	%p47, %r84, %r94;
	or.pred  	%p48, %p46, %p47;
	@%p48 bra 	$L__BB21_44;
	ld.global.f32 	%f256, [%rd5+20];
	mul.f32 	%f257, %f130, %f256;
	fma.rn.f32 	%f258, %f129, %f415, %f257;
	st.global.f32 	[%rd5+20], %f258;
$L__BB21_44:
	setp.ge.s32 	%p49, %r36, %r93;
	add.s32 	%r85, %r37, 6;
	setp.ge.s32 	%p50, %r85, %r94;
	or.pred  	%p51, %p49, %p50;
	@%p51 bra 	$L__BB21_46;
	ld.global.f32 	%f259, [%rd5+24];
	mul.f32 	%f260, %f130, %f259;
	fma.rn.f32 	%f261, %f129, %f414, %f260;
	st.global.f32 	[%rd5+24], %f261;
$L__BB21_46:
	setp.ge.s32 	%p52, %r36, %r93;
	add.s32 	%r86, %r37, 7;
	setp.ge.s32 	%p53, %r86, %r94;
	or.pred  	%p54, %p52, %p53;
	@%p54 bra 	$L__BB21_48;
	ld.global.f32 	%f262, [%rd5+28];
	mul.f32 	%f263, %f130, %f262;
	fma.rn.f32 	%f264, %f129, %f413, %f263;
	st.global.f32 	[%rd5+28], %f264;
$L__BB21_48:
	setp.ge.s32 	%p55, %r37, %r94;
	add.s32 	%r87, %r36, 1;
	setp.ge.s32 	%p56, %r87, %r93;
	add.s32 	%r88, %r38, %r94;
	or.pred  	%p57, %p56, %p55;
	@%p57 bra 	$L__BB21_50;
	add.s32 	%r427, %r37, %r88;
	mul.wide.s32 	%rd65, %r427, 4;
	add.s64 	%rd66, %rd1, %rd65;
	ld.global.f32 	%f265, [%rd66];
	mul.f32 	%f266, %f130, %f265;
	fma.rn.f32 	%f267, %f129, %f412, %f266;
	st.global.f32 	[%rd66], %f267;
$L__BB21_50:
	setp.ge.s32 	%p58, %r87, %r93;
	setp.ge.s32 	%p59, %r80, %r94;
	cvt.s64.s32 	%rd67, %r88;
	add.s64 	%rd68, %rd4, %rd67;
	shl.b64 	%rd69, %rd68, 2;
	add.s64 	%rd6, %rd1, %rd69;
	or.pred  	%p60, %p58, %p59;
	@%p60 bra 	$L__BB21_52;
	ld.global.f32 	%f268, [%rd6+4];
	mul.f32 	%f269, %f130, %f268;
	fma.rn.f32 	%f270, %f129, %f411, %f269;
	st.global.f32 	[%rd6+4], %f270;
$L__BB21_52:
	setp.ge.s32 	%p61, %r87, %r93;
	setp.ge.s32 	%p62, %r81, %r94;
	or.pred  	%p63, %p61, %p62;
	@%p63 bra 	$L__BB21_54;
	ld.global.f32 	%f271, [%rd6+8];
	mul.f32 	%f272, %f130, %f271;
	fma.rn.f32 	%f273, %f129, %f410, %f272;
	st.global.f32 	[%rd6+8], %f273;
$L__BB21_54:
	setp.ge.s32 	%p64, %r87, %r93;
	setp.ge.s32 	%p65, %r82, %r94;
	or.pred  	%p66, %p64, %p65;
	@%p66 bra 	$L__BB21_56;
	ld.global.f32 	%f274, [%rd6+12];
	mul.f32 	%f275, %f130, %f274;
	fma.rn.f32 	%f276, %f129, %f409, %f275;
	st.global.f32 	[%rd6+12], %f276;
$L__BB21_56:
	setp.ge.s32 	%p67, %r87, %r93;
	setp.ge.s32 	%p68, %r83, %r94;
	or.pred  	%p69, %p67, %p68;
	@%p69 bra 	$L__BB21_58;
	ld.global.f32 	%f277, [%rd6+16];
	mul.f32 	%f278, %f130, %f277;
	fma.rn.f32 	%f279, %f129, %f408, %f278;
	st.global.f32 	[%rd6+16], %f279;
$L__BB21_58:
	setp.ge.s32 	%p70, %r87, %r93;
	setp.ge.s32 	%p71, %r84, %r94;
	or.pred  	%p72, %p70, %p71;
	@%p72 bra 	$L__BB21_60;
	ld.global.f32 	%f280, [%rd6+20];
	mul.f32 	%f281, %f130, %f280;
	fma.rn.f32 	%f282, %f129, %f407, %f281;
	st.global.f32 	[%rd6+20], %f282;
$L__BB21_60:
	setp.ge.s32 	%p73, %r87, %r93;
	setp.ge.s32 	%p74, %r85, %r94;
	or.pred  	%p75, %p73, %p74;
	@%p75 bra 	$L__BB21_62;
	ld.global.f32 	%f283, [%rd6+24];
	mul.f32 	%f284, %f130, %f283;
	fma.rn.f32 	%f285, %f129, %f406, %f284;
	st.global.f32 	[%rd6+24], %f285;
$L__BB21_62:
	setp.ge.s32 	%p76, %r87, %r93;
	setp.ge.s32 	%p77, %r86, %r94;
	or.pred  	%p78, %p76, %p77;
	@%p78 bra 	$L__BB21_64;
	ld.global.f32 	%f286, [%rd6+28];
	mul.f32 	%f287, %f130, %f286;
	fma.rn.f32 	%f288, %f129, %f405, %f287;
	st.global.f32 	[%rd6+28], %f288;
$L__BB21_64:
	setp.ge.s32 	%p79, %r37, %r94;
	add.s32 	%r89, %r36, 2;
	setp.ge.s32 	%p80, %r89, %r93;
	add.s32 	%r90, %r88, %r94;
	or.pred  	%p81, %p80, %p79;
	@%p81 bra 	$L__BB21_66;
	add.s32 	%r428, %r37, %r90;
	mul.wide.s32 	%rd70, %r428, 4;
	add.s64 	%rd71, %rd1, %rd70;
	ld.global.f32 	%f289, [%rd71];
	mul.f32 	%f290, %f130, %f289;
	fma.rn.f32 	%f291, %f129, %f404, %f290;
	st.global.f32 	[%rd71], %f291;
$L__BB21_66:
	setp.ge.s32 	%p82, %r89, %r93;
	setp.ge.s32 	%p83, %r80, %r94;
	cvt.s64.s32 	%rd72, %r90;
	add.s64 	%rd73, %rd4, %rd72;
	shl.b64 	%rd74, %rd73, 2;
	add.s64 	%rd7, %rd1, %rd74;
	or.pred  	%p84, %p82, %p83;
	@%p84 bra 	$L__BB21_68;
	ld.global.f32 	%f292, [%rd7+4];
	mul.f32 	%f293, %f130, %f292;
	fma.rn.f32 	%f294, %f129, %f403, %f293;
	st.global.f32 	[%rd7+4], %f294;
$L__BB21_68:
	setp.ge.s32 	%p85, %r89, %r93;
	setp.ge.s32 	%p86, %r81, %r94;
	or.pred  	%p87, %p85, %p86;
	@%p87 bra 	$L__BB21_70;
	ld.global.f32 	%f295, [%rd7+8];
	mul.f32 	%f296, %f130, %f295;
	fma.rn.f32 	%f297, %f129, %f402, %f296;
	st.global.f32 	[%rd7+8], %f297;
$L__BB21_70:
	setp.ge.s32 	%p88, %r89, %r93;
	setp.ge.s32 	%p89, %r82, %r94;
	or.pred  	%p90, %p88, %p89;
	@%p90 bra 	$L__BB21_72;
	ld.global.f32 	%f298, [%rd7+12];
	mul.f32 	%f299, %f130, %f298;
	fma.rn.f32 	%f300, %f129, %f401, %f299;
	st.global.f32 	[%rd7+12], %f300;
$L__BB21_72:
	setp.ge.s32 	%p91, %r89, %r93;
	setp.ge.s32 	%p92, %r83, %r94;
	or.pred  	%p93, %p91, %p92;
	@%p93 bra 	$L__BB21_74;
	ld.global.f32 	%f301, [%rd7+16];
	mul.f32 	%f302, %f130, %f301;
	fma.rn.f32 	%f303, %f129, %f421, %f302;
	st.global.f32 	[%rd7+16], %f303;
$L__BB21_74:
	setp.ge.s32 	%p94, %r89, %r93;
	setp.ge.s32 	%p95, %r84, %r94;
	or.pred  	%p96, %p94, %p95;
	@%p96 bra 	$L__BB21_76;
	ld.global.f32 	%f304, [%rd7+20];
	mul.f32 	%f305, %f130, %f304;
	fma.rn.f32 	%f306, %f129, %f422, %f305;
	st.global.f32 	[%rd7+20], %f306;
$L__BB21_76:
	setp.ge.s32 	%p97, %r89, %r93;
	setp.ge.s32 	%p98, %r85, %r94;
	or.pred  	%p99, %p97, %p98;
	@%p99 bra 	$L__BB21_78;
	ld.global.f32 	%f307, [%rd7+24];
	mul.f32 	%f308, %f130, %f307;
	fma.rn.f32 	%f309, %f129, %f423, %f308;
	st.global.f32 	[%rd7+24], %f309;
$L__BB21_78:
	setp.ge.s32 	%p100, %r89, %r93;
	setp.ge.s32 	%p101, %r86, %r94;
	or.pred  	%p102, %p100, %p101;
	@%p102 bra 	$L__BB21_80;
	ld.global.f32 	%f310, [%rd7+28];
	mul.f32 	%f311, %f130, %f310;
	fma.rn.f32 	%f312, %f129, %f424, %f311;
	st.global.f32 	[%rd7+28], %f312;
$L__BB21_80:
	setp.ge.s32 	%p103, %r37, %r94;
	add.s32 	%r91, %r36, 3;
	setp.ge.s32 	%p104, %r91, %r93;
	add.s32 	%r92, %r90, %r94;
	or.pred  	%p105, %p104, %p103;
	@%p105 bra 	$L__BB21_82;
	add.s32 	%r429, %r37, %r92;
	mul.wide.s32 	%rd75, %r429, 4;
	add.s64 	%rd76, %rd1, %rd75;
	ld.global.f32 	%f313, [%rd76];
	mul.f32 	%f314, %f130, %f313;
	fma.rn.f32 	%f315, %f129, %f425, %f314;
	st.global.f32 	[%rd76], %f315;
$L__BB21_82:
	setp.ge.s32 	%p106, %r91, %r93;
	setp.ge.s32 	%p107, %r80, %r94;
	cvt.s64.s32 	%rd77, %r92;
	add.s64 	%rd78, %rd4, %rd77;
	shl.b64 	%rd79, %rd78, 2;
	add.s64 	%rd8, %rd1, %rd79;
	or.pred  	%p108, %p106, %p107;
	@%p108 bra 	$L__BB21_84;
	ld.global.f32 	%f316, [%rd8+4];
	mul.f32 	%f317, %f130, %f316;
	fma.rn.f32 	%f318, %f129, %f426, %f317;
	st.global.f32 	[%rd8+4], %f318;
$L__BB21_84:
	setp.ge.s32 	%p109, %r91, %r93;
	setp.ge.s32 	%p110, %r81, %r94;
	or.pred  	%p111, %p109, %p110;
	@%p111 bra 	$L__BB21_86;
	ld.global.f32 	%f319, [%rd8+8];
	mul.f32 	%f320, %f130, %f319;
	fma.rn.f32 	%f321, %f129, %f427, %f320;
	st.global.f32 	[%rd8+8], %f321;
$L__BB21_86:
	setp.ge.s32 	%p112, %r91, %r93;
	setp.ge.s32 	%p113, %r82, %r94;
	or.pred  	%p114, %p112, %p113;
	@%p114 bra 	$L__BB21_88;
	ld.global.f32 	%f322, [%rd8+12];
	mul.f32 	%f323, %f130, %f322;
	fma.rn.f32 	%f324, %f129, %f428, %f323;
	st.global.f32 	[%rd8+12], %f324;
$L__BB21_88:
	setp.ge.s32 	%p115, %r91, %r93;
	setp.ge.s32 	%p116, %r83, %r94;
	or.pred  	%p117, %p115, %p116;
	@%p117 bra 	$L__BB21_90;
	ld.global.f32 	%f325, [%rd8+16];
	mul.f32 	%f326, %f130, %f325;
	fma.rn.f32 	%f327, %f129, %f429, %f326;
	st.global.f32 	[%rd8+16], %f327;
$L__BB21_90:
	setp.ge.s32 	%p118, %r91, %r93;
	setp.ge.s32 	%p119, %r84, %r94;
	or.pred  	%p120, %p118, %p119;
	@%p120 bra 	$L__BB21_92;
	ld.global.f32 	%f328, [%rd8+20];
	mul.f32 	%f329, %f130, %f328;
	fma.rn.f32 	%f330, %f129, %f430, %f329;
	st.global.f32 	[%rd8+20], %f330;
$L__BB21_92:
	setp.ge.s32 	%p121, %r91, %r93;
	setp.ge.s32 	%p122, %r85, %r94;
	or.pred  	%p123, %p121, %p122;
	@%p123 bra 	$L__BB21_94;
	ld.global.f32 	%f331, [%rd8+24];
	mul.f32 	%f332, %f130, %f331;
	fma.rn.f32 	%f333, %f129, %f431, %f332;
	st.global.f32 	[%rd8+24], %f333;
$L__BB21_94:
	setp.ge.s32 	%p124, %r91, %r93;
	setp.ge.s32 	%p125, %r86, %r94;
	or.pred  	%p126, %p124, %p125;
	@%p126 bra 	$L__BB21_96;
	ld.global.f32 	%f334, [%rd8+28];
	mul.f32 	%f335, %f130, %f334;
	fma.rn.f32 	%f336, %f129, %f432, %f335;
	st.global.f32 	[%rd8+28], %f336;
$L__BB21_96:
	ret;
$L__BB21_97:
	.pragma "nounroll";
	shl.b32 	%r124, %r432, 2;
	and.b32  	%r125, %r124, 4;
	shr.u32 	%r126, %r432, 1;
	add.s32 	%r127, %r3, %r126;
	mad.lo.s32 	%r128, %r127, %r95, %r125;
	mul.wide.s32 	%rd14, %r128, 4;
	add.s64 	%rd15, %rd2, %rd14;
	ld.global.v4.f32 	{%f135, %f136, %f137, %f138}, [%rd15];
	shl.b32 	%r129, %r432, 8;
	and.b32  	%r130, %r129, 256;
	add.s32 	%r131, %r130, %r126;
	shl.b32 	%r132, %r131, 2;
	mov.u32 	%r133, _ZZ8sgemm_dbILi64ELi128ELi8ELi4ELi8EEvPKfS1_PfiiiffE2As;
	add.s32 	%r134, %r133, %r132;
	st.shared.f32 	[%r134], %f135;
	st.shared.f32 	[%r134+256], %f136;
	st.shared.f32 	[%r134+512], %f137;
	st.shared.f32 	[%r134+768], %f138;
	add.s32 	%r135, %r432, %r6;
	shl.b32 	%r136, %r135, 2;
	and.b32  	%r137, %r136, 4;
	shr.u32 	%r138, %r135, 1;
	add.s32 	%r139, %r3, %r138;
	mad.lo.s32 	%r140, %r139, %r95, %r137;
	mul.wide.s32 	%rd16, %r140, 4;
	add.s64 	%rd17, %rd2, %rd16;
	ld.global.v4.f32 	{%f139, %f140, %f141, %f142}, [%rd17];
	shl.b32 	%r141, %r135, 8;
	and.b32  	%r142, %r141, 256;
	add.s32 	%r143, %r142, %r138;
	shl.b32 	%r144, %r143, 2;
	add.s32 	%r145, %r133, %r144;
	st.shared.f32 	[%r145], %f139;
	st.shared.f32 	[%r145+256], %f140;
	st.shared.f32 	[%r145+512], %f141;
	st.shared.f32 	[%r145+768], %f142;
	add.s32 	%r146, %r135, %r6;
	shl.b32 	%r147, %r146, 2;
	and.b32  	%r148, %r147, 4;
	shr.u32 	%r149, %r146, 1;
	add.s32 	%r150, %r3, %r149;
	mad.lo.s32 	%r151, %r150, %r95, %r148;
	mul.wide.s32 	%rd18, %r151, 4;
	add.s64 	%rd19, %rd2, %rd18;
	ld.global.v4.f32 	{%f143, %f144, %f145, %f146}, [%rd19];
	shl.b32 	%r152, %r146, 8;
	and.b32  	%r153, %r152, 256;
	add.s32 	%r154, %r153, %r149;
	shl.b32 	%r155, %r154, 2;
	add.s32 	%r156, %r133, %r155;
	st.shared.f32 	[%r156], %f143;
	st.shared.f32 	[%r156+256], %f144;
	st.shared.f32 	[%r156+512], %f145;
	st.shared.f32 	[%r156+768], %f146;
	add.s32 	%r157, %r146, %r6;
	shl.b32 	%r158, %r157, 2;
	and.b32  	%r159, %r158, 4;
	shr.u32 	%r160, %r157, 1;
	add.s32 	%r161, %r3, %r160;
	mad.lo.s32 	%r162, %r161, %r95, %r159;
	mul.wide.s32 	%rd20, %r162, 4;
	add.s64 	%rd21, %rd2, %rd20;
	ld.global.v4.f32 	{%f147, %f148, %f149, %f150}, [%rd21];
	shl.b32 	%r163, %r157, 8;
	and.b32  	%r164, %r163, 256;
	add.s32 	%r165, %r164, %r160;
	shl.b32 	%r166, %r165, 2;
	add.s32 	%r167, %r133, %r166;
	st.shared.f32 	[%r167], %f147;
	st.shared.f32 	[%r167+256], %f148;
	st.shared.f32 	[%r167+512], %f149;
	st.shared.f32 	[%r167+768], %f150;
	add.s32 	%r432, %r157, %r6;
	setp.lt.u32 	%p6, %r432, 128;
	@%p6 bra 	$L__BB21_97;
	bra.uni 	$L__BB21_5;

}
	// .globl	_Z8sgemm_dbILi128ELi64ELi16ELi8ELi4EEvPKfS1_Pfiiiff
.visible .entry _Z8sgemm_dbILi128ELi64ELi16ELi8ELi4EEvPKfS1_Pfiiiff(
	.param .u64 .ptr .align 1 _Z8sgemm_dbILi128ELi64ELi16ELi8ELi4EEvPKfS1_Pfiiiff_param_0,
	.param .u64 .ptr .align 1 _Z8sgemm_dbILi128ELi64ELi16ELi8ELi4EEvPKfS1_Pfiiiff_param_1,
	.param .u64 .ptr .align 1 _Z8sgemm_dbILi128ELi64ELi16ELi8ELi4EEvPKfS1_Pfiiiff_param_2,
	.param .u32 _Z8sgemm_dbILi128ELi64ELi16ELi8ELi4EEvPKfS1_Pfiiiff_param_3,
	.param .u32 _Z8sgemm_dbILi128ELi64ELi16ELi8ELi4EEvPKfS1_Pfiiiff_param_4,
	.param .u32 _Z8sgemm_dbILi128ELi64ELi16ELi8ELi4EEvPKfS1_Pfiiiff_param_5,
	.param .f32 _Z8sgemm_dbILi128ELi64ELi16ELi8ELi4EEvPKfS1_Pfiiiff_param_6,
	.param .f32 _Z8sgemm_dbILi128ELi64ELi16ELi8ELi4EEvPKfS1_Pfiiiff_param_7
)
{
	.reg .pred 	%p<127>;
	.reg .b32 	%r<460>;
	.reg .b32 	%f<433>;
	.reg .b64 	%rd<104>;
	// demoted variable
	.shared .align 4 .b8 _ZZ8sgemm_dbILi128ELi64ELi16ELi8ELi4EEvPKfS1_PfiiiffE2As[16384];
	// demoted variable
	.shared .align 4 .b8 _ZZ8sgemm_dbILi128ELi64ELi16ELi8ELi4EEvPKfS1_PfiiiffE2Bs[8192];
	ld.param.u64 	%rd13, [_Z8sgemm_dbILi128ELi64ELi16ELi8ELi4EEvPKfS1_Pfiiiff_param_0];
	ld.param.u64 	%rd14, [_Z8sgemm_dbILi128ELi64ELi16ELi8ELi4EEvPKfS1_Pfiiiff_param_1];
	ld.param.u64 	%rd15, [_Z8sgemm_dbILi128ELi64ELi16ELi8ELi4EEvPKfS1_Pfiiiff_param_2];
	ld.param.u32 	%r97, [_Z8sgemm_dbILi128ELi64ELi16ELi8ELi4EEvPKfS1_Pfiiiff_param_3];
	ld.param.u32 	%r98, [_Z8sgemm_dbILi128ELi64ELi16ELi8ELi4EEvPKfS1_Pfiiiff_param_4];
	ld.param.u32 	%r99, [_Z8sgemm_dbILi128ELi64ELi16ELi8ELi4EEvPKfS1_Pfiiiff_param_5];
	ld.param.f32 	%f129, [_Z8sgemm_dbILi128ELi64ELi16ELi8ELi4EEvPKfS1_Pfiiiff_param_6];
	ld.param.f32 	%f130, [_Z8sgemm_dbILi128ELi64ELi16ELi8ELi4EEvPKfS1_Pfiiiff_param_7];
	cvta.to.global.u64 	%rd1, %rd15;
	cvta.to.global.u64 	%rd2, %rd13;
	cvta.to.global.u64 	%rd3, %rd14;
	mov.u32 	%r1, %tid.y;
	mov.u32 	%r2, %tid.x;
	mov.u32 	%r100, %ctaid.y;
	shl.b32 	%r3, %r100, 7;
	mov.u32 	%r101, %ctaid.x;
	shl.b32 	%r4, %r101, 6;
	mov.u32 	%r102, %ntid.x;
	mad.lo.s32 	%r5, %r102, %r1, %r2;
	mov.u32 	%r103, %ntid.y;
	mul.lo.s32 	%r6, %r102, %r103;
	add.s32 	%r104, %r99, -1;
	shr.s32 	%r105, %r104, 31;
	shr.u32 	%r106, %r105, 28;
	add.s32 	%r107, %r104, %r106;
	shr.s32 	%r7, %r107, 4;
	setp.gt.u32 	%p1, %r5, 511;
	@%p1 bra 	$L__BB22_5;
	add.s32 	%r108, %r5, %r6;
	max.u32 	%r109, %r108, 512;
	setp.lt.u32 	%p2, %r108, 512;
	selp.u32 	%r110, 1, 0, %p2;
	add.s32 	%r111, %r108, %r110;
	sub.s32 	%r112, %r109, %r111;
	div.u32 	%r113, %r112, %r6;
	add.s32 	%r8, %r113, %r110;
	and.b32  	%r114, %r8, 3;
	setp.eq.s32 	%p3, %r114, 3;
	mov.u32 	%r440, %r5;
	@%p3 bra 	$L__BB22_4;
	add.s32 	%r116, %r8, 1;
	and.b32  	%r9, %r116, 3;
	mov.b32 	%r439, 0;
	mov.u32 	%r440, %r5;
$L__BB22_3:
	.pragma "nounroll";
	shl.b32 	%r117, %r440, 2;
	and.b32  	%r118, %r117, 12;
	shr.u32 	%r119, %r440, 2;
	add.s32 	%r120, %r3, %r119;
	mad.lo.s32 	%r121, %r120, %r99, %r118;
	mul.wide.s32 	%rd16, %r121, 4;
	add.s64 	%rd17, %rd2, %rd16;
	ld.global.v4.f32 	{%f131, %f132, %f133, %f134}, [%rd17];
	shl.b32 	%r122, %r440, 9;
	and.b32  	%r123, %r122, 1536;
	add.s32 	%r124, %r123, %r119;
	shl.b32 	%r125, %r124, 2;
	mov.u32 	%r126, _ZZ8sgemm_dbILi128ELi64ELi16ELi8ELi4EEvPKfS1_PfiiiffE2As;
	add.s32 	%r127, %r126, %r125;
	st.shared.f32 	[%r127], %f131;
	st.shared.f32 	[%r127+512], %f132;
	st.shared.f32 	[%r127+1024], %f133;
	st.shared.f32 	[%r127+1536], %f134;
	add.s32 	%r440, %r440, %r6;
	add.s32 	%r439, %r439, 1;
	setp.ne.s32 	%p4, %r439, %r9;
	@%p4 bra 	$L__BB22_3;
$L__BB22_4:
	setp.lt.u32 	%p5, %r8, 3;
	@%p5 bra 	$L__BB22_5;
	bra.uni 	$L__BB22_97;
$L__BB22_5:
	setp.gt.u32 	%p7, %r5, 255;
	@%p7 bra 	$L__BB22_11;
	add.s32 	%r172, %r5, %r6;
	max.u32 	%r173, %r172, 256;
	setp.lt.u32 	%p8, %r172, 256;
	selp.u32 	%r174, 1, 0, %p8;
	add.s32 	%r175, %r172, %r174;
	sub.s32 	%r176, %r173, %r175;
	div.u32 	%r177, %r176, %r6;
	add.s32 	%r15, %r177, %r174;
	and.b32  	%r178, %r15, 3;
	setp.eq.s32 	%p9, %r178, 3;
	mov.u32 	%r443, %r5;
	@%p9 bra 	$L__BB22_9;
	add.s32 	%r180, %r15, 1;
	and.b32  	%r16, %r180, 3;
	mov.b32 	%r442, 0;
	mov.u32 	%r443, %r5;
$L__BB22_8:
	.pragma "nounroll";
	shl.b32 	%r181, %r443, 2;
	and.b32  	%r182, %r181, 60;
	shr.u32 	%r183, %r443, 4;
	add.s32 	%r184, %r182, %r4;
	mad.lo.s32 	%r185, %r183, %r98, %r184;
	mul.wide.s32 	%rd26, %r185, 4;
	add.s64 	%rd27, %rd3, %rd26;
	ld.global.v4.f32 	{%f151, %f152, %f153, %f154}, [%rd27];
	shl.b32 	%r186, %r443, 4;
	and.b32  	%r187, %r186, 240;
	shl.b32 	%r188, %r183, 8;
	or.b32  	%r189, %r188, %r187;
	mov.u32 	%r190, _ZZ8sgemm_dbILi128ELi64ELi16ELi8ELi4EEvPKfS1_PfiiiffE2Bs;
	add.s32 	%r191, %r190, %r189;
	st.shared.f32 	[%r191], %f151;
	st.shared.f32 	[%r191+4], %f152;
	st.shared.f32 	[%r191+8], %f153;
	st.shared.f32 	[%r191+12], %f154;
	add.s32 	%r443, %r443, %r6;
	add.s32 	%r442, %r442, 1;
	setp.ne.s32 	%p10, %r442, %r16;
	@%p10 bra 	$L__BB22_8;
$L__BB22_9:
	setp.lt.u32 	%p11, %r15, 3;
	@%p11 bra 	$L__BB22_11;
$L__BB22_10:
	.pragma "nounroll";
	shl.b32 	%r192, %r443, 2;
	and.b32  	%r193, %r192, 60;
	shr.u32 	%r194, %r443, 4;
	add.s32 	%r195, %r193, %r4;
	mad.lo.s32 	%r196, %r194, %r98, %r195;
	mul.wide.s32 	%rd28, %r196, 4;
	add.s64 	%rd29, %rd3, %rd28;
	ld.global.v4.f32 	{%f155, %f156, %f157, %f158}, [%rd29];
	shl.b32 	%r197, %r443, 4;
	and.b32  	%r198, %r197, 240;
	shl.b32 	%r199, %r194, 8;
	or.b32  	%r200, %r199, %r198;
	mov.u32 	%r201, _ZZ8sgemm_dbILi128ELi64ELi16ELi8ELi4EEvPKfS1_PfiiiffE2Bs;
	add.s32 	%r202, %r201, %r200;
	st.shared.f32 	[%r202], %f155;
	st.shared.f32 	[%r202+4], %f156;
	st.shared.f32 	[%r202+8], %f157;
	st.shared.f32 	[%r202+12], %f158;
	add.s32 	%r203, %r443, %r6;
	shl.b32 	%r204, %r203, 2;
	and.b32  	%r205, %r204, 60;
	shr.u32 	%r206, %r203, 4;
	add.s32 	%r207, %r205, %r4;
	mad.lo.s32 	%r208, %r206, %r98, %r207;
	mul.wide.s32 	%rd30, %r208, 4;
	add.s64 	%rd31, %rd3, %rd30;
	ld.global.v4.f32 	{%f159, %f160, %f161, %f162}, [%rd31];
	shl.b32 	%r209, %r203, 4;
	and.b32  	%r210, %r209, 240;
	shl.b32 	%r211, %r206, 8;
	or.b32  	%r212, %r211, %r210;
	add.s32 	%r213, %r201, %r212;
	st.shared.f32 	[%r213], %f159;
	st.shared.f32 	[%r213+4], %f160;
	st.shared.f32 	[%r213+8], %f161;
	st.shared.f32 	[%r213+12], %f162;
	add.s32 	%r214, %r203, %r6;
	shl.b32 	%r215, %r214, 2;
	and.b32  	%r216, %r215, 60;
	shr.u32 	%r217, %r214, 4;
	add.s32 	%r218, %r216, %r4;
	mad.lo.s32 	%r219, %r217, %r98, %r218;
	mul.wide.s32 	%rd32, %r219, 4;
	add.s64 	%rd33, %rd3, %rd32;
	ld.global.v4.f32 	{%f163, %f164, %f165, %f166}, [%rd33];
	shl.b32 	%r220, %r214, 4;
	and.b32  	%r221, %r220, 240;
	shl.b32 	%r222, %r217, 8;
	or.b32  	%r223, %r222, %r221;
	add.s32 	%r224, %r201, %r223;
	st.shared.f32 	[%r224], %f163;
	st.shared.f32 	[%r224+4], %f164;
	st.shared.f32 	[%r224+8], %f165;
	st.shared.f32 	[%r224+12], %f166;
	add.s32 	%r225, %r214, %r6;
	shl.b32 	%r226, %r225, 2;
	and.b32  	%r227, %r226, 60;
	shr.u32 	%r228, %r225, 4;
	add.s32 	%r229, %r227, %r4;
	mad.lo.s32 	%r230, %r228, %r98, %r229;
	mul.wide.s32 	%rd34, %r230, 4;
	add.s64 	%rd35, %rd3, %rd34;
	ld.global.v4.f32 	{%f167, %f168, %f169, %f170}, [%rd35];
	shl.b32 	%r231, %r225, 4;
	and.b32  	%r232, %r231, 240;
	shl.b32 	%r233, %r228, 8;
	or.b32  	%r234, %r233, %r232;
	add.s32 	%r235, %r201, %r234;
	st.shared.f32 	[%r235], %f167;
	st.shared.f32 	[%r235+4], %f168;
	st.shared.f32 	[%r235+8], %f169;
	st.shared.f32 	[%r235+12], %f170;
	add.s32 	%r443, %r225, %r6;
	setp.lt.u32 	%p12, %r443, 256;
	@%p12 bra 	$L__BB22_10;
$L__BB22_11:
	bar.sync 	0;
	setp.lt.s32 	%p13, %r99, -14;
	mov.f32 	%f401, 0f00000000;
	mov.f32 	%f402, %f401;
	mov.f32 	%f403, %f401;
	mov.f32 	%f404, %f401;
	mov.f32 	%f405, %f401;
	mov.f32 	%f406, %f401;
	mov.f32 	%f407, %f401;
	mov.f32 	%f408, %f401;
	mov.f32 	%f409, %f401;
	mov.f32 	%f410, %f401;
	mov.f32 	%f411, %f401;
	mov.f32 	%f412, %f401;
	mov.f32 	%f413, %f401;
	mov.f32 	%f414, %f401;
	mov.f32 	%f415, %f401;
	mov.f32 	%f416, %f401;
	mov.f32 	%f417, %f401;
	mov.f32 	%f418, %f401;
	mov.f32 	%f419, %f401;
	mov.f32 	%f420, %f401;
	mov.f32 	%f421, %f401;
	mov.f32 	%f422, %f401;
	mov.f32 	%f423, %f401;
	mov.f32 	%f424, %f401;
	mov.f32 	%f425, %f401;
	mov.f32 	%f426, %f401;
	mov.f32 	%f427, %f401;
	mov.f32 	%f428, %f401;
	mov.f32 	%f429, %f401;
	mov.f32 	%f430, %f401;
	mov.f32 	%f431, %f401;
	mov.f32 	%f432, %f401;
	@%p13 bra 	$L__BB22_32;
	max.s32 	%r26, %r7, 0;
	add.s32 	%r27, %r5, %r6;
	max.u32 	%r237, %r27, 512;
	setp.lt.u32 	%p14, %r27, 512;
	selp.u32 	%r238, 1, 0, %p14;
	add.s32 	%r239, %r27, %r238;
	sub.s32 	%r240, %r237, %r239;
	div.u32 	%r241, %r240, %r6;
	add.s32 	%r28, %r241, %r238;
	max.u32 	%r242, %r27, 256;
	setp.lt.u32 	%p15, %r27, 256;
	selp.u32 	%r243, 1, 0, %p15;
	add.s32 	%r244, %r27, %r243;
	sub.s32 	%r245, %r242, %r244;
	div.u32 	%r246, %r245, %r6;
	add.s32 	%r29, %r246, %r243;
	shl.b32 	%r247, %r27, 2;
	and.b32  	%r248, %r247, 12;
	shr.u32 	%r249, %r27, 2;
	add.s32 	%r250, %r3, %r249;
	mad.lo.s32 	%r30, %r250, %r99, %r248;
	add.s32 	%r31, %r27, %r6;
	shl.b32 	%r251, %r31, 2;
	and.b32  	%r252, %r251, 12;
	shr.u32 	%r253, %r31, 2;
	add.s32 	%r254, %r3, %r253;
	mad.lo.s32 	%r32, %r254, %r99, %r252;
	shr.u32 	%r33, %r5, 4;
	shr.u32 	%r34, %r27, 4;
	shr.u32 	%r35, %r31, 4;
	mov.b32 	%r446, 0;
	mov.f32 	%f401, 0f00000000;
	mov.u32 	%r447, %r446;
$L__BB22_13:
	xor.b32  	%r41, %r447, 1;
	setp.ge.s32 	%p16, %r446, %r7;
	@%p16 bra 	$L__BB22_29;
	setp.gt.u32 	%p17, %r5, 511;
	shl.b32 	%r255, %r446, 4;
	add.s32 	%r42, %r255, 16;
	@%p17 bra 	$L__BB22_22;
	and.b32  	%r43, %r28, 3;
	setp.eq.s32 	%p18, %r43, 3;
	shl.b32 	%r256, %r41, 13;
	mov.u32 	%r257, _ZZ8sgemm_dbILi128ELi64ELi16ELi8ELi4EEvPKfS1_PfiiiffE2As;
	add.s32 	%r44, %r257, %r256;
	mov.u32 	%r448, %r5;
	@%p18 bra 	$L__BB22_19;
	setp.eq.s32 	%p19, %r43, 0;
	shl.b32 	%r258, %r5, 2;
	and.b32  	%r259, %r258, 12;
	shr.u32 	%r260, %r5, 2;
	add.s32 	%r261, %r3, %r260;
	mad.lo.s32 	%r262, %r261, %r99, %r259;
	add.s32 	%r263, %r42, %r262;
	mul.wide.s32 	%rd36, %r263, 4;
	add.s64 	%rd37, %rd2, %rd36;
	ld.global.v4.f32 	{%f173, %f174, %f175, %f176}, [%rd37];
	shl.b32 	%r264, %r5, 9;
	and.b32  	%r265, %r264, 1536;
	add.s32 	%r266, %r265, %r260;
	shl.b32 	%r267, %r266, 2;
	add.s32 	%r268, %r44, %r267;
	st.shared.f32 	[%r268], %f173;
	st.shared.f32 	[%r268+512], %f174;
	st.shared.f32 	[%r268+1024], %f175;
	st.shared.f32 	[%r268+1536], %f176;
	mov.u32 	%r448, %r27;
	@%p19 bra 	$L__BB22_19;
	setp.eq.s32 	%p20, %r43, 1;
	add.s32 	%r269, %r42, %r30;
	mul.wide.s32 	%rd38, %r269, 4;
	add.s64 	%rd39, %rd2, %rd38;
	ld.global.v4.f32 	{%f177, %f178, %f179, %f180}, [%rd39];
	shl.b32 	%r270, %r27, 9;
	and.b32  	%r271, %r270, 1536;
	shr.u32 	%r272, %r27, 2;
	add.s32 	%r273, %r271, %r272;
	shl.b32 	%r274, %r273, 2;
	add.s32 	%r275, %r44, %r274;
	st.shared.f32 	[%r275], %f177;
	st.shared.f32 	[%r275+512], %f178;
	st.shared.f32 	[%r275+1024], %f179;
	st.shared.f32 	[%r275+1536], %f180;
	mov.u32 	%r448, %r31;
	@%p20 bra 	$L__BB22_19;
	add.s32 	%r448, %r31, %r6;
	add.s32 	%r276, %r42, %r32;
	mul.wide.s32 	%rd40, %r276, 4;
	add.s64 	%rd41, %rd2, %rd40;
	ld.global.v4.f32 	{%f181, %f182, %f183, %f184}, [%rd41];
	shl.b32 	%r277, %r31, 9;
	and.b32  	%r278, %r277, 1536;
	shr.u32 	%r279, %r31, 2;
	add.s32 	%r280, %r278, %r279;
	shl.b32 	%r281, %r280, 2;
	add.s32 	%r282, %r44, %r281;
	st.shared.f32 	[%r282], %f181;
	st.shared.f32 	[%r282+512], %f182;
	st.shared.f32 	[%r282+1024], %f183;
	st.shared.f32 	[%r282+1536], %f184;
$L__BB22_19:
	setp.lt.u32 	%p21, %r28, 3;
	@%p21 bra 	$L__BB22_22;
	shl.b32 	%r450, %r448, 2;
	shl.b32 	%r283, %r6, 3;
	add.s32 	%r456, %r283, %r450;
	shl.b32 	%r284, %r6, 1;
	add.s32 	%r455, %r284, %r448;
	mad.lo.s32 	%r454, %r6, 12, %r450;
	mad.lo.s32 	%r453, %r6, 3, %r448;
	add.s32 	%r452, %r6, %r448;
	shl.b32 	%r451, %r452, 2;
$L__BB22_21:
	.pragma "nounroll";
	and.b32  	%r285, %r450, 12;
	shr.u32 	%r286, %r448, 2;
	add.s32 	%r287, %r285, %r42;
	add.s32 	%r288, %r3, %r286;
	mad.lo.s32 	%r289, %r288, %r99, %r287;
	mul.wide.s32 	%rd42, %r289, 4;
	add.s64 	%rd43, %rd2, %rd42;
	ld.global.v4.f32 	{%f185, %f186, %f187, %f188}, [%rd43];
	shl.b32 	%r290, %r450, 7;
	and.b32  	%r291, %r290, 1536;
	add.s32 	%r292, %r291, %r286;
	shl.b32 	%r293, %r292, 2;
	add.s32 	%r294, %r44, %r293;
	st.shared.f32 	[%r294], %f185;
	st.shared.f32 	[%r294+512], %f186;
	st.shared.f32 	[%r294+1024], %f187;
	st.shared.f32 	[%r294+1536], %f188;
	add.s32 	%r295, %r448, %r6;
	and.b32  	%r296, %r451, 12;
	shr.u32 	%r297, %r452, 2;
	add.s32 	%r298, %r296, %r42;
	add.s32 	%r299, %r3, %r297;
	mad.lo.s32 	%r300, %r299, %r99, %r298;
	mul.wide.s32 	%rd44, %r300, 4;
	add.s64 	%rd45, %rd2, %rd44;
	ld.global.v4.f32 	{%f189, %f190, %f191, %f192}, [%rd45];
	shl.b32 	%r301, %r451, 7;
	and.b32  	%r302, %r301, 1536;
	add.s32 	%r303, %r302, %r297;
	shl.b32 	%r304, %r303, 2;
	add.s32 	%r305, %r44, %r304;
	st.shared.f32 	[%r305], %f189;
	st.shared.f32 	[%r305+512], %f190;
	st.shared.f32 	[%r305+1024], %f191;
	st.shared.f32 	[%r305+1536], %f192;
	add.s32 	%r306, %r295, %r6;
	and.b32  	%r307, %r456, 12;
	shr.u32 	%r308, %r455, 2;
	add.s32 	%r309, %r307, %r42;
	add.s32 	%r310, %r3, %r308;
	mad.lo.s32 	%r311, %r310, %r99, %r309;
	mul.wide.s32 	%rd46, %r311, 4;
	add.s64 	%rd47, %rd2, %rd46;
	ld.global.v4.f32 	{%f193, %f194, %f195, %f196}, [%rd47];
	shl.b32 	%r312, %r456, 7;
	and.b32  	%r313, %r312, 1536;
	add.s32 	%r314, %r313, %r308;
	shl.b32 	%r315, %r314, 2;
	add.s32 	%r316, %r44, %r315;
	st.shared.f32 	[%r316], %f193;
	st.shared.f32 	[%r316+512], %f194;
	st.shared.f32 	[%r316+1024], %f195;
	st.shared.f32 	[%r316+1536], %f196;
	add.s32 	%r317, %r306, %r6;
	and.b32  	%r318, %r454, 12;
	shr.u32 	%r319, %r453, 2;
	add.s32 	%r320, %r318, %r42;
	add.s32 	%r321, %r3, %r319;
	mad.lo.s32 	%r322, %r321, %r99, %r320;
	mul.wide.s32 	%rd48, %r322, 4;
	add.s64 	%rd49, %rd2, %rd48;
	ld.global.v4.f32 	{%f197, %f198, %f199, %f200}, [%rd49];
	shl.b32 	%r323, %r454, 7;
	and.b32  	%r324, %r323, 1536;
	add.s32 	%r325, %r324, %r319;
	shl.b32 	%r326, %r325, 2;
	add.s32 	%r327, %r44, %r326;
	st.shared.f32 	[%r327], %f197;
	st.shared.f32 	[%r327+512], %f198;
	st.shared.f32 	[%r327+1024], %f199;
	st.shared.f32 	[%r327+1536], %f200;
	add.s32 	%r448, %r317, %r6;
	shl.b32 	%r328, %r6, 4;
	add.s32 	%r456, %r456, %r328;
	shl.b32 	%r329, %r6, 2;
	add.s32 	%r455, %r455, %r329;
	add.s32 	%r454, %r454, %r328;
	add.s32 	%r453, %r453, %r329;
	add.s32 	%r452, %r452, %r329;
	add.s32 	%r451, %r451, %r328;
	add.s32 	%r450, %r450, %r328;
	setp.lt.u32 	%p22, %r448, 512;
	@%p22 bra 	$L__BB22_21;
$L__BB22_22:
	setp.gt.u32 	%p23, %r5, 255;
	@%p23 bra 	$L__BB22_29;
	and.b32  	%r330, %r29, 3;
	setp.eq.s32 	%p24, %r330, 3;
	shl.b32 	%r331, %r41, 12;
	mov.u32 	%r332, _ZZ8sgemm_dbILi128ELi64ELi16ELi8ELi4EEvPKfS1_PfiiiffE2Bs;
	add.s32 	%r54, %r332, %r331;
	mov.u32 	%r449, %r5;
	@%p24 bra 	$L__BB22_27;
	and.b32  	%r333, %r29, 3;
	setp.eq.s32 	%p25, %r333, 0;
	add.s32 	%r334, %r33, %r42;
	shl.b32 	%r335, %r5, 2;
	and.b32  	%r336, %r335, 60;
	add.s32 	%r337, %r336, %r4;
	mad.lo.s32 	%r338, %r334, %r98, %r337;
	mul.wide.s32 	%rd50, %r338, 4;
	add.s64 	%rd51, %rd3, %rd50;
	ld.global.v4.f32 	{%f201, %f202, %f203, %f204}, [%rd51];
	shl.b32 	%r339, %r33, 8;
	shl.b32 	%r340, %r5, 4;
	and.b32  	%r341, %r340, 240;
	or.b32  	%r342, %r339, %r341;
	add.s32 	%r343, %r54, %r342;
	st.shared.f32 	[%r343], %f201;
	st.shared.f32 	[%r343+4], %f202;
	st.shared.f32 	[%r343+8], %f203;
	st.shared.f32 	[%r343+12], %f204;
	mov.u32 	%r449, %r27;
	@%p25 bra 	$L__BB22_27;
	and.b32  	%r344, %r29, 3;
	setp.eq.s32 	%p26, %r344, 1;
	add.s32 	%r345, %r34, %r42;
	shl.b32 	%r346, %r27, 2;
	and.b32  	%r347, %r346, 60;
	add.s32 	%r348, %r347, %r4;
	mad.lo.s32 	%r349, %r345, %r98, %r348;
	mul.wide.s32 	%rd52, %r349, 4;
	add.s64 	%rd53, %rd3, %rd52;
	ld.global.v4.f32 	{%f205, %f206, %f207, %f208}, [%rd53];
	shl.b32 	%r350, %r34, 8;
	shl.b32 	%r351, %r27, 4;
	and.b32  	%r352, %r351, 240;
	or.b32  	%r353, %r350, %r352;
	add.s32 	%r354, %r54, %r353;
	st.shared.f32 	[%r354], %f205;
	st.shared.f32 	[%r354+4], %f206;
	st.shared.f32 	[%r354+8], %f207;
	st.shared.f32 	[%r354+12], %f208;
	mov.u32 	%r449, %r31;
	@%p26 bra 	$L__BB22_27;
	add.s32 	%r449, %r31, %r6;
	add.s32 	%r355, %r35, %r42;
	shl.b32 	%r356, %r31, 2;
	and.b32  	%r357, %r356, 60;
	add.s32 	%r358, %r357, %r4;
	mad.lo.s32 	%r359, %r355, %r98, %r358;
	mul.wide.s32 	%rd54, %r359, 4;
	add.s64 	%rd55, %rd3, %rd54;
	ld.global.v4.f32 	{%f209, %f210, %f211, %f212}, [%rd55];
	shl.b32 	%r360, %r35, 8;
	shl.b32 	%r361, %r31, 4;
	and.b32  	%r362, %r361, 240;
	or.b32  	%r363, %r360, %r362;
	add.s32 	%r364, %r54, %r363;
	st.shared.f32 	[%r364], %f209;
	st.shared.f32 	[%r364+4], %f210;
	st.shared.f32 	[%r364+8], %f211;
	st.shared.f32 	[%r364+12], %f212;
$L__BB22_27:
	setp.lt.u32 	%p27, %r29, 3;
	@%p27 bra 	$L__BB22_29;
$L__BB22_28:
	.pragma "nounroll";
	shl.b32 	%r365, %r449, 2;
	and.b32  	%r366, %r365, 60;
	shr.u32 	%r367, %r449, 4;
	add.s32 	%r368, %r366, %r4;
	add.s32 	%r369, %r367, %r42;
	mad.lo.s32 	%r370, %r369, %r98, %r368;
	mul.wide.s32 	%rd56, %r370, 4;
	add.s64 	%rd57, %rd3, %rd56;
	ld.global.v4.f32 	{%f213, %f214, %f215, %f216}, [%rd57];
	shl.b32 	%r371, %r449, 4;
	and.b32  	%r372, %r371, 240;
	shl.b32 	%r373, %r367, 8;
	or.b32  	%r374, %r373, %r372;
	add.s32 	%r375, %r54, %r374;
	st.shared.f32 	[%r375], %f213;
	st.shared.f32 	[%r375+4], %f214;
	st.shared.f32 	[%r375+8], %f215;
	st.shared.f32 	[%r375+12], %f216;
	add.s32 	%r376, %r449, %r6;
	shl.b32 	%r377, %r376, 2;
	and.b32  	%r378, %r377, 60;
	shr.u32 	%r379, %r376, 4;
	add.s32 	%r380, %r378, %r4;
	add.s32 	%r381, %r379, %r42;
	mad.lo.s32 	%r382, %r381, %r98, %r380;
	mul.wide.s32 	%rd58, %r382, 4;
	add.s64 	%rd59, %rd3, %rd58;
	ld.global.v4.f32 	{%f217, %f218, %f219, %f220}, [%rd59];
	shl.b32 	%r383, %r376, 4;
	and.b32  	%r384, %r383, 240;
	shl.b32 	%r385, %r379, 8;
	or.b32  	%r386, %r385, %r384;
	add.s32 	%r387, %r54, %r386;
	st.shared.f32 	[%r387], %f217;
	st.shared.f32 	[%r387+4], %f218;
	st.shared.f32 	[%r387+8], %f219;
	st.shared.f32 	[%r387+12], %f220;
	add.s32 	%r388, %r376, %r6;
	shl.b32 	%r389, %r388, 2;
	and.b32  	%r390, %r389, 60;
	shr.u32 	%r391, %r388, 4;
	add.s32 	%r392, %r390, %r4;
	add.s32 	%r393, %r391, %r42;
	mad.lo.s32 	%r394, %r393, %r98, %r392;
	mul.wide.s32 	%rd60, %r394, 4;
	add.s64 	%rd61, %rd3, %rd60;
	ld.global.v4.f32 	{%f221, %f222, %f223, %f224}, [%rd61];
	shl.b32 	%r395, %r388, 4;
	and.b32  	%r396, %r395, 240;
	shl.b32 	%r397, %r391, 8;
	or.b32  	%r398, %r397, %r396;
	add.s32 	%r399, %r54, %r398;
	st.shared.f32 	[%r399], %f221;
	st.shared.f32 	[%r399+4], %f222;
	st.shared.f32 	[%r399+8], %f223;
	st.shared.f32 	[%r399+12], %f224;
	add.s32 	%r400, %r388, %r6;
	shl.b32 	%r401, %r400, 2;
	and.b32  	%r402, %r401, 60;
	shr.u32 	%r403, %r400, 4;
	add.s32 	%r404, %r402, %r4;
	add.s32 	%r405, %r403, %r42;
	mad.lo.s32 	%r406, %r405, %r98, %r404;
	mul.wide.s32 	%rd62, %r406, 4;
	add.s64 	%rd63, %rd3, %rd62;
	ld.global.v4.f32 	{%f225, %f226, %f227, %f228}, [%rd63];
	shl.b32 	%r407, %r400, 4;
	and.b32  	%r408, %r407, 240;
	shl.b32 	%r409, %r403, 8;
	or.b32  	%r410, %r409, %r408;
	add.s32 	%r411, %r54, %r410;
	st.shared.f32 	[%r411], %f225;
	st.shared.f32 	[%r411+4], %f226;
	st.shared.f32 	[%r411+8], %f227;
	st.shared.f32 	[%r411+12], %f228;
	add.s32 	%r449, %r400, %r6;
	setp.lt.u32 	%p28, %r449, 256;
	@%p28 bra 	$L__BB22_28;
$L__BB22_29:
	shl.b32 	%r413, %r447, 13;
	mov.u32 	%r414, _ZZ8sgemm_dbILi128ELi64ELi16ELi8ELi4EEvPKfS1_PfiiiffE2As;
	add.s32 	%r75, %r414, %r413;
	shl.b32 	%r415, %r447, 12;
	mov.u32 	%r416, _ZZ8sgemm_dbILi128ELi64ELi16ELi8ELi4EEvPKfS1_PfiiiffE2Bs;
	add.s32 	%r76, %r416, %r415;
	mov.b32 	%r459, 0;
$L__BB22_30:
	shl.b32 	%r417, %r459, 7;
	shl.b32 	%r418, %r1, 3;
	add.s32 	%r419, %r417, %r418;
	shl.b32 	%r420, %r419, 2;
	add.s32 	%r421, %r75, %r420;
	ld.shared.f32 	%f229, [%r421];
	ld.shared.f32 	%f230, [%r421+4];
	ld.shared.f32 	%f231, [%r421+8];
	ld.shared.f32 	%f232, [%r421+12];
	ld.shared.f32 	%f233, [%r421+16];
	ld.shared.f32 	%f234, [%r421+20];
	ld.shared.f32 	%f235, [%r421+24];
	ld.shared.f32 	%f236, [%r421+28];
	shl.b32 	%r422, %r459, 6;
	shl.b32 	%r423, %r2, 2;
	add.s32 	%r424, %r422, %r423;
	shl.b32 	%r425, %r424, 2;
	add.s32 	%r426, %r76, %r425;
	ld.shared.f32 	%f237, [%r426];
	ld.shared.f32 	%f238, [%r426+4];
	ld.shared.f32 	%f239, [%r426+8];
	ld.shared.f32 	%f240, [%r426+12];
	fma.rn.f32 	%f420, %f229, %f237, %f420;
	fma.rn.f32 	%f419, %f229, %f238, %f419;
	fma.rn.f32 	%f418, %f229, %f239, %f418;
	fma.rn.f32 	%f417, %f229, %f240, %f417;
	fma.rn.f32 	%f416, %f230, %f237, %f416;
	fma.rn.f32 	%f415, %f230, %f238, %f415;
	fma.rn.f32 	%f414, %f230, %f239, %f414;
	fma.rn.f32 	%f413, %f230, %f240, %f413;
	fma.rn.f32 	%f412, %f231, %f237, %f412;
	fma.rn.f32 	%f411, %f231, %f238, %f411;
	fma.rn.f32 	%f410, %f231, %f239, %f410;
	fma.rn.f32 	%f409, %f231, %f240, %f409;
	fma.rn.f32 	%f408, %f232, %f237, %f408;
	fma.rn.f32 	%f407, %f232, %f238, %f407;
	fma.rn.f32 	%f406, %f232, %f239, %f406;
	fma.rn.f32 	%f405, %f232, %f240, %f405;
	fma.rn.f32 	%f404, %f233, %f237, %f404;
	fma.rn.f32 	%f403, %f233, %f238, %f403;
	fma.rn.f32 	%f402, %f233, %f239, %f402;
	fma.rn.f32 	%f401, %f233, %f240, %f401;
	fma.rn.f32 	%f421, %f234, %f237, %f421;
	fma.rn.f32 	%f422, %f234, %f238, %f422;
	fma.rn.f32 	%f423, %f234, %f239, %f423;
	fma.rn.f32 	%f424, %f234, %f240, %f424;
	fma.rn.f32 	%f425, %f235, %f237, %f425;
	fma.rn.f32 	%f426, %f235, %f238, %f426;
	fma.rn.f32 	%f427, %f235, %f239, %f427;
	fma.rn.f32 	%f428, %f235, %f240, %f428;
	fma.rn.f32 	%f429, %f236, %f237, %f429;
	fma.rn.f32 	%f430, %f236, %f238, %f430;
	fma.rn.f32 	%f431, %f236, %f239, %f431;
	fma.rn.f32 	%f432, %f236, %f240, %f432;
	add.s32 	%r459, %r459, 1;
	setp.ne.s32 	%p29, %r459, 16;
	@%p29 bra 	$L__BB22_30;
	bar.sync 	0;
	add.s32 	%r79, %r446, 1;
	setp.eq.s32 	%p30, %r446, %r26;
	mov.u32 	%r446, %r79;
	mov.u32 	%r447, %r41;
	@%p30 bra 	$L__BB22_32;
	bra.uni 	$L__BB22_13;
$L__BB22_32:
	shl.b32 	%r427, %r1, 3;
	add.s32 	%r36, %r3, %r427;
	shl.b32 	%r429, %r2, 2;
	add.s32 	%r37, %r4, %r429;
	setp.lt.s32 	%p31, %r36, %r97;
	mul.lo.s32 	%r38, %r36, %r98;
	setp.lt.s32 	%p32, %r37, %r98;
	and.pred  	%p33, %p31, %p32;
	@%p33 bra 	$L__BB22_33;
	bra.uni 	$L__BB22_34;
$L__BB22_33:
	add.s32 	%r430, %r37, %r38;
	mul.wide.s32 	%rd64, %r430, 4;
	add.s64 	%rd65, %rd1, %rd64;
	ld.global.f32 	%f241, [%rd65];
	mul.f32 	%f242, %f130, %f241;
	fma.rn.f32 	%f243, %f129, %f420, %f242;
	st.global.f32 	[%rd65], %f243;
$L__BB22_34:
	setp.ge.s32 	%p34, %r36, %r97;
	add.s32 	%r80, %r37, 1;
	setp.ge.s32 	%p35, %r80, %r98;
	cvt.s64.s32 	%rd66, %r38;
	cvt.s64.s32 	%rd4, %r37;
	add.s64 	%rd67, %rd4, %rd66;
	shl.b64 	%rd68, %rd67, 2;
	add.s64 	%rd5, %rd1, %rd68;
	or.pred  	%p36, %p34, %p35;
	@%p36 bra 	$L__BB22_36;
	ld.global.f32 	%f244, [%rd5+4];
	mul.f32 	%f245, %f130, %f244;
	fma.rn.f32 	%f246, %f129, %f419, %f245;
	st.global.f32 	[%rd5+4], %f246;
$L__BB22_36:
	setp.ge.s32 	%p37, %r36, %r97;
	add.s32 	%r81, %r37, 2;
	setp.ge.s32 	%p38, %r81, %r98;
	or.pred  	%p39, %p37, %p38;
	@%p39 bra 	$L__BB22_38;
	ld.global.f32 	%f247, [%rd5+8];
	mul.f32 	%f248, %f130, %f247;
	fma.rn.f32 	%f249, %f129, %f418, %f248;
	st.global.f32 	[%rd5+8], %f249;
$L__BB22_38:
	setp.ge.s32 	%p40, %r36, %r97;
	add.s32 	%r82, %r37, 3;
	setp.ge.s32 	%p41, %r82, %r98;
	or.pred  	%p42, %p40, %p41;
	@%p42 bra 	$L__BB22_40;
	ld.global.f32 	%f250, [%rd5+12];
	mul.f32 	%f251, %f130, %f250;
	fma.rn.f32 	%f252, %f129, %f417, %f251;
	st.global.f32 	[%rd5+12], %f252;
$L__BB22_40:
	setp.ge.s32 	%p43, %r37, %r98;
	add.s32 	%r83, %r36, 1;
	setp.ge.s32 	%p44, %r83, %r97;
	add.s32 	%r84, %r38, %r98;
	or.pred  	%p45, %p44, %p43;
	@%p45 bra 	$L__BB22_42;
	add.s32 	%r431, %r37, %r84;
	mul.wide.s32 	%rd69, %r431, 4;
	add.s64 	%rd70, %rd1, %rd69;
	ld.global.f32 	%f253, [%rd70];
	mul.f32 	%f254, %f130, %f253;
	fma.rn.f32 	%f255, %f129, %f416, %f254;
	st.global.f32 	[%rd70], %f255;
$L__BB22_42:
	setp.ge.s32 	%p46, %r83, %r97;
	setp.ge.s32 	%p47, %r80, %r98;
	cvt.s64.s32 	%rd71, %r84;
	add.s64 	%rd72, %rd4, %rd71;
	shl.b64 	%rd73, %rd72, 2;
	add.s64 	%rd6, %rd1, %rd73;
	or.pred  	%p48, %p46, %p47;
	@%p48 bra 	$L__BB22_44;
	ld.global.f32 	%f256, [%rd6+4];
	mul.f32 	%f257, %f130, %f256;
	fma.rn.f32 	%f258, %f129, %f415, %f257;
	st.global.f32 	[%rd6+4], %f258;
$L__BB22_44:
	setp.ge.s32 	%p49, %r83, %r97;
	setp.ge.s32 	%p50, %r81, %r98;
	or.pred  	%p51, %p49, %p50;
	@%p51 bra 	$L__BB22_46;
	ld.global.f32 	%f259, [%rd6+8];
	mul.f32 	%f260, %f130, %f259;
	fma.rn.f32 	%f261, %f129, %f414, %f260;
	st.global.f32 	[%rd6+8], %f261;
$L__BB22_46:
	setp.ge.s32 	%p52, %r83, %r97;
	setp.ge.s32 	%p53, %r82, %r98;
	or.pred  	%p54, %p52, %p53;
	@%p54 bra 	$L__BB22_48;
	ld.global.f32 	%f262, [%rd6+12];
	mul.f32 	%f263, %f130, %f262;
	fma.rn.f32 	%f264, %f129, %f413, %f263;
	st.global.f32 	[%rd6+12], %f264;
$L__BB22_48:
	setp.ge.s32 	%p55, %r37, %r98;
	add.s32 	%r85, %r36, 2;
	setp.ge.s32 	%p56, %r85, %r97;
	add.s32 	%r86, %r84, %r98;
	or.pred  	%p57, %p56, %p55;
	@%p57 bra 	$L__BB22_50;
	add.s32 	%r432, %r37, %r86;
	mul.wide.s32 	%rd74, %r432, 4;
	add.s64 	%rd75, %rd1, %rd74;
	ld.global.f32 	%f265, [%rd75];
	mul.f32 	%f266, %f130, %f265;
	fma.rn.f32 	%f267, %f129, %f412, %f266;
	st.global.f32 	[%rd75], %f267;
$L__BB22_50:
	setp.ge.s32 	%p58, %r85, %r97;
	setp.ge.s32 	%p59, %r80, %r98;
	cvt.s64.s32 	%rd76, %r86;
	add.s64 	%rd77, %rd4, %rd76;
	shl.b64 	%rd78, %rd77, 2;
	add.s64 	%rd7, %rd1, %rd78;
	or.pred  	%p60, %p58, %p59;
	@%p60 bra 	$L__BB22_52;
	ld.global.f32 	%f268, [%rd7+4];
	mul.f32 	%f269, %f130, %f268;
	fma.rn.f32 	%f270, %f129, %f411, %f269;
	st.global.f32 	[%rd7+4], %f270;
$L__BB22_52:
	setp.ge.s32 	%p61, %r85, %r97;
	setp.ge.s32 	%p62, %r81, %r98;
	or.pred  	%p63, %p61, %p62;
	@%p63 bra 	$L__BB22_54;
	ld.global.f32 	%f271, [%rd7+8];
	mul.f32 	%f272, %f130, %f271;
	fma.rn.f32 	%f273, %f129, %f410, %f272;
	st.global.f32 	[%rd7+8], %f273;
$L__BB22_54:
	setp.ge.s32 	%p64, %r85, %r97;
	setp.ge.s32 	%p65, %r82, %r98;
	or.pred  	%p66, %p64, %p65;
	@%p66 bra 	$L__BB22_56;
	ld.global.f32 	%f274, [%rd7+12];
	mul.f32 	%f275, %f130, %f274;
	fma.rn.f32 	%f276, %f129, %f409, %f275;
	st.global.f32 	[%rd7+12], %f276;
$L__BB22_56:
	setp.ge.s32 	%p67, %r37, %r98;
	add.s32 	%r87, %r36, 3;
	setp.ge.s32 	%p68, %r87, %r97;
	add.s32 	%r88, %r86, %r98;
	or.pred  	%p69, %p68, %p67;
	@%p69 bra 	$L__BB22_58;
	add.s32 	%r433, %r37, %r88;
	mul.wide.s32 	%rd79, %r433, 4;
	add.s64 	%rd80, %rd1, %rd79;
	ld.global.f32 	%f277, [%rd80];
	mul.f32 	%f278, %f130, %f277;
	fma.rn.f32 	%f279, %f129, %f408, %f278;
	st.global.f32 	[%rd80], %f279;
$L__BB22_58:
	setp.ge.s32 	%p70, %r87, %r97;
	setp.ge.s32 	%p71, %r80, %r98;
	cvt.s64.s32 	%rd81, %r88;
	add.s64 	%rd82, %rd4, %rd81;
	shl.b64 	%rd83, %rd82, 2;
	add.s64 	%rd8, %rd1, %rd83;
	or.pred  	%p72, %p70, %p71;
	@%p72 bra 	$L__BB22_60;
	ld.global.f32 	%f280, [%rd8+4];
	mul.f32 	%f281, %f130, %f280;
	fma.rn.f32 	%f282, %f129, %f407, %f281;
	st.global.f32 	[%rd8+4], %f282;
$L__BB22_60:
	setp.ge.s32 	%p73, %r87, %r97;
	setp.ge.s32 	%p74, %r81, %r98;
	or.pred  	%p75, %p73, %p74;
	@%p75 bra 	$L__BB22_62;
	ld.global.f32 	%f283, [%rd8+8];
	mul.f32 	%f284, %f130, %f283;
	fma.rn.f32 	%f285, %f129, %f406, %f284;
	st.global.f32 	[%rd8+8], %f285;
$L__BB22_62:
	setp.ge.s32 	%p76, %r87, %r97;
	setp.ge.s32 	%p77, %r82, %r98;
	or.pred  	%p78, %p76, %p77;
	@%p78 bra 	$L__BB22_64;
	ld.global.f32 	%f286, [%rd8+12];
	mul.f32 	%f287, %f130, %f286;
	fma.rn.f32 	%f288, %f129, %f405, %f287;
	st.global.f32 	[%rd8+12], %f288;
$L__BB22_64:
	setp.ge.s32 	%p79, %r37, %r98;
	add.s32 	%r89, %r36, 4;
	setp.ge.s32 	%p80, %r89, %r97;
	add.s32 	%r90, %r88, %r98;
	or.pred  	%p81, %p80, %p79;
	@%p81 bra 	$L__BB22_66;
	add.s32 	%r434, %r37, %r90;
	mul.wide.s32 	%rd84, %r434, 4;
	add.s64 	%rd85, %rd1, %rd84;
	ld.global.f32 	%f289, [%rd85];
	mul.f32 	%f290, %f130, %f289;
	fma.rn.f32 	%f291, %f129, %f404, %f290;
	st.global.f32 	[%rd85], %f291;
$L__BB22_66:
	setp.ge.s32 	%p82, %r89, %r97;
	setp.ge.s32 	%p83, %r80, %r98;
	cvt.s64.s32 	%rd86, %r90;
	add.s64 	%rd87, %rd4, %rd86;
	shl.b64 	%rd88, %rd87, 2;
	add.s64 	%rd9, %rd1, %rd88;
	or.pred  	%p84, %p82, %p83;
	@%p84 bra 	$L__BB22_68;
	ld.global.f32 	%f292, [%rd9+4];
	mul.f32 	%f293, %f130, %f292;
	fma.rn.f32 	%f294, %f129, %f403, %f293;
	st.global.f32 	[%rd9+4], %f294;
$L__BB22_68:
	setp.ge.s32 	%p85, %r89, %r97;
	setp.ge.s32 	%p86, %r81, %r98;
	or.pred  	%p87, %p85, %p86;
	@%p87 bra 	$L__BB22_70;
	ld.global.f32 	%f295, [%rd9+8];
	mul.f32 	%f296, %f130, %f295;
	fma.rn.f32 	%f297, %f129, %f402, %f296;
	st.global.f32 	[%rd9+8], %f297;
$L__BB22_70:
	setp.ge.s32 	%p88, %r89, %r97;
	setp.ge.s32 	%p89, %r82, %r98;
	or.pred  	%p90, %p88, %p89;
	@%p90 bra 	$L__BB22_72;
	ld.global.f32 	%f298, [%rd9+12];
	mul.f32 	%f299, %f130, %f298;
	fma.rn.f32 	%f300, %f129, %f401, %f299;
	st.global.f32 	[%rd9+12], %f300;
$L__BB22_72:
	setp.ge.s32 	%p91, %r37, %r98;
	add.s32 	%r91, %r36, 5;
	setp.ge.s32 	%p92, %r91, %r97;
	add.s32 	%r92, %r90, %r98;
	or.pred  	%p93, %p92, %p91;
	@%p93 bra 	$L__BB22_74;
	add.s32 	%r435, %r37, %r92;
	mul.wide.s32 	%rd89, %r435, 4;
	add.s64 	%rd90, %rd1, %rd89;
	ld.global.f32 	%f301, [%rd90];
	mul.f32 	%f302, %f130, %f301;
	fma.rn.f32 	%f303, %f129, %f421, %f302;
	st.global.f32 	[%rd90], %f303;
$L__BB22_74:
	setp.ge.s32 	%p94, %r91, %r97;
	setp.ge.s32 	%p95, %r80, %r98;
	cvt.s64.s32 	%rd91, %r92;
	add.s64 	%rd92, %rd4, %rd91;
	shl.b64 	%rd93, %rd92, 2;
	add.s64 	%rd10, %rd1, %rd93;
	or.pred  	%p96, %p94, %p95;
	@%p96 bra 	$L__BB22_76;
	ld.global.f32 	%f304, [%rd10+4];
	mul.f32 	%f305, %f130, %f304;
	fma.rn.f32 	%f306, %f129, %f422, %f305;
	st.global.f32 	[%rd10+4], %f306;
$L__BB22_76:
	setp.ge.s32 	%p97, %r91, %r97;
	setp.ge.s32 	%p98, %r81, %r98;
	or.pred  	%p99, %p97, %p98;
	@%p99 bra 	$L__BB22_78;
	ld.global.f32 	%f307, [%rd10+8];
	mul.f32 	%f308, %f130, %f307;
	fma.rn.f32 	%f309, %f129, %f423, %f308;
	st.global.f32 	[%rd10+8], %f309;
$L__BB22_78:
	setp.ge.s32 	%p100, %r91, %r97;
	setp.ge.s32 	%p101, %r82, %r98;
	or.pred  	%p102, %p100, %p101;
	@%p102 bra 	$L__BB22_80;
	ld.global.f32 	%f310, [%rd10+12];
	mul.f32 	%f311, %f130, %f310;
	fma.rn.f32 	%f312, %f129, %f424, %f311;
	st.global.f32 	[%rd10+12], %f312;
$L__BB22_80:
	setp.ge.s32 	%p103, %r37, %r98;
	add.s32 	%r93, %r36, 6;
	setp.ge.s32 	%p104, %r93, %r97;
	add.s32 	%r94, %r92, %r98;
	or.pred  	%p105, %p104, %p103;
	@%p105 bra 	$L__BB22_82;
	add.s32 	%r436, %r37, %r94;
	mul.wide.s32 	%rd94, %r436, 4;
	add.s64 	%rd95, %rd1, %rd94;
	ld.global.f32 	%f313, [%rd95];
	mul.f32 	%f314, %f130, %f313;
	fma.rn.f32 	%f315, %f129, %f425, %f314;
	st.global.f32 	[%rd95], %f315;
$L__BB22_82:
	setp.ge.s32 	%p106, %r93, %r97;
	setp.ge.s32 	%p107, %r80, %r98;
	cvt.s64.s32 	%rd96, %r94;
	add.s64 	%rd97, %rd4, %rd96;
	shl.b64 	%rd98, %rd97, 2;
	add.s64 	%rd11, %rd1, %rd98;
	or.pred  	%p108, %p106, %p107;
	@%p108 bra 	$L__BB22_84;
	ld.global.f32 	%f316, [%rd11+4];
	mul.f32 	%f317, %f130, %f316;
	fma.rn.f32 	%f318, %f129, %f426, %f317;
	st.global.f32 	[%rd11+4], %f318;
$L__BB22_84:
	setp.ge.s32 	%p109, %r93, %r97;
	setp.ge.s32 	%p110, %r81, %r98;
	or.pred  	%p111, %p109, %p110;
	@%p111 bra 	$L__BB22_86;
	ld.global.f32 	%f319, [%rd11+8];
	mul.f32 	%f320, %f130, %f319;
	fma.rn.f32 	%f321, %f129, %f427, %f320;
	st.global.f32 	[%rd11+8], %f321;
$L__BB22_86:
	setp.ge.s32 	%p112, %r93, %r97;
	setp.ge.s32 	%p113, %r82, %r98;
	or.pred  	%p114, %p112, %p113;
	@%p114 bra 	$L__BB22_88;
	ld.global.f32 	%f322, [%rd11+12];
	mul.f32 	%f323, %f130, %f322;
	fma.rn.f32 	%f324, %f129, %f428, %f323;
	st.global.f32 	[%rd11+12], %f324;
$L__BB22_88:
	setp.ge.s32 	%p115, %r37, %r98;
	add.s32 	%r95, %r36, 7;
	setp.ge.s32 	%p116, %r95, %r97;
	add.s32 	%r96, %r94, %r98;
	or.pred  	%p117, %p116, %p115;
	@%p117 bra 	$L__BB22_90;
	add.s32 	%r437, %r37, %r96;
	mul.wide.s32 	%rd99, %r437, 4;
	add.s64 	%rd100, %rd1, %rd99;
	ld.global.f32 	%f325, [%rd100];
	mul.f32 	%f326, %f130, %f325;
	fma.rn.f32 	%f327, %f129, %f429, %f326;
	st.global.f32 	[%rd100], %f327;
$L__BB22_90:
	setp.ge.s32 	%p118, %r95, %r97;
	setp.ge.s32 	%p119, %r80, %r98;
	cvt.s64.s32 	%rd101, %r96;
	add.s64 	%rd102, %rd4, %rd101;
	shl.b64 	%rd103, %rd102, 2;
	add.s64 	%rd12, %rd1, %rd103;
	or.pred  	%p120, %p118, %p119;
	@%p120 bra 	$L__BB22_92;
	ld.global.f32 	%f328, [%rd12+4];
	mul.f32 	%f329, %f130, %f328;
	fma.rn.f32 	%f330, %f129, %f430, %f329;
	st.global.f32 	[%rd12+4], %f330;
$L__BB22_92:
	setp.ge.s32 	%p121, %r95, %r97;
	setp.ge.s32 	%p122, %r81, %r98;
	or.pred  	%p123, %p121, %p122;
	@%p123 bra 	$L__BB22_94;
	ld.global.f32 	%f331, [%rd12+8];
	mul.f32 	%f332, %f130, %f331;
	fma.rn.f32 	%f333, %f129, %f431, %f332;
	st.global.f32 	[%rd12+8], %f333;
$L__BB22_94:
	setp.ge.s32 	%p124, %r95, %r97;
	setp.ge.s32 	%p125, %r82, %r98;
	or.pred  	%p126, %p124, %p125;
	@%p126 bra 	$L__BB22_96;
	ld.global.f32 	%f334, [%rd12+12];
	mul.f32 	%f335, %f130, %f334;
	fma.rn.f32 	%f336, %f129, %f432, %f335;
	st.global.f32 	[%rd12+12], %f336;
$L__BB22_96:
	ret;
$L__BB22_97:
	.pragma "nounroll";
	shl.b32 	%r128, %r440, 2;
	and.b32  	%r129, %r128, 12;
	shr.u32 	%r130, %r440, 2;
	add.s32 	%r131, %r3, %r130;
	mad.lo.s32 	%r132, %r131, %r99, %r129;
	mul.wide.s32 	%rd18, %r132, 4;
	add.s64 	%rd19, %rd2, %rd18;
	ld.global.v4.f32 	{%f135, %f136, %f137, %f138}, [%rd19];
	shl.b32 	%r133, %r440, 9;
	and.b32  	%r134, %r133, 1536;
	add.s32 	%r135, %r134, %r130;
	shl.b32 	%r136, %r135, 2;
	mov.u32 	%r137, _ZZ8sgemm_dbILi128ELi64ELi16ELi8ELi4EEvPKfS1_PfiiiffE2As;
	add.s32 	%r138, %r137, %r136;
	st.shared.f32 	[%r138], %f135;
	st.shared.f32 	[%r138+512], %f136;
	st.shared.f32 	[%r138+1024], %f137;
	st.shared.f32 	[%r138+1536], %f138;
	add.s32 	%r139, %r440, %r6;
	shl.b32 	%r140, %r139, 2;
	and.b32  	%r141, %r140, 12;
	shr.u32 	%r142, %r139, 2;
	add.s32 	%r143, %r3, %r142;
	mad.lo.s32 	%r144, %r143, %r99, %r141;
	mul.wide.s32 	%rd20, %r144, 4;
	add.s64 	%rd21, %rd2, %rd20;
	ld.global.v4.f32 	{%f139, %f140, %f141, %f142}, [%rd21];
	shl.b32 	%r145, %r139, 9;
	and.b32  	%r146, %r145, 1536;
	add.s32 	%r147, %r146, %r142;
	shl.b32 	%r148, %r147, 2;
	add.s32 	%r149, %r137, %r148;
	st.shared.f32 	[%r149], %f139;
	st.shared.f32 	[%r149+512], %f140;
	st.shared.f32 	[%r149+1024], %f141;
	st.shared.f32 	[%r149+1536], %f142;
	add.s32 	%r150, %r139, %r6;
	shl.b32 	%r151, %r150, 2;
	and.b32  	%r152, %r151, 12;
	shr.u32 	%r153, %r150, 2;
	add.s32 	%r154, %r3, %r153;
	mad.lo.s32 	%r155, %r154, %r99, %r152;
	mul.wide.s32 	%rd22, %r155, 4;
	add.s64 	%rd23, %rd2, %rd22;
	ld.global.v4.f32 	{%f143, %f144, %f145, %f146}, [%rd23];
	shl.b32 	%r156, %r150, 9;
	and.b32  	%r157, %r156, 1536;
	add.s32 	%r158, %r157, %r153;
	shl.b32 	%r159, %r158, 2;
	add.s32 	%r160, %r137, %r159;
	st.shared.f32 	[%r160], %f143;
	st.shared.f32 	[%r160+512], %f144;
	st.shared.f32 	[%r160+1024], %f145;
	st.shared.f32 	[%r160+1536], %f146;
	add.s32 	%r161, %r150, %r6;
	shl.b32 	%r162, %r161, 2;
	and.b32  	%r163, %r162, 12;
	shr.u32 	%r164, %r161, 2;
	add.s32 	%r165, %r3, %r164;
	mad.lo.s32 	%r166, %r165, %r99, %r163;
	mul.wide.s32 	%rd24, %r166, 4;
	add.s64 	%rd25, %rd2, %rd24;
	ld.global.v4.f32 	{%f147, %f148, %f149, %f150}, [%rd25];
	shl.b32 	%r167, %r161, 9;
	and.b32  	%r168, %r167, 1536;
	add.s32 	%r169, %r168, %r164;
	shl.b32 	%r170, %r169, 2;
	add.s32 	%r171, %r137, %r170;
	st.shared.f32 	[%r171], %f147;
	st.shared.f32 	[%r171+512], %f148;
	st.shared.f32 	[%r171+1024], %f149;
	st.shared.f32 	[%r171+1536], %f150;
	add.s32 	%r440, %r161, %r6;
	setp.lt.u32 	%p6, %r440, 512;
	@%p6 bra 	$L__BB22_97;
	bra.uni 	$L__BB22_5;

}
	// .globl	_Z8sgemm_dbILi64ELi128ELi16ELi4ELi8EEvPKfS1_Pfiiiff
.visible .entry _Z8sgemm_dbILi64ELi128ELi16ELi4ELi8EEvPKfS1_Pfiiiff(
	.param .u64 .ptr .align 1 _Z8sgemm_dbILi64ELi128ELi16ELi4ELi8EEvPKfS1_Pfiiiff_param_0,
	.param .u64 .ptr .align 1 _Z8sgemm_dbILi64ELi128ELi16ELi4ELi8EEvPKfS1_Pfiiiff_param_1,
	.param .u64 .ptr .align 1 _Z8sgemm_dbILi64ELi128ELi16ELi4ELi8EEvPKfS1_Pfiiiff_param_2,
	.param .u32 _Z8sgemm_dbILi64ELi128ELi16ELi4ELi8EEvPKfS1_Pfiiiff_param_3,
	.param .u32 _Z8sgemm_dbILi64ELi128ELi16ELi4ELi8EEvPKfS1_Pfiiiff_param_4,
	.param .u32 _Z8sgemm_dbILi64ELi128ELi16ELi4ELi8EEvPKfS1_Pfiiiff_param_5,
	.param .f32 _Z8sgemm_dbILi64ELi128ELi16ELi4ELi8EEvPKfS1_Pfiiiff_param_6,
	.param .f32 _Z8sgemm_dbILi64ELi128ELi16ELi4ELi8EEvPKfS1_Pfiiiff_param_7
)
{
	.reg .pred 	%p<127>;
	.reg .b32 	%r<452>;
	.reg .b32 	%f<433>;
	.reg .b64 	%rd<80>;
	// demoted variable
	.shared .align 4 .b8 _ZZ8sgemm_dbILi64ELi128ELi16ELi4ELi8EEvPKfS1_PfiiiffE2As[8192];
	// demoted variable
	.shared .align 4 .b8 _ZZ8sgemm_dbILi64ELi128ELi16ELi4ELi8EEvPKfS1_PfiiiffE2Bs[16384];
	ld.param.u64 	%rd9, [_Z8sgemm_dbILi64ELi128ELi16ELi4ELi8EEvPKfS1_Pfiiiff_param_0];
	ld.param.u64 	%rd10, [_Z8sgemm_dbILi64ELi128ELi16ELi4ELi8EEvPKfS1_Pfiiiff_param_1];
	ld.param.u64 	%rd11, [_Z8sgemm_dbILi64ELi128ELi16ELi4ELi8EEvPKfS1_Pfiiiff_param_2];
	ld.param.u32 	%r93, [_Z8sgemm_dbILi64ELi128ELi16ELi4ELi8EEvPKfS1_Pfiiiff_param_3];
	ld.param.u32 	%r94, [_Z8sgemm_dbILi64ELi128ELi16ELi4ELi8EEvPKfS1_Pfiiiff_param_4];
	ld.param.u32 	%r95, [_Z8sgemm_dbILi64ELi128ELi16ELi4ELi8EEvPKfS1_Pfiiiff_param_5];
	ld.param.f32 	%f129, [_Z8sgemm_dbILi64ELi128ELi16ELi4ELi8EEvPKfS1_Pfiiiff_param_6];
	ld.param.f32 	%f130, [_Z8sgemm_dbILi64ELi128ELi16ELi4ELi8EEvPKfS1_Pfiiiff_param_7];
	cvta.to.global.u64 	%rd1, %rd11;
	cvta.to.global.u64 	%rd2, %rd9;
	cvta.to.global.u64 	%rd3, %rd10;
	mov.u32 	%r1, %tid.y;
	mov.u32 	%r2, %tid.x;
	mov.u32 	%r96, %ctaid.y;
	shl.b32 	%r3, %r96, 6;
	mov.u32 	%r97, %ctaid.x;
	shl.b32 	%r4, %r97, 7;
	mov.u32 	%r98, %ntid.x;
	mad.lo.s32 	%r5, %r98, %r1, %r2;
	mov.u32 	%r99, %ntid.y;
	mul.lo.s32 	%r6, %r98, %r99;
	add.s32 	%r100, %r95, -1;
	shr.s32 	%r101, %r100, 31;
	shr.u32 	%r102, %r101, 28;
	add.s32 	%r103, %r100, %r102;
	shr.s32 	%r7, %r103, 4;
	setp.gt.u32 	%p1, %r5, 255;
	@%p1 bra 	$L__BB23_5;
	add.s32 	%r104, %r5, %r6;
	max.u32 	%r105, %r104, 256;
	setp.lt.u32 	%p2, %r104, 256;
	selp.u32 	%r106, 1, 0, %p2;
	add.s32 	%r107, %r104, %r106;
	sub.s32 	%r108, %r105, %r107;
	div.u32 	%r109, %r108, %r6;
	add.s32 	%r8, %r109, %r106;
	and.b32  	%r110, %r8, 3;
	setp.eq.s32 	%p3, %r110, 3;
	mov.u32 	%r432, %r5;
	@%p3 bra 	$L__BB23_4;
	add.s32 	%r112, %r8, 1;
	and.b32  	%r9, %r112, 3;
	mov.b32 	%r431, 0;
	mov.u32 	%r432, %r5;
$L__BB23_3:
	.pragma "nounroll";
	shl.b32 	%r113, %r432, 2;
	and.b32  	%r114, %r113, 12;
	shr.u32 	%r115, %r432, 2;
	add.s32 	%r116, %r3, %r115;
	mad.lo.s32 	%r117, %r116, %r95, %r114;
	mul.wide.s32 	%rd12, %r117, 4;
	add.s64 	%rd13, %rd2, %rd12;
	ld.global.v4.f32 	{%f131, %f132, %f133, %f134}, [%rd13];
	shl.b32 	%r118, %r432, 8;
	and.b32  	%r119, %r118, 768;
	add.s32 	%r120, %r119, %r115;
	shl.b32 	%r121, %r120, 2;
	mov.u32 	%r122, _ZZ8sgemm_dbILi64ELi128ELi16ELi4ELi8EEvPKfS1_PfiiiffE2As;
	add.s32 	%r123, %r122, %r121;
	st.shared.f32 	[%r123], %f131;
	st.shared.f32 	[%r123+256], %f132;
	st.shared.f32 	[%r123+512], %f133;
	st.shared.f32 	[%r123+768], %f134;
	add.s32 	%r432, %r432, %r6;
	add.s32 	%r431, %r431, 1;
	setp.ne.s32 	%p4, %r431, %r9;
	@%p4 bra 	$L__BB23_3;
$L__BB23_4:
	setp.lt.u32 	%p5, %r8, 3;
	@%p5 bra 	$L__BB23_5;
	bra.uni 	$L__BB23_97;
$L__BB23_5:
	setp.gt.u32 	%p7, %r5, 511;
	@%p7 bra 	$L__BB23_11;
	add.s32 	%r168, %r5, %r6;
	max.u32 	%r169, %r168, 512;
	setp.lt.u32 	%p8, %r168, 512;
	selp.u32 	%r170, 1, 0, %p8;
	add.s32 	%r171, %r168, %r170;
	sub.s32 	%r172, %r169, %r171;
	div.u32 	%r173, %r172, %r6;
	add.s32 	%r15, %r173, %r170;
	and.b32  	%r174, %r15, 3;
	setp.eq.s32 	%p9, %r174, 3;
	mov.u32 	%r435, %r5;
	@%p9 bra 	$L__BB23_9;
	add.s32 	%r176, %r15, 1;
	and.b32  	%r16, %r176, 3;
	mov.b32 	%r434, 0;
	mov.u32 	%r435, %r5;
$L__BB23_8:
	.pragma "nounroll";
	shl.b32 	%r177, %r435, 2;
	and.b32  	%r178, %r177, 124;
	shr.u32 	%r179, %r435, 5;
	add.s32 	%r180, %r178, %r4;
	mad.lo.s32 	%r181, %r179, %r94, %r180;
	mul.wide.s32 	%rd22, %r181, 4;
	add.s64 	%rd23, %rd3, %rd22;
	ld.global.v4.f32 	{%f151, %f152, %f153, %f154}, [%rd23];
	shl.b32 	%r182, %r435, 4;
	and.b32  	%r183, %r182, 496;
	shl.b32 	%r184, %r179, 9;
	or.b32  	%r185, %r184, %r183;
	mov.u32 	%r186, _ZZ8sgemm_dbILi64ELi128ELi16ELi4ELi8EEvPKfS1_PfiiiffE2Bs;
	add.s32 	%r187, %r186, %r185;
	st.shared.f32 	[%r187], %f151;
	st.shared.f32 	[%r187+4], %f152;
	st.shared.f32 	[%r187+8], %f153;
	st.shared.f32 	[%r187+12], %f154;
	add.s32 	%r435, %r435, %r6;
	add.s32 	%r434, %r434, 1;
	setp.ne.s32 	%p10, %r434, %r16;
	@%p10 bra 	$L__BB23_8;
$L__BB23_9:
	setp.lt.u32 	%p11, %r15, 3;
	@%p11 bra 	$L__BB23_11;
$L__BB23_10:
	.pragma "nounroll";
	shl.b32 	%r188, %r435, 2;
	and.b32  	%r189, %r188, 124;
	shr.u32 	%r190, %r435, 5;
	add.s32 	%r191, %r189, %r4;
	mad.lo.s32 	%r192, %r190, %r94, %r191;
	mul.wide.s32 	%rd24, %r192, 4;
	add.s64 	%rd25, %rd3, %rd24;
	ld.global.v4.f32 	{%f155, %f156, %f157, %f158}, [%rd25];
	shl.b32 	%r193, %r435, 4;
	and.b32  	%r194, %r193, 496;
	shl.b32 	%r195, %r190, 9;
	or.b32  	%r196, %r195, %r194;
	mov.u32 	%r197, _ZZ8sgemm_dbILi64ELi128ELi16ELi4ELi8EEvPKfS1_PfiiiffE2Bs;
	add.s32 	%r198, %r197, %r196;
	st.shared.f32 	[%r198], %f155;
	st.shared.f32 	[%r198+4], %f156;
	st.shared.f32 	[%r198+8], %f157;
	st.shared.f32 	[%r198+12], %f158;
	add.s32 	%r199, %r435, %r6;
	shl.b32 	%r200, %r199, 2;
	and.b32  	%r201, %r200, 124;
	shr.u32 	%r202, %r199, 5;
	add.s32 	%r203, %r201, %r4;
	mad.lo.s32 	%r204, %r202, %r94, %r203;
	mul.wide.s32 	%rd26, %r204, 4;
	add.s64 	%rd27, %rd3, %rd26;
	ld.global.v4.f32 	{%f159, %f160, %f161, %f162}, [%rd27];
	shl.b32 	%r205, %r199, 4;
	and.b32  	%r206, %r205, 496;
	shl.b32 	%r207, %r202, 9;
	or.b32  	%r208, %r207, %r206;
	add.s32 	%r209, %r197, %r208;
	st.shared.f32 	[%r209], %f159;
	st.shared.f32 	[%r209+4], %f160;
	st.shared.f32 	[%r209+8], %f161;
	st.shared.f32 	[%r209+12], %f162;
	add.s32 	%r210, %r199, %r6;
	shl.b32 	%r211, %r210, 2;
	and.b32  	%r212, %r211, 124;
	shr.u32 	%r213, %r210, 5;
	add.s32 	%r214, %r212, %r4;
	mad.lo.s32 	%r215, %r213, %r94, %r214;
	mul.wide.s32 	%rd28, %r215, 4;
	add.s64 	%rd29, %rd3, %rd28;
	ld.global.v4.f32 	{%f163, %f164, %f165, %f166}, [%rd29];
	shl.b32 	%r216, %r210, 4;
	and.b32  	%r217, %r216, 496;
	shl.b32 	%r218, %r213, 9;
	or.b32  	%r219, %r218, %r217;
	add.s32 	%r220, %r197, %r219;
	st.shared.f32 	[%r220], %f163;
	st.shared.f32 	[%r220+4], %f164;
	st.shared.f32 	[%r220+8], %f165;
	st.shared.f32 	[%r220+12], %f166;
	add.s32 	%r221, %r210, %r6;
	shl.b32 	%r222, %r221, 2;
	and.b32  	%r223, %r222, 124;
	shr.u32 	%r224, %r221, 5;
	add.s32 	%r225, %r223, %r4;
	mad.lo.s32 	%r226, %r224, %r94, %r225;
	mul.wide.s32 	%rd30, %r226, 4;
	add.s64 	%rd31, %rd3, %rd30;
	ld.global.v4.f32 	{%f167, %f168, %f169, %f170}, [%rd31];
	shl.b32 	%r227, %r221, 4;
	and.b32  	%r228, %r227, 496;
	shl.b32 	%r229, %r224, 9;
	or.b32  	%r230, %r229, %r228;
	add.s32 	%r231, %r197, %r230;
	st.shared.f32 	[%r231], %f167;
	st.shared.f32 	[%r231+4], %f168;
	st.shared.f32 	[%r231+8], %f169;
	st.shared.f32 	[%r231+12], %f170;
	add.s32 	%r435, %r221, %r6;
	setp.lt.u32 	%p12, %r435, 512;
	@%p12 bra 	$L__BB23_10;
$L__BB23_11:
	bar.sync 	0;
	setp.lt.s32 	%p13, %r95, -14;
	mov.f32 	%f401, 0f00000000;
	mov.f32 	%f402, %f401;
	mov.f32 	%f403, %f401;
	mov.f32 	%f404, %f401;
	mov.f32 	%f405, %f401;
	mov.f32 	%f406, %f401;
	mov.f32 	%f407, %f401;
	mov.f32 	%f408, %f401;
	mov.f32 	%f409, %f401;
	mov.f32 	%f410, %f401;
	mov.f32 	%f411, %f401;
	mov.f32 	%f412, %f401;
	mov.f32 	%f413, %f401;
	mov.f32 	%f414, %f401;
	mov.f32 	%f415, %f401;
	mov.f32 	%f416, %f401;
	mov.f32 	%f417, %f401;
	mov.f32 	%f418, %f401;
	mov.f32 	%f419, %f401;
	mov.f32 	%f420, %f401;
	mov.f32 	%f421, %f401;
	mov.f32 	%f422, %f401;
	mov.f32 	%f423, %f401;
	mov.f32 	%f424, %f401;
	mov.f32 	%f425, %f401;
	mov.f32 	%f426, %f401;
	mov.f32 	%f427, %f401;
	mov.f32 	%f428, %f401;
	mov.f32 	%f429, %f401;
	mov.f32 	%f430, %f401;
	mov.f32 	%f431, %f401;
	mov.f32 	%f432, %f401;
	@%p13 bra 	$L__BB23_32;
	max.s32 	%r26, %r7, 0;
	add.s32 	%r27, %r5, %r6;
	max.u32 	%r233, %r27, 256;
	setp.lt.u32 	%p14, %r27, 256;
	selp.u32 	%r234, 1, 0, %p14;
	add.s32 	%r235, %r27, %r234;
	sub.s32 	%r236, %r233, %r235;
	div.u32 	%r237, %r236, %r6;
	add.s32 	%r28, %r237, %r234;
	max.u32 	%r238, %r27, 512;
	setp.lt.u32 	%p15, %r27, 512;
	selp.u32 	%r239, 1, 0, %p15;
	add.s32 	%r240, %r27, %r239;
	sub.s32 	%r241, %r238, %r240;
	div.u32 	%r242, %r241, %r6;
	add.s32 	%r29, %r242, %r239;
	shl.b32 	%r243, %r27, 2;
	and.b32  	%r244, %r243, 12;
	shr.u32 	%r245, %r27, 2;
	add.s32 	%r246, %r3, %r245;
	mad.lo.s32 	%r30, %r246, %r95, %r244;
	add.s32 	%r31, %r27, %r6;
	shl.b32 	%r247, %r31, 2;
	and.b32  	%r248, %r247, 12;
	shr.u32 	%r249, %r31, 2;
	add.s32 	%r250, %r3, %r249;
	mad.lo.s32 	%r32, %r250, %r95, %r248;
	shr.u32 	%r33, %r5, 5;
	shr.u32 	%r34, %r27, 5;
	shr.u32 	%r35, %r31, 5;
	mov.b32 	%r438, 0;
	mov.f32 	%f401, 0f00000000;
	mov.u32 	%r439, %r438;
$L__BB23_13:
	xor.b32  	%r41, %r439, 1;
	setp.ge.s32 	%p16, %r438, %r7;
	@%p16 bra 	$L__BB23_29;
	setp.gt.u32 	%p17, %r5, 255;
	shl.b32 	%r251, %r438, 4;
	add.s32 	%r42, %r251, 16;
	@%p17 bra 	$L__BB23_22;
	and.b32  	%r43, %r28, 3;
	setp.eq.s32 	%p18, %r43, 3;
	shl.b32 	%r252, %r41, 12;
	mov.u32 	%r253, _ZZ8sgemm_dbILi64ELi128ELi16ELi4ELi8EEvPKfS1_PfiiiffE2As;
	add.s32 	%r44, %r253, %r252;
	mov.u32 	%r440, %r5;
	@%p18 bra 	$L__BB23_19;
	setp.eq.s32 	%p19, %r43, 0;
	shl.b32 	%r254, %r5, 2;
	and.b32  	%r255, %r254, 12;
	shr.u32 	%r256, %r5, 2;
	add.s32 	%r257, %r3, %r256;
	mad.lo.s32 	%r258, %r257, %r95, %r255;
	add.s32 	%r259, %r42, %r258;
	mul.wide.s32 	%rd32, %r259, 4;
	add.s64 	%rd33, %rd2, %rd32;
	ld.global.v4.f32 	{%f173, %f174, %f175, %f176}, [%rd33];
	shl.b32 	%r260, %r5, 8;
	and.b32  	%r261, %r260, 768;
	add.s32 	%r262, %r261, %r256;
	shl.b32 	%r263, %r262, 2;
	add.s32 	%r264, %r44, %r263;
	st.shared.f32 	[%r264], %f173;
	st.shared.f32 	[%r264+256], %f174;
	st.shared.f32 	[%r264+512], %f175;
	st.shared.f32 	[%r264+768], %f176;
	mov.u32 	%r440, %r27;
	@%p19 bra 	$L__BB23_19;
	setp.eq.s32 	%p20, %r43, 1;
	add.s32 	%r265, %r42, %r30;
	mul.wide.s32 	%rd34, %r265, 4;
	add.s64 	%rd35, %rd2, %rd34;
	ld.global.v4.f32 	{%f177, %f178, %f179, %f180}, [%rd35];
	shl.b32 	%r266, %r27, 8;
	and.b32  	%r267, %r266, 768;
	shr.u32 	%r268, %r27, 2;
	add.s32 	%r269, %r267, %r268;
	shl.b32 	%r270, %r269, 2;
	add.s32 	%r271, %r44, %r270;
	st.shared.f32 	[%r271], %f177;
	st.shared.f32 	[%r271+256], %f178;
	st.shared.f32 	[%r271+512], %f179;
	st.shared.f32 	[%r271+768], %f180;
	mov.u32 	%r440, %r31;
	@%p20 bra 	$L__BB23_19;
	add.s32 	%r440, %r31, %r6;
	add.s32 	%r272, %r42, %r32;
	mul.wide.s32 	%rd36, %r272, 4;
	add.s64 	%rd37, %rd2, %rd36;
	ld.global.v4.f32 	{%f181, %f182, %f183, %f184}, [%rd37];
	shl.b32 	%r273, %r31, 8;
	and.b32  	%r274, %r273, 768;
	shr.u32 	%r275, %r31, 2;
	add.s32 	%r276, %r274, %r275;
	shl.b32 	%r277, %r276, 2;
	add.s32 	%r278, %r44, %r277;
	st.shared.f32 	[%r278], %f181;
	st.shared.f32 	[%r278+256], %f182;
	st.shared.f32 	[%r278+512], %f183;
	st.shared.f32 	[%r278+768], %f184;
$L__BB23_19:
	setp.lt.u32 	%p21, %r28, 3;
	@%p21 bra 	$L__BB23_22;
	shl.b32 	%r442, %r440, 2;
	shl.b32 	%r279, %r6, 3;
	add.s32 	%r448, %r279, %r442;
	shl.b32 	%r280, %r6, 1;
	add.s32 	%r447, %r280, %r440;
	mad.lo.s32 	%r446, %r6, 12, %r442;
	mad.lo.s32 	%r445, %r6, 3, %r440;
	add.s32 	%r444, %r6, %r440;
	shl.b32 	%r443, %r444, 2;
$L__BB23_21:
	.pragma "nounroll";
	and.b32  	%r281, %r442, 12;
	shr.u32 	%r282, %r440, 2;
	add.s32 	%r283, %r281, %r42;
	add.s32 	%r284, %r3, %r282;
	mad.lo.s32 	%r285, %r284, %r95, %r283;
	mul.wide.s32 	%rd38, %r285, 4;
	add.s64 	%rd39, %rd2, %rd38;
	ld.global.v4.f32 	{%f185, %f186, %f187, %f188}, [%rd39];
	shl.b32 	%r286, %r442, 6;
	and.b32  	%r287, %r286, 768;
	add.s32 	%r288, %r287, %r282;
	shl.b32 	%r289, %r288, 2;
	add.s32 	%r290, %r44, %r289;
	st.shared.f32 	[%r290], %f185;
	st.shared.f32 	[%r290+256], %f186;
	st.shared.f32 	[%r290+512], %f187;
	st.shared.f32 	[%r290+768], %f188;
	add.s32 	%r291, %r440, %r6;
	and.b32  	%r292, %r443, 12;
	shr.u32 	%r293, %r444, 2;
	add.s32 	%r294, %r292, %r42;
	add.s32 	%r295, %r3, %r293;
	mad.lo.s32 	%r296, %r295, %r95, %r294;
	mul.wide.s32 	%rd40, %r296, 4;
	add.s64 	%rd41, %rd2, %rd40;
	ld.global.v4.f32 	{%f189, %f190, %f191, %f192}, [%rd41];
	shl.b32 	%r297, %r443, 6;
	and.b32  	%r298, %r297, 768;
	add.s32 	%r299, %r298, %r293;
	shl.b32 	%r300, %r299, 2;
	add.s32 	%r301, %r44, %r300;
	st.shared.f32 	[%r301], %f189;
	st.shared.f32 	[%r301+256], %f190;
	st.shared.f32 	[%r301+512], %f191;
	st.shared.f32 	[%r301+768], %f192;
	add.s32 	%r302, %r291, %r6;
	and.b32  	%r303, %r448, 12;
	shr.u32 	%r304, %r447, 2;
	add.s32 	%r305, %r303, %r42;
	add.s32 	%r306, %r3, %r304;
	mad.lo.s32 	%r307, %r306, %r95, %r305;
	mul.wide.s32 	%rd42, %r307, 4;
	add.s64 	%rd43, %rd2, %rd42;
	ld.global.v4.f32 	{%f193, %f194, %f195, %f196}, [%rd43];
	shl.b32 	%r308, %r448, 6;
	and.b32  	%r309, %r308, 768;
	add.s32 	%r310, %r309, %r304;
	shl.b32 	%r311, %r310, 2;
	add.s32 	%r312, %r44, %r311;
	st.shared.f32 	[%r312], %f193;
	st.shared.f32 	[%r312+256], %f194;
	st.shared.f32 	[%r312+512], %f195;
	st.shared.f32 	[%r312+768], %f196;
	add.s32 	%r313, %r302, %r6;
	and.b32  	%r314, %r446, 12;
	shr.u32 	%r315, %r445, 2;
	add.s32 	%r316, %r314, %r42;
	add.s32 	%r317, %r3, %r315;
	mad.lo.s32 	%r318, %r317, %r95, %r316;
	mul.wide.s32 	%rd44, %r318, 4;
	add.s64 	%rd45, %rd2, %rd44;
	ld.global.v4.f32 	{%f197, %f198, %f199, %f200}, [%rd45];
	shl.b32 	%r319, %r446, 6;
	and.b32  	%r320, %r319, 768;
	add.s32 	%r321, %r320, %r315;
	shl.b32 	%r322, %r321, 2;
	add.s32 	%r323, %r44, %r322;
	st.shared.f32 	[%r323], %f197;
	st.shared.f32 	[%r323+256], %f198;
	st.shared.f32 	[%r323+512], %f199;
	st.shared.f32 	[%r323+768], %f200;
	add.s32 	%r440, %r313, %r6;
	shl.b32 	%r324, %r6, 4;
	add.s32 	%r448, %r448, %r324;
	shl.b32 	%r325, %r6, 2;
	add.s32 	%r447, %r447, %r325;
	add.s32 	%r446, %r446, %r324;
	add.s32 	%r445, %r445, %r325;
	add.s32 	%r444, %r444, %r325;
	add.s32 	%r443, %r443, %r324;
	add.s32 	%r442, %r442, %r324;
	setp.lt.u32 	%p22, %r440, 256;
	@%p22 bra 	$L__BB23_21;
$L__BB23_22:
	setp.gt.u32 	%p23, %r5, 511;
	@%p23 bra 	$L__BB23_29;
	and.b32  	%r326, %r29, 3;
	setp.eq.s32 	%p24, %r326, 3;
	shl.b32 	%r327, %r41, 13;
	mov.u32 	%r328, _ZZ8sgemm_dbILi64ELi128ELi16ELi4ELi8EEvPKfS1_PfiiiffE2Bs;
	add.s32 	%r54, %r328, %r327;
	mov.u32 	%r441, %r5;
	@%p24 bra 	$L__BB23_27;
	and.b32  	%r329, %r29, 3;
	setp.eq.s32 	%p25, %r329, 0;
	add.s32 	%r330, %r33, %r42;
	shl.b32 	%r331, %r5, 2;
	and.b32  	%r332, %r331, 124;
	add.s32 	%r333, %r332, %r4;
	mad.lo.s32 	%r334, %r330, %r94, %r333;
	mul.wide.s32 	%rd46, %r334, 4;
	add.s64 	%rd47, %rd3, %rd46;
	ld.global.v4.f32 	{%f201, %f202, %f203, %f204}, [%rd47];
	shl.b32 	%r335, %r33, 9;
	shl.b32 	%r336, %r5, 4;
	and.b32  	%r337, %r336, 496;
	or.b32  	%r338, %r335, %r337;
	add.s32 	%r339, %r54, %r338;
	st.shared.f32 	[%r339], %f201;
	st.shared.f32 	[%r339+4], %f202;
	st.shared.f32 	[%r339+8], %f203;
	st.shared.f32 	[%r339+12], %f204;
	mov.u32 	%r441, %r27;
	@%p25 bra 	$L__BB23_27;
	and.b32  	%r340, %r29, 3;
	setp.eq.s32 	%p26, %r340, 1;
	add.s32 	%r341, %r34, %r42;
	shl.b32 	%r342, %r27, 2;
	and.b32  	%r343, %r342, 124;
	add.s32 	%r344, %r343, %r4;
	mad.lo.s32 	%r345, %r341, %r94, %r344;
	mul.wide.s32 	%rd48, %r345, 4;
	add.s64 	%rd49, %rd3, %rd48;
	ld.global.v4.f32 	{%f205, %f206, %f207, %f208}, [%rd49];
	shl.b32 	%r346, %r34, 9;
	shl.b32 	%r347, %r27, 4;
	and.b32  	%r348, %r347, 496;
	or.b32  	%r349, %r346, %r348;
	add.s32 	%r350, %r54, %r349;
	st.shared.f32 	[%r350], %f205;
	st.shared.f32 	[%r350+4], %f206;
	st.shared.f32 	[%r350+8], %f207;
	st.shared.f32 	[%r350+12], %f208;
	mov.u32 	%r441, %r31;
	@%p26 bra 	$L__BB23_27;
	add.s32 	%r441, %r31, %r6;
	add.s32 	%r351, %r35, %r42;
	shl.b32 	%r352, %r31, 2;
	and.b32  	%r353, %r352, 124;
	add.s32 	%r354, %r353, %r4;
	mad.lo.s32 	%r355, %r351, %r94, %r354;
	mul.wide.s32 	%rd50, %r355, 4;
	add.s64 	%rd51, %rd3, %rd50;
	ld.global.v4.f32 	{%f209, %f210, %f211, %f212}, [%rd51];
	shl.b32 	%r356, %r35, 9;
	shl.b32 	%r357, %r31, 4;
	and.b32  	%r358, %r357, 496;
	or.b32  	%r359, %r356, %r358;
	add.s32 	%r360, %r54, %r359;
	st.shared.f32 	[%r360], %f209;
	st.shared.f32 	[%r360+4], %f210;
	st.shared.f32 	[%r360+8], %f211;
	st.shared.f32 	[%r360+12], %f212;
$L__BB23_27:
	setp.lt.u32 	%p27, %r29, 3;
	@%p27 bra 	$L__BB23_29;
$L__BB23_28:
	.pragma "nounroll";
	shl.b32 	%r361, %r441, 2;
	and.b32  	%r362, %r361, 124;
	shr.u32 	%r363, %r441, 5;
	add.s32 	%r364, %r362, %r4;
	add.s32 	%r365, %r363, %r42;
	mad.lo.s32 	%r366, %r365, %r94, %r364;
	mul.wide.s32 	%rd52, %r366, 4;
	add.s64 	%rd53, %rd3, %rd52;
	ld.global.v4.f32 	{%f213, %f214, %f215, %f216}, [%rd53];
	shl.b32 	%r367, %r441, 4;
	and.b32  	%r368, %r367, 496;
	shl.b32 	%r369, %r363, 9;
	or.b32  	%r370, %r369, %r368;
	add.s32 	%r371, %r54, %r370;
	st.shared.f32 	[%r371], %f213;
	st.shared.f32 	[%r371+4], %f214;
	st.shared.f32 	[%r371+8], %f215;
	st.shared.f32 	[%r371+12], %f216;
	add.s32 	%r372, %r441, %r6;
	shl.b32 	%r373, %r372, 2;
	and.b32  	%r374, %r373, 124;
	shr.u32 	%r375, %r372, 5;
	add.s32 	%r376, %r374, %r4;
	add.s32 	%r377, %r375, %r42;
	mad.lo.s32 	%r378, %r377, %r94, %r376;
	mul.wide.s32 	%rd54, %r378, 4;
	add.s64 	%rd55, %rd3, %rd54;
	ld.global.v4.f32 	{%f217, %f218, %f219, %f220}, [%rd55];
	shl.b32 	%r379, %r372, 4;
	and.b32  	%r380, %r379, 496;
	shl.b32 	%r381, %r375, 9;
	or.b32  	%r382, %r381, %r380;
	add.s32 	%r383, %r54, %r382;
	st.shared.f32 	[%r383], %f217;
	st.shared.f32 	[%r383+4], %f218;
	st.shared.f32 	[%r383+8], %f219;
	st.shared.f32 	[%r383+12], %f220;
	add.s32 	%r384, %r372, %r6;
	shl.b32 	%r385, %r384, 2;
	and.b32  	%r386, %r385, 124;
	shr.u32 	%r387, %r384, 5;
	add.s32 	%r388, %r386, %r4;
	add.s32 	%r389, %r387, %r42;
	mad.lo.s32 	%r390, %r389, %r94, %r388;
	mul.wide.s32 	%rd56, %r390, 4;
	add.s64 	%rd57, %rd3, %rd56;
	ld.global.v4.f32 	{%f221, %f222, %f223, %f224}, [%rd57];
	shl.b32 	%r391, %r384, 4;
	and.b32  	%r392, %r391, 496;
	shl.b32 	%r393, %r387, 9;
	or.b32  	%r394, %r393, %r392;
	add.s32 	%r395, %r54, %r394;
	st.shared.f32 	[%r395], %f221;
	st.shared.f32 	[%r395+4], %f222;
	st.shared.f32 	[%r395+8], %f223;
	st.shared.f32 	[%r395+12], %f224;
	add.s32 	%r396, %r384, %r6;
	shl.b32 	%r397, %r396, 2;
	and.b32  	%r398, %r397, 124;
	shr.u32 	%r399, %r396, 5;
	add.s32 	%r400, %r398, %r4;
	add.s32 	%r401, %r399, %r42;
	mad.lo.s32 	%r402, %r401, %r94, %r400;
	mul.wide.s32 	%rd58, %r402, 4;
	add.s64 	%rd59, %rd3, %rd58;
	ld.global.v4.f32 	{%f225, %f226, %f227, %f228}, [%rd59];
	shl.b32 	%r403, %r396, 4;
	and.b32  	%r404, %r403, 496;
	shl.b32 	%r405, %r399, 9;
	or.b32  	%r406, %r405, %r404;
	add.s32 	%r407, %r54, %r406;
	st.shared.f32 	[%r407], %f225;
	st.shared.f32 	[%r407+4], %f226;
	st.shared.f32 	[%r407+8], %f227;
	st.shared.f32 	[%r407+12], %f228;
	add.s32 	%r441, %r396, %r6;
	setp.lt.u32 	%p28, %r441, 512;
	@%p28 bra 	$L__BB23_28;
$L__BB23_29:
	shl.b32 	%r409, %r439, 12;
	mov.u32 	%r410, _ZZ8sgemm_dbILi64ELi128ELi16ELi4ELi8EEvPKfS1_PfiiiffE2As;
	add.s32 	%r75, %r410, %r409;
	shl.b32 	%r411, %r439, 13;
	mov.u32 	%r412, _ZZ8sgemm_dbILi64ELi128ELi16ELi4ELi8EEvPKfS1_PfiiiffE2Bs;
	add.s32 	%r76, %r412, %r411;
	mov.b32 	%r451, 0;
$L__BB23_30:
	shl.b32 	%r413, %r451, 6;
	shl.b32 	%r414, %r1, 2;
	add.s32 	%r415, %r413, %r414;
	shl.b32 	%r416, %r415, 2;
	add.s32 	%r417, %r75, %r416;
	ld.shared.f32 	%f229, [%r417];
	ld.shared.f32 	%f230, [%r417+4];
	ld.shared.f32 	%f231, [%r417+8];
	ld.shared.f32 	%f232, [%r417+12];
	shl.b32 	%r418, %r451, 7;
	shl.b32 	%r419, %r2, 3;
	add.s32 	%r420, %r418, %r419;
	shl.b32 	%r421, %r420, 2;
	add.s32 	%r422, %r76, %r421;
	ld.shared.f32 	%f233, [%r422];
	ld.shared.f32 	%f234, [%r422+4];
	ld.shared.f32 	%f235, [%r422+8];
	ld.shared.f32 	%f236, [%r422+12];
	ld.shared.f32 	%f237, [%r422+16];
	ld.shared.f32 	%f238, [%r422+20];
	ld.shared.f32 	%f239, [%r422+24];
	ld.shared.f32 	%f240, [%r422+28];
	fma.rn.f32 	%f420, %f229, %f233, %f420;
	fma.rn.f32 	%f419, %f229, %f234, %f419;
	fma.rn.f32 	%f418, %f229, %f235, %f418;
	fma.rn.f32 	%f417, %f229, %f236, %f417;
	fma.rn.f32 	%f416, %f229, %f237, %f416;
	fma.rn.f32 	%f415, %f229, %f238, %f415;
	fma.rn.f32 	%f414, %f229, %f239, %f414;
	fma.rn.f32 	%f413, %f229, %f240, %f413;
	fma.rn.f32 	%f412, %f230, %f233, %f412;
	fma.rn.f32 	%f411, %f230, %f234, %f411;
	fma.rn.f32 	%f410, %f230, %f235, %f410;
	fma.rn.f32 	%f409, %f230, %f236, %f409;
	fma.rn.f32 	%f408, %f230, %f237, %f408;
	fma.rn.f32 	%f407, %f230, %f238, %f407;
	fma.rn.f32 	%f406, %f230, %f239, %f406;
	fma.rn.f32 	%f405, %f230, %f240, %f405;
	fma.rn.f32 	%f404, %f231, %f233, %f404;
	fma.rn.f32 	%f403, %f231, %f234, %f403;
	fma.rn.f32 	%f402, %f231, %f235, %f402;
	fma.rn.f32 	%f401, %f231, %f236, %f401;
	fma.rn.f32 	%f421, %f231, %f237, %f421;
	fma.rn.f32 	%f422, %f231, %f238, %f422;
	fma.rn.f32 	%f423, %f231, %f239, %f423;
	fma.rn.f32 	%f424, %f231, %f240, %f424;
	fma.rn.f32 	%f425, %f232, %f233, %f425;
	fma.rn.f32 	%f426, %f232, %f234, %f426;
	fma.rn.f32 	%f427, %f232, %f235, %f427;
	fma.rn.f32 	%f428, %f232, %f236, %f428;
	fma.rn.f32 	%f429, %f232, %f237, %f429;
	fma.rn.f32 	%f430, %f232, %f238, %f430;
	fma.rn.f32 	%f431, %f232, %f239, %f431;
	fma.rn.f32 	%f432, %f232, %f240, %f432;
	add.s32 	%r451, %r451, 1;
	setp.ne.s32 	%p29, %r451, 16;
	@%p29 bra 	$L__BB23_30;
	bar.sync 	0;
	add.s32 	%r79, %r438, 1;
	setp.eq.s32 	%p30, %r438, %r26;
	mov.u32 	%r438, %r79;
	mov.u32 	%r439, %r41;
	@%p30 bra 	$L__BB23_32;
	bra.uni 	$L__BB23_13;
$L__BB23_32:
	shl.b32 	%r423, %r1, 2;
	add.s32 	%r36, %r3, %r423;
	shl.b32 	%r425, %r2, 3;
	add.s32 	%r37, %r4, %r425;
	setp.lt.s32 	%p31, %r36, %r93;
	mul.lo.s32 	%r38, %r36, %r94;
	setp.lt.s32 	%p32, %r37, %r94;
	and.pred  	%p33, %p31, %p32;
	@%p33 bra 	$L__BB23_33;
	bra.uni 	$L__BB23_34;
$L__BB23_33:
	add.s32 	%r426, %r37, %r38;
	mul.wide.s32 	%rd60, %r426, 4;
	add.s64 	%rd61, %rd1, %rd60;
	ld.global.f32 	%f241, [%rd61];
	mul.f32 	%f242, %f130, %f241;
	fma.rn.f32 	%f243, %f129, %f420, %f242;
	st.global.f32 	[%rd61], %f243;
$L__BB23_34:
	setp.ge.s32 	%p34, %r36, %r93;
	add.s32 	%r80, %r37, 1;
	setp.ge.s32 	%p35, %r80, %r94;
	cvt.s64.s32 	%rd62, %r38;
	cvt.s64.s32 	%rd4, %r37;
	add.s64 	%rd63, %rd4, %rd62;
	shl.b64 	%rd64, %rd63, 2;
	add.s64 	%rd5, %rd1, %rd64;
	or.pred  	%p36, %p34, %p35;
	@%p36 bra 	$L__BB23_36;
	ld.global.f32 	%f244, [%rd5+4];
	mul.f32 	%f245, %f130, %f244;
	fma.rn.f32 	%f246, %f129, %f419, %f245;
	st.global.f32 	[%rd5+4], %f246;
$L__BB23_36:
	setp.ge.s32 	%p37, %r36, %r93;
	add.s32 	%r81, %r37, 2;
	setp.ge.s32 	%p38, %r81, %r94;
	or.pred  	%p39, %p37, %p38;
	@%p39 bra 	$L__BB23_38;
	ld.global.f32 	%f247, [%rd5+8];
	mul.f32 	%f248, %f130, %f247;
	fma.rn.f32 	%f249, %f129, %f418, %f248;
	st.global.f32 	[%rd5+8], %f249;
$L__BB23_38:
	setp.ge.s32 	%p40, %r36, %r93;
	add.s32 	%r82, %r37, 3;
	setp.ge.s32 	%p41, %r82, %r94;
	or.pred  	%p42, %p40, %p41;
	@%p42 bra 	$L__BB23_40;
	ld.global.f32 	%f250, [%rd5+12];
	mul.f32 	%f251, %f130, %f250;
	fma.rn.f32 	%f252, %f129, %f417, %f251;
	st.global.f32 	[%rd5+12], %f252;
$L__BB23_40:
	setp.ge.s32 	%p43, %r36, %r93;
	add.s32 	%r83, %r37, 4;
	setp.ge.s32 	%p44, %r83, %r94;
	or.pred  	%p45, %p43, %p44;
	@%p45 bra 	$L__BB23_42;
	ld.global.f32 	%f253, [%rd5+16];
	mul.f32 	%f254, %f130, %f253;
	fma.rn.f32 	%f255, %f129, %f416, %f254;
	st.global.f32 	[%rd5+16], %f255;
$L__BB23_42:
	setp.ge.s32 	%p46, %r36, %r93;
	add.s32 	%r84, %r37, 5;
	setp.ge.s32 	%p47, %r84, %r94;
	or.pred  	%p48, %p46, %p47;
	@%p48 bra 	$L__BB23_44;
	ld.global.f32 	%f256, [%rd5+20];
	mul.f32 	%f257, %f130, %f256;
	fma.rn.f32 	%f258, %f129, %f415, %f257;
	st.global.f32 	[%rd5+20], %f258;
$L__BB23_44:
	setp.ge.s32 	%p49, %r36, %r93;
	add.s32 	%r85, %r37, 6;
	setp.ge.s32 	%p50, %r85, %r94;
	or.pred  	%p51, %p49, %p50;
	@%p51 bra 	$L__BB23_46;
	ld.global.f32 	%f259, [%rd5+24];
	mul.f32 	%f260, %f130, %f259;
	fma.rn.f32 	%f261, %f129, %f414, %f260;
	st.global.f32 	[%rd5+24], %f261;
$L__BB23_46:
	setp.ge.s32 	%p52, %r36, %r93;
	add.s32 	%r86, %r37, 7;
	setp.ge.s32 	%p53, %r86, %r94;
	or.pred  	%p54, %p52, %p53;
	@%p54 bra 	$L__BB23_48;
	ld.global.f32 	%f262, [%rd5+28];
	mul.f32 	%f263, %f130, %f262;
	fma.rn.f32 	%f264, %f129, %f413, %f263;
	st.global.f32 	[%rd5+28], %f264;
$L__BB23_48:
	setp.ge.s32 	%p55, %r37, %r94;
	add.s32 	%r87, %r36, 1;
	setp.ge.s32 	%p56, %r87, %r93;
	add.s32 	%r88, %r38, %r94;
	or.pred  	%p57, %p56, %p55;
	@%p57 bra 	$L__BB23_50;
	add.s32 	%r427, %r37, %r88;
	mul.wide.s32 	%rd65, %r427, 4;
	add.s64 	%rd66, %rd1, %rd65;
	ld.global.f32 	%f265, [%rd66];
	mul.f32 	%f266, %f130, %f265;
	fma.rn.f32 	%f267, %f129, %f412, %f266;
	st.global.f32 	[%rd66], %f267;
$L__BB23_50:
	setp.ge.s32 	%p58, %r87, %r93;
	setp.ge.s32 	%p59, %r80, %r94;
	cvt.s64.s32 	%rd67, %r88;
	add.s64 	%rd68, %rd4, %rd67;
	shl.b64 	%rd69, %rd68, 2;
	add.s64 	%rd6, %rd1, %rd69;
	or.pred  	%p60, %p58, %p59;
	@%p60 bra 	$L__BB23_52;
	ld.global.f32 	%f268, [%rd6+4];
	mul.f32 	%f269, %f130, %f268;
	fma.rn.f32 	%f270, %f129, %f411, %f269;
	st.global.f32 	[%rd6+4], %f270;
$L__BB23_52:
	setp.ge.s32 	%p61, %r87, %r93;
	setp.ge.s32 	%p62, %r81, %r94;
	or.pred  	%p63, %p61, %p62;
	@%p63 bra 	$L__BB23_54;
	ld.global.f32 	%f271, [%rd6+8];
	mul.f32 	%f272, %f130, %f271;
	fma.rn.f32 	%f273, %f129, %f410, %f272;
	st.global.f32 	[%rd6+8], %f273;
$L__BB23_54:
	setp.ge.s32 	%p64, %r87, %r93;
	setp.ge.s32 	%p65, %r82, %r94;
	or.pred  	%p66, %p64, %p65;
	@%p66 bra 	$L__BB23_56;
	ld.global.f32 	%f274, [%rd6+12];
	mul.f32 	%f275, %f130, %f274;
	fma.rn.f32 	%f276, %f129, %f409, %f275;
	st.global.f32 	[%rd6+12], %f276;
$L__BB23_56:
	setp.ge.s32 	%p67, %r87, %r93;
	setp.ge.s32 	%p68, %r83, %r94;
	or.pred  	%p69, %p67, %p68;
	@%p69 bra 	$L__BB23_58;
	ld.global.f32 	%f277, [%rd6+16];
	mul.f32 	%f278, %f130, %f277;
	fma.rn.f32 	%f279, %f129, %f408, %f278;
	st.global.f32 	[%rd6+16], %f279;
$L__BB23_58:
	setp.ge.s32 	%p70, %r87, %r93;
	setp.ge.s32 	%p71, %r84, %r94;
	or.pred  	%p72, %p70, %p71;
	@%p72 bra 	$L__BB23_60;
	ld.global.f32 	%f280, [%rd6+20];
	mul.f32 	%f281, %f130, %f280;
	fma.rn.f32 	%f282, %f129, %f407, %f281;
	st.global.f32 	[%rd6+20], %f282;
$L__BB23_60:
	setp.ge.s32 	%p73, %r87, %r93;
	setp.ge.s32 	%p74, %r85, %r94;
	or.pred  	%p75, %p73, %p74;
	@%p75 bra 	$L__BB23_62;
	ld.global.f32 	%f283, [%rd6+24];
	mul.f32 	%f284, %f130, %f283;
	fma.rn.f32 	%f285, %f129, %f406, %f284;
	st.global.f32 	[%rd6+24], %f285;
$L__BB23_62:
	setp.ge.s32 	%p76, %r87, %r93;
	setp.ge.s32 	%p77, %r86, %r94;
	or.pred  	%p78, %p76, %p77;
	@%p78 bra 	$L__BB23_64;
	ld.global.f32 	%f286, [%rd6+28];
	mul.f32 	%f287, %f130, %f286;
	fma.rn.f32 	%f288, %f129, %f405, %f287;
	st.global.f32 	[%rd6+28], %f288;
$L__BB23_64:
	setp.ge.s32 	%p79, %r37, %r94;
	add.s32 	%r89, %r36, 2;
	setp.ge.s32 	%p80, %r89, %r93;
	add.s32 	%r90, %r88, %r94;
	or.pred  	%p81, %p80, %p79;
	@%p81 bra 	$L__BB23_66;
	add.s32 	%r428, %r37, %r90;
	mul.wide.s32 	%rd70, %r428, 4;
	add.s64 	%rd71, %rd1, %rd70;
	ld.global.f32 	%f289, [%rd71];
	mul.f32 	%f290, %f130, %f289;
	fma.rn.f32 	%f291, %f129, %f404, %f290;
	st.global.f32 	[%rd71], %f291;
$L__BB23_66:
	setp.ge.s32 	%p82, %r89, %r93;
	setp.ge.s32 	%p83, %r80, %r94;
	cvt.s64.s32 	%rd72, %r90;
	add.s64 	%rd73, %rd4, %rd72;
	shl.b64 	%rd74, %rd73, 2;
	add.s64 	%rd7, %rd1, %rd74;
	or.pred  	%p84, %p82, %p83;
	@%p84 bra 	$L__BB23_68;
	ld.global.f32 	%f292, [%rd7+4];
	mul.f32 	%f293, %f130, %f292;
	fma.rn.f32 	%f294, %f129, %f403, %f293;
	st.global.f32 	[%rd7+4], %f294;
$L__BB23_68:
	setp.ge.s32 	%p85, %r89, %r93;
	setp.ge.s32 	%p86, %r81, %r94;
	or.pred  	%p87, %p85, %p86;
	@%p87 bra 	$L__BB23_70;
	ld.global.f32 	%f295, [%rd7+8];
	mul.f32 	%f296, %f130, %f295;
	fma.rn.f32 	%f297, %f129, %f402, %f296;
	st.global.f32 	[%rd7+8], %f297;
$L__BB23_70:
	setp.ge.s32 	%p88, %r89, %r93;
	setp.ge.s32 	%p89, %r82, %r94;
	or.pred  	%p90, %p88, %p89;
	@%p90 bra 	$L__BB23_72;
	ld.global.f32 	%f298, [%rd7+12];
	mul.f32 	%f299, %f130, %f298;
	fma.rn.f32 	%f300, %f129, %f401, %f299;
	st.global.f32 	[%rd7+12], %f300;
$L__BB23_72:
	setp.ge.s32 	%p91, %r89, %r93;
	setp.ge.s32 	%p92, %r83, %r94;
	or.pred  	%p93, %p91, %p92;
	@%p93 bra 	$L__BB23_74;
	ld.global.f32 	%f301, [%rd7+16];
	mul.f32 	%f302, %f130, %f301;
	fma.rn.f32 	%f303, %f129, %f421, %f302;
	st.global.f32 	[%rd7+16], %f303;
$L__BB23_74:
	setp.ge.s32 	%p94, %r89, %r93;
	setp.ge.s32 	%p95, %r84, %r94;
	or.pred  	%p96, %p94, %p95;
	@%p96 bra 	$L__BB23_76;
	ld.global.f32 	%f304, [%rd7+20];
	mul.f32 	%f305, %f130, %f304;
	fma.rn.f32 	%f306, %f129, %f422, %f305;
	st.global.f32 	[%rd7+20], %f306;
$L__BB23_76:
	setp.ge.s32 	%p97, %r89, %r93;
	setp.ge.s32 	%p98, %r85, %r94;
	or.pred  	%p99, %p97, %p98;
	@%p99 bra 	$L__BB23_78;
	ld.global.f32 	%f307, [%rd7+24];
	mul.f32 	%f308, %f130, %f307;
	fma.rn.f32 	%f309, %f129, %f423, %f308;
	st.global.f32 	[%rd7+24], %f309;
$L__BB23_78:
	setp.ge.s32 	%p100, %r89, %r93;
	setp.ge.s32 	%p101, %r86, %r94;
	or.pred  	%p102, %p100, %p101;
	@%p102 bra 	$L__BB23_80;
	ld.global.f32 	%f310, [%rd7+28];
	mul.f32 	%f311, %f130, %f310;
	fma.rn.f32 	%f312, %f129, %f424, %f311;
	st.global.f32 	[%rd7+28], %f312;
$L__BB23_80:
	setp.ge.s32 	%p103, %r37, %r94;
	add.s32 	%r91, %r36, 3;
	setp.ge.s32 	%p104, %r91, %r93;
	add.s32 	%r92, %r90, %r94;
	or.pred  	%p105, %p104, %p103;
	@%p105 bra 	$L__BB23_82;
	add.s32 	%r429, %r37, %r92;
	mul.wide.s32 	%rd75, %r429, 4;
	add.s64 	%rd76, %rd1, %rd75;
	ld.global.f32 	%f313, [%rd76];
	mul.f32 	%f314, %f130, %f313;
	fma.rn.f32 	%f315, %f129, %f425, %f314;
	st.global.f32 	[%rd76], %f315;
$L__BB23_82:
	setp.ge.s32 	%p106, %r91, %r93;
	setp.ge.s32 	%p107, %r80, %r94;
	cvt.s64.s32 	%rd77, %r92;
	add.s64 	%rd78, %rd4, %rd77;
	shl.b64 	%rd79, %rd78, 2;
	add.s64 	%rd8, %rd1, %rd79;
	or.pred  	%p108, %p106, %p107;
	@%p108 bra 	$L__BB23_84;
	ld.global.f32 	%f316, [%rd8+4];
	mul.f32 	%f317, %f130, %f316;
	fma.rn.f32 	%f318, %f129, %f426, %f317;
	st.global.f32 	[%rd8+4], %f318;
$L__BB23_84:
	setp.ge.s32 	%p109, %r91, %r93;
	setp.ge.s32 	%p110, %r81, %r94;
	or.pred  	%p111, %p109, %p110;
	@%p111 bra 	$L__BB23_86;
	ld.global.f32 	%f319, [%rd8+8];
	mul.f32 	%f320, %f130, %f319;
	fma.rn.f32 	%f321, %f129, %f427, %f320;
	st.global.f32 	[%rd8+8], %f321;
$L__BB23_86:
	setp.ge.s32 	%p112, %r91, %r93;
	setp.ge.s32 	%p113, %r82, %r94;
	or.pred  	%p114, %p112, %p113;
	@%p114 bra 	$L__BB23_88;
	ld.global.f32 	%f322, [%rd8+12];
	mul.f32 	%f323, %f130, %f322;
	fma.rn.f32 	%f324, %f129, %f428, %f323;
	st.global.f32 	[%rd8+12], %f324;
$L__BB23_88:
	setp.ge.s32 	%p115, %r91, %r93;
	setp.ge.s32 	%p116, %r83, %r94;
	or.pred  	%p117, %p115, %p116;
	@%p117 bra 	$L__BB23_90;
	ld.global.f32 	%f325, [%rd8+16];
	mul.f32 	%f326, %f130, %f325;
	fma.rn.f32 	%f327, %f129, %f429, %f326;
	st.global.f32 	[%rd8+16], %f327;
$L__BB23_90:
	setp.ge.s32 	%p118, %r91, %r93;
	setp.ge.s32 	%p119, %r84, %r94;
	or.pred  	%p120, %p118, %p119;
	@%p120 bra 	$L__BB23_92;
	ld.global.f32 	%f328, [%rd8+20];
	mul.f32 	%f329, %f130, %f328;
	fma.rn.f32 	%f330, %f129, %f430, %f329;
	st.global.f32 	[%rd8+20], %f330;
$L__BB23_92:
	setp.ge.s32 	%p121, %r91, %r93;
	setp.ge.s32 	%p122, %r85, %r94;
	or.pred  	%p123, %p121, %p122;
	@%p123 bra 	$L__BB23_94;
	ld.global.f32 	%f331, [%rd8+24];
	mul.f32 	%f332, %f130, %f331;
	fma.rn.f32 	%f333, %f129, %f431, %f332;
	st.global.f32 	[%rd8+24], %f333;
$L__BB23_94:
	setp.ge.s32 	%p124, %r91, %r93;
	setp.ge.s32 	%p125, %r86, %r94;
	or.pred  	%p126, %p124, %p125;
	@%p126 bra 	$L__BB23_96;
	ld.global.f32 	%f334, [%rd8+28];
	mul.f32 	%f335, %f130, %f334;
	fma.rn.f32 	%f336, %f129, %f432, %f335;
	st.global.f32 	[%rd8+28], %f336;
$L__BB23_96:
	ret;
$L__BB23_97:
	.pragma "nounroll";
	shl.b32 	%r124, %r432, 2;
	and.b32  	%r125, %r124, 12;
	shr.u32 	%r126, %r432, 2;
	add.s32 	%r127, %r3, %r126;
	mad.lo.s32 	%r128, %r127, %r95, %r125;
	mul.wide.s32 	%rd14, %r128, 4;
	add.s64 	%rd15, %rd2, %rd14;
	ld.global.v4.f32 	{%f135, %f136, %f137, %f138}, [%rd15];
	shl.b32 	%r129, %r432, 8;
	and.b32  	%r130, %r129, 768;
	add.s32 	%r131, %r130, %r126;
	shl.b32 	%r132, %r131, 2;
	mov.u32 	%r133, _ZZ8sgemm_dbILi64ELi128ELi16ELi4ELi8EEvPKfS1_PfiiiffE2As;
	add.s32 	%r134, %r133, %r132;
	st.shared.f32 	[%r134], %f135;
	st.shared.f32 	[%r134+256], %f136;
	st.shared.f32 	[%r134+512], %f137;
	st.shared.f32 	[%r134+768], %f138;
	add.s32 	%r135, %r432, %r6;
	shl.b32 	%r136, %r135, 2;
	and.b32  	%r137, %r136, 12;
	shr.u32 	%r138, %r135, 2;
	add.s32 	%r139, %r3, %r138;
	mad.lo.s32 	%r140, %r139, %r95, %r137;
	mul.wide.s32 	%rd16, %r140, 4;
	add.s64 	%rd17, %rd2, %rd16;
	ld.global.v4.f32 	{%f139, %f140, %f141, %f142}, [%rd17];
	shl.b32 	%r141, %r135, 8;
	and.b32  	%r142, %r141, 768;
	add.s32 	%r143, %r142, %r138;
	shl.b32 	%r144, %r143, 2;
	add.s32 	%r145, %r133, %r144;
	st.shared.f32 	[%r145], %f139;
	st.shared.f32 	[%r145+256], %f140;
	st.shared.f32 	[%r145+512], %f141;
	st.shared.f32 	[%r145+768], %f142;
	add.s32 	%r146, %r135, %r6;
	shl.b32 	%r147, %r146, 2;
	and.b32  	%r148, %r147, 12;
	shr.u32 	%r149, %r146, 2;
	add.s32 	%r150, %r3, %r149;
	mad.lo.s32 	%r151, %r150, %r95, %r148;
	mul.wide.s32 	%rd18, %r151, 4;
	add.s64 	%rd19, %rd2, %rd18;
	ld.global.v4.f32 	{%f143, %f144, %f145, %f146}, [%rd19];
	shl.b32 	%r152, %r146, 8;
	and.b32  	%r153, %r152, 768;
	add.s32 	%r154, %r153, %r149;
	shl.b32 	%r155, %r154, 2;
	add.s32 	%r156, %r133, %r155;
	st.shared.f32 	[%r156], %f143;
	st.shared.f32 	[%r156+256], %f144;
	st.shared.f32 	[%r156+512], %f145;
	st.shared.f32 	[%r156+768], %f146;
	add.s32 	%r157, %r146, %r6;
	shl.b32 	%r158, %r157, 2;
	and.b32  	%r159, %r158, 12;
	shr.u32 	%r160, %r157, 2;
	add.s32 	%r161, %r3, %r160;
	mad.lo.s32 	%r162, %r161, %r95, %r159;
	mul.wide.s32 	%rd20, %r162, 4;
	add.s64 	%rd21, %rd2, %rd20;
	ld.global.v4.f32 	{%f147, %f148, %f149, %f150}, [%rd21];
	shl.b32 	%r163, %r157, 8;
	and.b32  	%r164, %r163, 768;
	add.s32 	%r165, %r164, %r160;
	shl.b32 	%r166, %r165, 2;
	add.s32 	%r167, %r133, %r166;
	st.shared.f32 	[%r167], %f147;
	st.shared.f32 	[%r167+256], %f148;
	st.shared.f32 	[%r167+512], %f149;
	st.shared.f32 	[%r167+768], %f150;
	add.s32 	%r432, %r157, %r6;
	setp.lt.u32 	%p6, %r432, 256;
	@%p6 bra 	$L__BB23_97;
	bra.uni 	$L__BB23_5;

}


// ===== COMPILED SASS (sm_100) =====

	.target	sm_100

	.elftype	@"ET_EXEC"


//--------------------- .note.nv.tkinfo           --------------------------
	.section	.note.nv.tkinfo,"",@"SHT_NOTE"
	.sectionflags	@"SHF_NOTE_NV_TKINFO"
	.tkinfo
        /*0018*/ 	.word	0x00000002
        /*0030*/ 	.string	""
        /*0030*/ 	.string	"ptxas"
        /*0030*/ 	.string	"Cuda compilation tools, release 13.0, V13.0.88"
        /*0030*/ 	.string	"Build cuda_13.0.r13.0/compiler.36424714_0"
        /*0030*/ 	.string	"-arch sm_100 -m 64 "



//--------------------- .note.nv.cuinfo           --------------------------
	.section	.note.nv.cuinfo,"",@"SHT_NOTE"
	.sectionflags	@"SHF_NOTE_NV_CUINFO"
        /*0018*/ 	.short	0x0002
        /*001a*/ 	.short	0x0064
        /*001c*/ 	.short	0x0082
	.zero		2


//--------------------- .nv.info                  --------------------------
	.section	.nv.info,"",@"SHT_CUDA_INFO"
	.align	4


	//----- nvinfo : EIATTR_REGCOUNT
	.align		4
        /*0000*/ 	.byte	0x04, 0x2f
        /*0002*/ 	.short	(.L_1 - .L_0)
	.align		4
.L_0:
        /*0004*/ 	.word	index@(_Z11sgemm_naivePKfS0_Pfiiiff)
        /*0008*/ 	.word	0x00000020


	//----- nvinfo : EIATTR_FRAME_SIZE
	.align		4
.L_1:
        /*000c*/ 	.byte	0x04, 0x11
        /*000e*/ 	.short	(.L_3 - .L_2)
	.align		4
.L_2:
        /*0010*/ 	.word	index@(_Z11sgemm_naivePKfS0_Pfiiiff)
        /*0014*/ 	.word	0x00000000


	//----- nvinfo : EIATTR_REGCOUNT
	.align		4
.L_3:
        /*0018*/ 	.byte	0x04, 0x2f
        /*001a*/ 	.short	(.L_5 - .L_4)
	.align		4
.L_4:
        /*001c*/ 	.word	index@(_Z15sgemm_coalcesedPKfS0_Pfiiiff)
        /*0020*/ 	.word	0x00000020


	//----- nvinfo : EIATTR_FRAME_SIZE
	.align		4
.L_5:
        /*0024*/ 	.byte	0x04, 0x11
        /*0026*/ 	.short	(.L_7 - .L_6)
	.align		4
.L_6:
        /*0028*/ 	.word	index@(_Z15sgemm_coalcesedPKfS0_Pfiiiff)
        /*002c*/ 	.word	0x00000000


	//----- nvinfo : EIATTR_REGCOUNT
	.align		4
.L_7:
        /*0030*/ 	.byte	0x04, 0x2f
        /*0032*/ 	.short	(.L_9 - .L_8)
	.align		4
.L_8:
        /*0034*/ 	.word	index@(_Z12sgemm_sharedILi32EEvPKfS1_Pfiiiff)
        /*0038*/ 	.word	0x00000020


	//----- nvinfo : EIATTR_FRAME_SIZE
	.align		4
.L_9:
        /*003c*/ 	.byte	0x04, 0x11
        /*003e*/ 	.short	(.L_11 - .L_10)
	.align		4
.L_10:
        /*0040*/ 	.word	index@(_Z12sgemm_sharedILi32EEvPKfS1_Pfiiiff)
        /*0044*/ 	.word	0x00000000


	//----- nvinfo : EIATTR_REGCOUNT
	.align		4
.L_11:
        /*0048*/ 	.byte	0x04, 0x2f
        /*004a*/ 	.short	(.L_13 - .L_12)
	.align		4
.L_12:
        /*004c*/ 	.word	index@(_Z17sgemm_1D_blockingILi64ELi64ELi16ELi4EEvPKfS1_Pfiiiff)
        /*0050*/ 	.word	0x00000024


	//----- nvinfo : EIATTR_FRAME_SIZE
	.align		4
.L_13:
        /*0054*/ 	.byte	0x04, 0x11
        /*0056*/ 	.short	(.L_15 - .L_14)
	.align		4
.L_14:
        /*0058*/ 	.word	index@(_Z17sgemm_1D_blockingILi64ELi64ELi16ELi4EEvPKfS1_Pfiiiff)
        /*005c*/ 	.word	0x00000000


	//----- nvinfo : EIATTR_REGCOUNT
	.align		4
.L_15:
        /*0060*/ 	.byte	0x04, 0x2f
        /*0062*/ 	.short	(.L_17 - .L_16)
	.align		4
.L_16:
        /*0064*/ 	.word	index@(_Z17sgemm_1D_blockingILi64ELi64ELi8ELi8EEvPKfS1_Pfiiiff)
        /*0068*/ 	.word	0x00000032


	//----- nvinfo : EIATTR_FRAME_SIZE
	.align		4
.L_17:
        /*006c*/ 	.byte	0x04, 0x11
        /*006e*/ 	.short	(.L_19 - .L_18)
	.align		4
.L_18:
        /*0070*/ 	.word	index@(_Z17sgemm_1D_blockingILi64ELi64ELi8ELi8EEvPKfS1_Pfiiiff)
        /*0074*/ 	.word	0x00000000


	//----- nvinfo : EIATTR_REGCOUNT
	.align		4
.L_19:
        /*0078*/ 	.byte	0x04, 0x2f
        /*007a*/ 	.short	(.L_21 - .L_20)
	.align		4
.L_20:
        /*007c*/ 	.word	index@(_Z17sgemm_1D_blockingILi64ELi64ELi4ELi16EEvPKfS1_Pfiiiff)
        /*0080*/ 	.word	0x00000038


	//----- nvinfo : EIATTR_FRAME_SIZE
	.align		4
.L_21:
        /*0084*/ 	.byte	0x04, 0x11
        /*0086*/ 	.short	(.L_23 - .L_22)
	.align		4
.L_22:
        /*0088*/ 	.word	index@(_Z17sgemm_1D_blockingILi64ELi64ELi4ELi16EEvPKfS1_Pfiiiff)
        /*008c*/ 	.word	0x00000000


	//----- nvinfo : EIATTR_REGCOUNT
	.align		4
.L_23:
        /*0090*/ 	.byte	0x04, 0x2f
        /*0092*/ 	.short	(.L_25 - .L_24)
	.align		4
.L_24:
        /*0094*/ 	.word	index@(_Z17sgemm_1D_blockingILi64ELi64ELi2ELi32EEvPKfS1_Pfiiiff)
        /*0098*/ 	.word	0x00000043


	//----- nvinfo : EIATTR_FRAME_SIZE
	.align		4
.L_25:
        /*009c*/ 	.byte	0x04, 0x11
        /*009e*/ 	.short	(.L_27 - .L_26)
	.align		4
.L_26:
        /*00a0*/ 	.word	index@(_Z17sgemm_1D_blockingILi64ELi64ELi2ELi32EEvPKfS1_Pfiiiff)
        /*00a4*/ 	.word	0x00000000


	//----- nvinfo : EIATTR_REGCOUNT
	.align		4
.L_27:
        /*00a8*/ 	.byte	0x04, 0x2f
        /*00aa*/ 	.short	(.L_29 - .L_28)
	.align		4
.L_28:
        /*00ac*/ 	.word	index@(_Z17sgemm_2D_blockingILi64ELi64ELi8ELi4ELi4EEvPKfS1_Pfiiiff)
        /*00b0*/ 	.word	0x00000038


	//----- nvinfo : EIATTR_FRAME_SIZE
	.align		4
.L_29:
        /*00b4*/ 	.byte	0x04, 0x11
        /*00b6*/ 	.short	(.L_31 - .L_30)
	.align		4
.L_30:
        /*00b8*/ 	.word	index@(_Z17sgemm_2D_blockingILi64ELi64ELi8ELi4ELi4EEvPKfS1_Pfiiiff)
        /*00bc*/ 	.word	0x00000000


	//----- nvinfo : EIATTR_REGCOUNT
	.align		4
.L_31:
        /*00c0*/ 	.byte	0x04, 0x2f
        /*00c2*/ 	.short	(.L_33 - .L_32)
	.align		4
.L_32:
        /*00c4*/ 	.word	index@(_Z20sgemm_vectorize_smemILi64ELi64ELi8ELi4ELi4EEvPKfS1_Pfiiiff)
        /*00c8*/ 	.word	0x00000034


	//----- nvinfo : EIATTR_FRAME_SIZE
	.align		4
.L_33:
        /*00cc*/ 	.byte	0x04, 0x11
        /*00ce*/ 	.short	(.L_35 - .L_34)
	.align		4
.L_34:
        /*00d0*/ 	.word	index@(_Z20sgemm_vectorize_smemILi64ELi64ELi8ELi4ELi4EEvPKfS1_Pfiiiff)
        /*00d4*/ 	.word	0x00000000


	//----- nvinfo : EIATTR_REGCOUNT
	.align		4
.L_35:
        /*00d8*/ 	.byte	0x04, 0x2f
        /*00da*/ 	.short	(.L_37 - .L_36)
	.align		4
.L_36:
        /*00dc*/ 	.word	index@(_Z20sgemm_vectorize_smemILi64ELi64ELi8ELi8ELi4EEvPKfS1_Pfiiiff)
        /*00e0*/ 	.word	0x00000048


	//----- nvinfo : EIATTR_FRAME_SIZE
	.align		4
.L_37:
        /*00e4*/ 	.byte	0x04, 0x11
        /*00e6*/ 	.short	(.L_39 - .L_38)
	.align		4
.L_38:
        /*00e8*/ 	.word	index@(_Z20sgemm_vectorize_smemILi64ELi64ELi8ELi8ELi4EEvPKfS1_Pfiiiff)
        /*00ec*/ 	.word	0x00000000


	//----- nvinfo : EIATTR_REGCOUNT
	.align		4
.L_39:
        /*00f0*/ 	.byte	0x04, 0x2f
        /*00f2*/ 	.short	(.L_41 - .L_40)
	.align		4
.L_40:
        /*00f4*/ 	.word	index@(_Z17sgemm_warp_tilingILi128ELi128ELi16ELi8ELi8ELi4ELi2EEvPKfS1_Pfiiiff)
        /*00f8*/ 	.word	0x00000060


	//----- nvinfo : EIATTR_FRAME_SIZE
	.align		4
.L_41:
        /*00fc*/ 	.byte	0x04, 0x11
        /*00fe*/ 	.short	(.L_43 - .L_42)
	.align		4
.L_42:
        /*0100*/ 	.word	index@(_Z17sgemm_warp_tilingILi128ELi128ELi16ELi8ELi8ELi4ELi2EEvPKfS1_Pfiiiff)
        /*0104*/ 	.word	0x00000000


	//----- nvinfo : EIATTR_REGCOUNT
	.align		4
.L_43:
        /*0108*/ 	.byte	0x04, 0x2f
        /*010a*/ 	.short	(.L_45 - .L_44)
	.align		4
.L_44:
        /*010c*/ 	.word	index@(_Z8sgemm_dbILi64ELi64ELi8ELi4ELi4EEvPKfS1_Pfiiiff)
        /*0110*/ 	.word	0x0000003a


	//----- nvinfo : EIATTR_FRAME_SIZE
	.align		4
.L_45:
        /*0114*/ 	.byte	0x04, 0x11
        /*0116*/ 	.short	(.L_47 - .L_46)
	.align		4
.L_46:
        /*0118*/ 	.word	index@(_Z8sgemm_dbILi64ELi64ELi8ELi4ELi4EEvPKfS1_Pfiiiff)
        /*011c*/ 	.word	0x00000000


	//----- nvinfo : EIATTR_REGCOUNT
	.align		4
.L_47:
        /*0120*/ 	.byte	0x04, 0x2f
        /*0122*/ 	.short	(.L_49 - .L_48)
	.align		4
.L_48:
        /*0124*/ 	.word	index@(_Z8sgemm_dbILi64ELi64ELi8ELi8ELi4EEvPKfS1_Pfiiiff)
        /*0128*/ 	.word	0x00000042


	//----- nvinfo : EIATTR_FRAME_SIZE
	.align		4
.L_49:
        /*012c*/ 	.byte	0x04, 0x11
        /*012e*/ 	.short	(.L_51 - .L_50)
	.align		4
.L_50:
        /*0130*/ 	.word	index@(_Z8sgemm_dbILi64ELi64ELi8ELi8ELi4EEvPKfS1_Pfiiiff)
        /*0134*/ 	.word	0x00000000


	//----- nvinfo : EIATTR_REGCOUNT
	.align		4
.L_51:
        /*0138*/ 	.byte	0x04, 0x2f
        /*013a*/ 	.short	(.L_53 - .L_52)
	.align		4
.L_52:
        /*013c*/ 	.word	index@(_Z8sgemm_dbILi64ELi64ELi8ELi4ELi8EEvPKfS1_Pfiiiff)
        /*0140*/ 	.word	0x00000045


	//----- nvinfo : EIATTR_FRAME_SIZE
	.align		4
.L_53:
        /*0144*/ 	.byte	0x04, 0x11
        /*0146*/ 	.short	(.L_55 - .L_54)
	.align		4
.L_54:
        /*0148*/ 	.word	index@(_Z8sgemm_dbILi64ELi64ELi8ELi4ELi8EEvPKfS1_Pfiiiff)
        /*014c*/ 	.word	0x00000000


	//----- nvinfo : EIATTR_REGCOUNT
	.align		4
.L_55:
        /*0150*/ 	.byte	0x04, 0x2f
        /*0152*/ 	.short	(.L_57 - .L_56)
	.align		4
.L_56:
        /*0154*/ 	.word	index@(_Z8sgemm_dbILi128ELi128ELi8ELi4ELi4EEvPKfS1_Pfiiiff)
        /*0158*/ 	.word	0x0000003a


	//----- nvinfo : EIATTR_FRAME_SIZE
	.align		4
.L_57:
        /*015c*/ 	.byte	0x04, 0x11
        /*015e*/ 	.short	(.L_59 - .L_58)
	.align		4
.L_58:
        /*0160*/ 	.word	index@(_Z8sgemm_dbILi128ELi128ELi8ELi4ELi4EEvPKfS1_Pfiiiff)
        /*0164*/ 	.word	0x00000000


	//----- nvinfo : EIATTR_REGCOUNT
	.align		4
.L_59:
        /*0168*/ 	.byte	0x04, 0x2f
        /*016a*/ 	.short	(.L_61 - .L_60)
	.align		4
.L_60:
        /*016c*/ 	.word	index@(_Z8sgemm_dbILi128ELi128ELi8ELi8ELi4EEvPKfS1_Pfiiiff)
        /*0170*/ 	.word	0x00000042


	//----- nvinfo : EIATTR_FRAME_SIZE
	.align		4
.L_61:
        /*0174*/ 	.byte	0x04, 0x11
        /*0176*/ 	.short	(.L_63 - .L_62)
	.align		4
.L_62:
        /*0178*/ 	.word	index@(_Z8sgemm_dbILi128ELi128ELi8ELi8ELi4EEvPKfS1_Pfiiiff)
        /*017c*/ 	.word	0x00000000


	//----- nvinfo : EIATTR_REGCOUNT
	.align		4
.L_63:
        /*0180*/ 	.byte	0x04, 0x2f
        /*0182*/ 	.short	(.L_65 - .L_64)
	.align		4
.L_64:
        /*0184*/ 	.word	index@(_Z8sgemm_dbILi128ELi128ELi8ELi4ELi8EEvPKfS1_Pfiiiff)
        /*0188*/ 	.word	0x00000045


	//----- nvinfo : EIATTR_FRAME_SIZE
	.align		4
.L_65:
        /*018c*/ 	.byte	0x04, 0x11
        /*018e*/ 	.short	(.L_67 - .L_66)
	.align		4
.L_66:
        /*0190*/ 	.word	index@(_Z8sgemm_dbILi128ELi128ELi8ELi4ELi8EEvPKfS1_Pfiiiff)
        /*0194*/ 	.word	0x00000000


	//----- nvinfo : EIATTR_REGCOUNT
	.align		4
.L_67:
        /*0198*/ 	.byte	0x04, 0x2f
        /*019a*/ 	.short	(.L_69 - .L_68)
	.align		4
.L_68:
        /*019c*/ 	.word	index@(_Z8sgemm_dbILi64ELi64ELi16ELi4ELi4EEvPKfS1_Pfiiiff)
        /*01a0*/ 	.word	0x0000003c


	//----- nvinfo : EIATTR_FRAME_SIZE
	.align		4
.L_69:
        /*01a4*/ 	.byte	0x04, 0x11
        /*01a6*/ 	.short	(.L_71 - .L_70)
	.align		4
.L_70:
        /*01a8*/ 	.word	index@(_Z8sgemm_dbILi64ELi64ELi16ELi4ELi4EEvPKfS1_Pfiiiff)
        /*01ac*/ 	.word	0x00000000


	//----- nvinfo : EIATTR_REGCOUNT
	.align		4
.L_71:
        /*01b0*/ 	.byte	0x04, 0x2f
        /*01b2*/ 	.short	(.L_73 - .L_72)
	.align		4
.L_72:
        /*01b4*/ 	.word	index@(_Z8sgemm_dbILi128ELi128ELi16ELi4ELi4EEvPKfS1_Pfiiiff)
        /*01b8*/ 	.word	0x0000003c


	//----- nvinfo : EIATTR_FRAME_SIZE
	.align		4
.L_73:
        /*01bc*/ 	.byte	0x04, 0x11
        /*01be*/ 	.short	(.L_75 - .L_74)
	.align		4
.L_74:
        /*01c0*/ 	.word	index@(_Z8sgemm_dbILi128ELi128ELi16ELi4ELi4EEvPKfS1_Pfiiiff)
        /*01c4*/ 	.word	0x00000000


	//----- nvinfo : EIATTR_REGCOUNT
	.align		4
.L_75:
        /*01c8*/ 	.byte	0x04, 0x2f
        /*01ca*/ 	.short	(.L_77 - .L_76)
	.align		4
.L_76:
        /*01cc*/ 	.word	index@(_Z8sgemm_dbILi128ELi128ELi16ELi8ELi8EEvPKfS1_Pfiiiff)
        /*01d0*/ 	.word	0x0000007f


	//----- nvinfo : EIATTR_FRAME_SIZE
	.align		4
.L_77:
        /*01d4*/ 	.byte	0x04, 0x11
        /*01d6*/ 	.short	(.L_79 - .L_78)
	.align		4
.L_78:
        /*01d8*/ 	.word	index@(_Z8sgemm_dbILi128ELi128ELi16ELi8ELi8EEvPKfS1_Pfiiiff)
        /*01dc*/ 	.word	0x00000000


	//----- nvinfo : EIATTR_REGCOUNT
	.align		4
.L_79:
        /*01e0*/ 	.byte	0x04, 0x2f
        /*01e2*/ 	.short	(.L_81 - .L_80)
	.align		4
.L_80:
        /*01e4*/ 	.word	index@(_Z8sgemm_dbILi128ELi64ELi8ELi8ELi4EEvPKfS1_Pfiiiff)
        /*01e8*/ 	.word	0x00000046


	//----- nvinfo : EIATTR_FRAME_SIZE
	.align		4
.L_81:
        /*01ec*/ 	.byte	0x04, 0x11
        /*01ee*/ 	.short	(.L_83 - .L_82)
	.align		4
.L_82:
        /*01f0*/ 	.word	index@(_Z8sgemm_dbILi128ELi64ELi8ELi8ELi4EEvPKfS1_Pfiiiff)
        /*01f4*/ 	.word	0x00000000


	//----- nvinfo : EIATTR_REGCOUNT
	.align		4
.L_83:
        /*01f8*/ 	.byte	0x04, 0x2f
        /*01fa*/ 	.short	(.L_85 - .L_84)
	.align		4
.L_84:
        /*01fc*/ 	.word	index@(_Z8sgemm_dbILi64ELi128ELi8ELi4ELi8EEvPKfS1_Pfiiiff)
        /*0200*/ 	.word	0x00000046


	//----- nvinfo : EIATTR_FRAME_SIZE
	.align		4
.L_85:
        /*0204*/ 	.byte	0x04, 0x11
        /*0206*/ 	.short	(.L_87 - .L_86)
	.align		4
.L_86:
        /*0208*/ 	.word	index@(_Z8sgemm_dbILi64ELi128ELi8ELi4ELi8EEvPKfS1_Pfiiiff)
        /*020c*/ 	.word	0x00000000


	//----- nvinfo : EIATTR_REGCOUNT
	.align		4
.L_87:
        /*0210*/ 	.byte	0x04, 0x2f
        /*0212*/ 	.short	(.L_89 - .L_88)
	.align		4
.L_88:
        /*0214*/ 	.word	index@(_Z8sgemm_dbILi128ELi64ELi16ELi8ELi4EEvPKfS1_Pfiiiff)
        /*0218*/ 	.word	0x00000045


	//----- nvinfo : EIATTR_FRAME_SIZE
	.align		4
.L_89:
        /*021c*/ 	.byte	0x04, 0x11
        /*021e*/ 	.short	(.L_91 - .L_90)
	.align		4
.L_90:
        /*0220*/ 	.word	index@(_Z8sgemm_dbILi128ELi64ELi16ELi8ELi4EEvPKfS1_Pfiiiff)
        /*0224*/ 	.word	0x00000000


	//----- nvinfo : EIATTR_REGCOUNT
	.align		4
.L_91:
        /*0228*/ 	.byte	0x04, 0x2f
        /*022a*/ 	.short	(.L_93 - .L_92)
	.align		4
.L_92:
        /*022c*/ 	.word	index@(_Z8sgemm_dbILi64ELi128ELi16ELi4ELi8EEvPKfS1_Pfiiiff)
        /*0230*/ 	.word	0x00000044


	//----- nvinfo : EIATTR_FRAME_SIZE
	.align		4
.L_93:
        /*0234*/ 	.byte	0x04, 0x11
        /*0236*/ 	.short	(.L_95 - .L_94)
	.align		4
.L_94:
        /*0238*/ 	.word	index@(_Z8sgemm_dbILi64ELi128ELi16ELi4ELi8EEvPKfS1_Pfiiiff)
        /*023c*/ 	.word	0x00000000


	//----- nvinfo : EIATTR_MIN_STACK_SIZE
	.align		4
.L_95:
        /*0240*/ 	.byte	0x04, 0x12
        /*0242*/ 	.short	(.L_97 - .L_96)
	.align		4
.L_96:
        /*0244*/ 	.word	index@(_Z8sgemm_dbILi64ELi128ELi16ELi4ELi8EEvPKfS1_Pfiiiff)
        /*0248*/ 	.word	0x00000000


	//----- nvinfo : EIATTR_MIN_STACK_SIZE
	.align		4
.L_97:
        /*024c*/ 	.byte	0x04, 0x12
        /*024e*/ 	.short	(.L_99 - .L_98)
	.align		4
.L_98:
        /*0250*/ 	.word	index@(_Z8sgemm_dbILi128ELi64ELi16ELi8ELi4EEvPKfS1_Pfiiiff)
        /*0254*/ 	.word	0x00000000


	//----- nvinfo : EIATTR_MIN_STACK_SIZE
	.align		4
.L_99:
        /*0258*/ 	.byte	0x04, 0x12
        /*025a*/ 	.short	(.L_101 - .L_100)
	.align		4
.L_100:
        /*025c*/ 	.word	index@(_Z8sgemm_dbILi64ELi128ELi8ELi4ELi8EEvPKfS1_Pfiiiff)
        /*0260*/ 	.word	0x00000000


	//----- nvinfo : EIATTR_MIN_STACK_SIZE
	.align		4
.L_101:
        /*0264*/ 	.byte	0x04, 0x12
        /*0266*/ 	.short	(.L_103 - .L_102)
	.align		4
.L_102:
        /*0268*/ 	.word	index@(_Z8sgemm_dbILi128ELi64ELi8ELi8ELi4EEvPKfS1_Pfiiiff)
        /*026c*/ 	.word	0x00000000


	//----- nvinfo : EIATTR_MIN_STACK_SIZE
	.align		4
.L_103:
        /*0270*/ 	.byte	0x04, 0x12
        /*0272*/ 	.short	(.L_105 - .L_104)
	.align		4
.L_104:
        /*0274*/ 	.word	index@(_Z8sgemm_dbILi128ELi128ELi16ELi8ELi8EEvPKfS1_Pfiiiff)
        /*0278*/ 	.word	0x00000000


	//----- nvinfo : EIATTR_MIN_STACK_SIZE
	.align		4
.L_105:
        /*027c*/ 	.byte	0x04, 0x12
        /*027e*/ 	.short	(.L_107 - .L_106)
	.align		4
.L_106:
        /*0280*/ 	.word	index@(_Z8sgemm_dbILi128ELi128ELi16ELi4ELi4EEvPKfS1_Pfiiiff)
        /*0284*/ 	.word	0x00000000


	//----- nvinfo : EIATTR_MIN_STACK_SIZE
	.align		4
.L_107:
        /*0288*/ 	.byte	0x04, 0x12
        /*028a*/ 	.short	(.L_109 - .L_108)
	.align		4
.L_108:
        /*028c*/ 	.word	index@(_Z8sgemm_dbILi64ELi64ELi16ELi4ELi4EEvPKfS1_Pfiiiff)
        /*0290*/ 	.word	0x00000000


	//----- nvinfo : EIATTR_MIN_STACK_SIZE
	.align		4
.L_109:
        /*0294*/ 	.byte	0x04, 0x12
        /*0296*/ 	.short	(.L_111 - .L_110)
	.align		4
.L_110:
        /*0298*/ 	.word	index@(_Z8sgemm_dbILi128ELi128ELi8ELi4ELi8EEvPKfS1_Pfiiiff)
        /*029c*/ 	.word	0x00000000


	//----- nvinfo : EIATTR_MIN_STACK_SIZE
	.align		4
.L_111:
        /*02a0*/ 	.byte	0x04, 0x12
        /*02a2*/ 	.short	(.L_113 - .L_112)
	.align		4
.L_112:
        /*02a4*/ 	.word	index@(_Z8sgemm_dbILi128ELi128ELi8ELi8ELi4EEvPKfS1_Pfiiiff)
        /*02a8*/ 	.word	0x00000000


	//----- nvinfo : EIATTR_MIN_STACK_SIZE
	.align		4
.L_113:
        /*02ac*/ 	.byte	0x04, 0x12
        /*02ae*/ 	.short	(.L_115 - .L_114)
	.align		4
.L_114:
        /*02b0*/ 	.word	index@(_Z8sgemm_dbILi128ELi128ELi8ELi4ELi4EEvPKfS1_Pfiiiff)
        /*02b4*/ 	.word	0x00000000


	//----- nvinfo : EIATTR_MIN_STACK_SIZE
	.align		4
.L_115:
        /*02b8*/ 	.byte	0x04, 0x12
        /*02ba*/ 	.short	(.L_117 - .L_116)
	.align		4
.L_116:
        /*02bc*/ 	.word	index@(_Z8sgemm_dbILi64ELi64ELi8ELi4ELi8EEvPKfS1_Pfiiiff)
        /*02c0*/ 	.word	0x00000000


	//----- nvinfo : EIATTR_MIN_STACK_SIZE
	.align		4
.L_117:
        /*02c4*/ 	.byte	0x04, 0x12
        /*02c6*/ 	.short	(.L_119 - .L_118)
	.align		4
.L_118:
        /*02c8*/ 	.word	index@(_Z8sgemm_dbILi64ELi64ELi8ELi8ELi4EEvPKfS1_Pfiiiff)
        /*02cc*/ 	.word	0x00000000


	//----- nvinfo : EIATTR_MIN_STACK_SIZE
	.align		4
.L_119:
        /*02d0*/ 	.byte	0x04, 0x12
        /*02d2*/ 	.short	(.L_121 - .L_120)
	.align		4
.L_120:
        /*02d4*/ 	.word	index@(_Z8sgemm_dbILi64ELi64ELi8ELi4ELi4EEvPKfS1_Pfiiiff)
        /*02d8*/ 	.word	0x00000000


	//----- nvinfo : EIATTR_MIN_STACK_SIZE
	.align		4
.L_121:
        /*02dc*/ 	.byte	0x04, 0x12
        /*02de*/ 	.short	(.L_123 - .L_122)
	.align		4
.L_122:
        /*02e0*/ 	.word	index@(_Z17sgemm_warp_tilingILi128ELi128ELi16ELi8ELi8ELi4ELi2EEvPKfS1_Pfiiiff)
        /*02e4*/ 	.word	0x00000000


	//----- nvinfo : EIATTR_MIN_STACK_SIZE
	.align		4
.L_123:
        /*02e8*/ 	.byte	0x04, 0x12
        /*02ea*/ 	.short	(.L_125 - .L_124)
	.align		4
.L_124:
        /*02ec*/ 	.word	index@(_Z20sgemm_vectorize_smemILi64ELi64ELi8ELi8ELi4EEvPKfS1_Pfiiiff)
        /*02f0*/ 	.word	0x00000000


	//----- nvinfo : EIATTR_MIN_STACK_SIZE
	.align		4
.L_125:
        /*02f4*/ 	.byte	0x04, 0x12
        /*02f6*/ 	.short	(.L_127 - .L_126)
	.align		4
.L_126:
        /*02f8*/ 	.word	index@(_Z20sgemm_vectorize_smemILi64ELi64ELi8ELi4ELi4EEvPKfS1_Pfiiiff)
        /*02fc*/ 	.word	0x00000000


	//----- nvinfo : EIATTR_MIN_STACK_SIZE
	.align		4
.L_127:
        /*0300*/ 	.byte	0x04, 0x12
        /*0302*/ 	.short	(.L_129 - .L_128)
	.align		4
.L_128:
        /*0304*/ 	.word	index@(_Z17sgemm_2D_blockingILi64ELi64ELi8ELi4ELi4EEvPKfS1_Pfiiiff)
        /*0308*/ 	.word	0x00000000


	//----- nvinfo : EIATTR_MIN_STACK_SIZE
	.align		4
.L_129:
        /*030c*/ 	.byte	0x04, 0x12
        /*030e*/ 	.short	(.L_131 - .L_130)
	.align		4
.L_130:
        /*0310*/ 	.word	index@(_Z17sgemm_1D_blockingILi64ELi64ELi2ELi32EEvPKfS1_Pfiiiff)
        /*0314*/ 	.word	0x00000000


	//----- nvinfo : EIATTR_MIN_STACK_SIZE
	.align		4
.L_131:
        /*0318*/ 	.byte	0x04, 0x12
        /*031a*/ 	.short	(.L_133 - .L_132)
	.align		4
.L_132:
        /*031c*/ 	.word	index@(_Z17sgemm_1D_blockingILi64ELi64ELi4ELi16EEvPKfS1_Pfiiiff)
        /*0320*/ 	.word	0x00000000


	//----- nvinfo : EIATTR_MIN_STACK_SIZE
	.align		4
.L_133:
        /*0324*/ 	.byte	0x04, 0x12
        /*0326*/ 	.short	(.L_135 - .L_134)
	.align		4
.L_134:
        /*0328*/ 	.word	index@(_Z17sgemm_1D_blockingILi64ELi64ELi8ELi8EEvPKfS1_Pfiiiff)
        /*032c*/ 	.word	0x00000000


	//----- nvinfo : EIATTR_MIN_STACK_SIZE
	.align		4
.L_135:
        /*0330*/ 	.byte	0x04, 0x12
        /*0332*/ 	.short	(.L_137 - .L_136)
	.align		4
.L_136:
        /*0334*/ 	.word	index@(_Z17sgemm_1D_blockingILi64ELi64ELi16ELi4EEvPKfS1_Pfiiiff)
        /*0338*/ 	.word	0x00000000


	//----- nvinfo : EIATTR_MIN_STACK_SIZE
	.align		4
.L_137:
        /*033c*/ 	.byte	0x04, 0x12
        /*033e*/ 	.short	(.L_139 - .L_138)
	.align		4
.L_138:
        /*0340*/ 	.word	index@(_Z12sgemm_sharedILi32EEvPKfS1_Pfiiiff)
        /*0344*/ 	.word	0x00000000


	//----- nvinfo : EIATTR_MIN_STACK_SIZE
	.align		4
.L_139:
        /*0348*/ 	.byte	0x04, 0x12
        /*034a*/ 	.short	(.L_141 - .L_140)
	.align		4
.L_140:
        /*034c*/ 	.word	index@(_Z15sgemm_coalcesedPKfS0_Pfiiiff)
        /*0350*/ 	.word	0x00000000


	//----- nvinfo : EIATTR_MIN_STACK_SIZE
	.align		4
.L_141:
        /*0354*/ 	.byte	0x04, 0x12
        /*0356*/ 	.short	(.L_143 - .L_142)
	.align		4
.L_142:
        /*0358*/ 	.word	index@(_Z11sgemm_naivePKfS0_Pfiiiff)
        /*035c*/ 	.word	0x00000000
.L_143:


//--------------------- .nv.compat                --------------------------
	.section	.nv.compat,"",@"SHT_CUDA_COMPAT_INFO"
	.align	4
        /*0000*/ 	.byte	0x02, 0x09, 0x00, 0x00, 0x02, 0x02, 0x01, 0x00, 0x02, 0x05, 0x05, 0x00, 0x03, 0x07, 0x01, 0x01
        /*0010*/ 	.byte	0x02, 0x03, 0x00, 0x00, 0x02, 0x06, 0x01, 0x00, 0x04, 0x0b, 0x08, 0x00, 0x09, 0x00, 0x00, 0x00
        /*0020*/ 	.byte	0x00, 0x00, 0x00, 0x00


//--------------------- .nv.info._Z8sgemm_dbILi64ELi128ELi16ELi4ELi8EEvPKfS1_Pfiiiff --------------------------
	.section	.nv.info._Z8sgemm_dbILi64ELi128ELi16ELi4ELi8EEvPKfS1_Pfiiiff,"",@"SHT_CUDA_INFO"
	.sectionflags	@""
	.align	4


	//----- nvinfo : EIATTR_CUDA_API_VERSION
	.align		4
        /*0000*/ 	.byte	0x04, 0x37
        /*0002*/ 	.short	(.L_145 - .L_144)
.L_144:
        /*0004*/ 	.word	0x00000082


	//----- nvinfo : EIATTR_KPARAM_INFO
	.align		4
.L_145:
        /*0008*/ 	.byte	0x04, 0x17
        /*000a*/ 	.short	(.L_147 - .L_146)
.L_146:
        /*000c*/ 	.word	0x00000000
        /*0010*/ 	.short	0x0007
        /*0012*/ 	.short	0x0028
        /*0014*/ 	.byte	0x00, 0xf0, 0x11, 0x00


	//----- nvinfo : EIATTR_KPARAM_INFO
	.align		4
.L_147:
        /*0018*/ 	.byte	0x04, 0x17
        /*001a*/ 	.short	(.L_149 - .L_148)
.L_148:
        /*001c*/ 	.word	0x00000000
        /*0020*/ 	.short	0x0006
        /*0022*/ 	.short	0x0024
        /*0024*/ 	.byte	0x00, 0xf0, 0x11, 0x00


	//----- nvinfo : EIATTR_KPARAM_INFO
	.align		4
.L_149:
        /*0028*/ 	.byte	0x04, 0x17
        /*002a*/ 	.short	(.L_151 - .L_150)
.L_150:
        /*002c*/ 	.word	0x00000000
        /*0030*/ 	.short	0x0005
        /*0032*/ 	.short	0x0020
        /*0034*/ 	.byte	0x00, 0xf0, 0x11, 0x00


	//----- nvinfo : EIATTR_KPARAM_INFO
	.align		4
.L_151:
        /*0038*/ 	.byte	0x04, 0x17
        /*003a*/ 	.short	(.L_153 - .L_152)
.L_152:
        /*003c*/ 	.word	0x00000000
        /*0040*/ 	.short	0x0004
        /*0042*/ 	.short	0x001c
        /*0044*/ 	.byte	0x00, 0xf0, 0x11, 0x00


	//----- nvinfo : EIATTR_KPARAM_INFO
	.align		4
.L_153:
        /*0048*/ 	.byte	0x04, 0x17
        /*004a*/ 	.short	(.L_155 - .L_154)
.L_154:
        /*004c*/ 	.word	0x00000000
        /*0050*/ 	.short	0x0003
        /*0052*/ 	.short	0x0018
        /*0054*/ 	.byte	0x00, 0xf0, 0x11, 0x00


	//----- nvinfo : EIATTR_KPARAM_INFO
	.align		4
.L_155:
        /*0058*/ 	.byte	0x04, 0x17
        /*005a*/ 	.short	(.L_157 - .L_156)
.L_156:
        /*005c*/ 	.word	0x00000000
        /*0060*/ 	.short	0x0002
        /*0062*/ 	.short	0x0010
        /*0064*/ 	.byte	0x00, 0xf5, 0x21, 0x00


	//----- nvinfo : EIATTR_KPARAM_INFO
	.align		4
.L_157:
        /*0068*/ 	.byte	0x04, 0x17
        /*006a*/ 	.short	(.L_159 - .L_158)
.L_158:
        /*006c*/ 	.word	0x00000000
        /*0070*/ 	.short	0x0001
        /*0072*/ 	.short	0x0008
        /*0074*/ 	.byte	0x00, 0xf5, 0x21, 0x00


	//----- nvinfo : EIATTR_KPARAM_INFO
	.align		4
.L_159:
        /*0078*/ 	.byte	0x04, 0x17
        /*007a*/ 	.short	(.L_161 - .L_160)
.L_160:
        /*007c*/ 	.word	0x00000000
        /*0080*/ 	.short	0x0000
        /*0082*/ 	.short	0x0000
        /*0084*/ 	.byte	0x00, 0xf5, 0x21, 0x00


	//----- nvinfo : EIATTR_SPARSE_MMA_MASK
	.align		4
.L_161:
        /*0088*/ 	.byte	0x03, 0x50
        /*008a*/ 	.short	0x0000


	//----- nvinfo : EIATTR_MAXREG_COUNT
	.align		4
        /*008c*/ 	.byte	0x03, 0x1b
        /*008e*/ 	.short	0x00ff


	//----- nvinfo : EIATTR_NUM_BARRIERS
	.align		4
        /*0090*/ 	.byte	0x02, 0x4c
        /*0092*/ 	.byte	0x01
	.zero		1


	//----- nvinfo : EIATTR_MERCURY_ISA_VERSION
	.align		4
        /*0094*/ 	.byte	0x03, 0x5f
        /*0096*/ 	.short	0x0101


	//----- nvinfo : EIATTR_VRC_CTA_INIT_COUNT
	.align		4
        /*0098*/ 	.byte	0x02, 0x4a
	.zero		1
	.zero		1


	//----- nvinfo : EIATTR_EXIT_INSTR_OFFSETS
	.align		4
        /*009c*/ 	.byte	0x04, 0x1c
        /*009e*/ 	.short	(.L_163 - .L_162)


	//   ....[0]....
.L_162:
        /*00a0*/ 	.word	0x00004340


	//   ....[1]....
        /*00a4*/ 	.word	0x000043b0


	//----- nvinfo : EIATTR_CRS_STACK_SIZE
	.align		4
.L_163:
        /*00a8*/ 	.byte	0x04, 0x1e
        /*00aa*/ 	.short	(.L_165 - .L_164)
.L_164:
        /*00ac*/ 	.word	0x00000000


	//----- nvinfo : EIATTR_CBANK_PARAM_SIZE
	.align		4
.L_165:
        /*00b0*/ 	.byte	0x03, 0x19
        /*00b2*/ 	.short	0x002c


	//----- nvinfo : EIATTR_PARAM_CBANK
	.align		4
        /*00b4*/ 	.byte	0x04, 0x0a
        /*00b6*/ 	.short	(.L_167 - .L_166)
	.align		4
.L_166:
        /*00b8*/ 	.word	index@(.nv.constant0._Z8sgemm_dbILi64ELi128ELi16ELi4ELi8EEvPKfS1_Pfiiiff)
        /*00bc*/ 	.short	0x0380
        /*00be*/ 	.short	0x002c


	//----- nvinfo : EIATTR_SW_WAR
	.align		4
.L_167:
        /*00c0*/ 	.byte	0x04, 0x36
        /*00c2*/ 	.short	(.L_169 - .L_168)
.L_168:
        /*00c4*/ 	.word	0x00000008
.L_169:


//--------------------- .nv.info._Z8sgemm_dbILi128ELi64ELi16ELi8ELi4EEvPKfS1_Pfiiiff --------------------------
	.section	.nv.info._Z8sgemm_dbILi128ELi64ELi16ELi8ELi4EEvPKfS1_Pfiiiff,"",@"SHT_CUDA_INFO"
	.sectionflags	@""
	.align	4


	//----- nvinfo : EIATTR_CUDA_API_VERSION
	.align		4
        /*0000*/ 	.byte	0x04, 0x37
        /*0002*/ 	.short	(.L_171 - .L_170)
.L_170:
        /*0004*/ 	.word	0x00000082


	//----- nvinfo : EIATTR_KPARAM_INFO
	.align		4
.L_171:
        /*0008*/ 	.byte	0x04, 0x17
        /*000a*/ 	.short	(.L_173 - .L_172)
.L_172:
        /*000c*/ 	.word	0x00000000
        /*0010*/ 	.short	0x0007
        /*0012*/ 	.short	0x0028
        /*0014*/ 	.byte	0x00, 0xf0, 0x11, 0x00


	//----- nvinfo : EIATTR_KPARAM_INFO
	.align		4
.L_173:
        /*0018*/ 	.byte	0x04, 0x17
        /*001a*/ 	.short	(.L_175 - .L_174)
.L_174:
        /*001c*/ 	.word	0x00000000
        /*0020*/ 	.short	0x0006
        /*0022*/ 	.short	0x0024
        /*0024*/ 	.byte	0x00, 0xf0, 0x11, 0x00


	//----- nvinfo : EIATTR_KPARAM_INFO
	.align		4
.L_175:
        /*0028*/ 	.byte	0x04, 0x17
        /*002a*/ 	.short	(.L_177 - .L_176)
.L_176:
        /*002c*/ 	.word	0x00000000
        /*0030*/ 	.short	0x0005
        /*0032*/ 	.short	0x0020
        /*0034*/ 	.byte	0x00, 0xf0, 0x11, 0x00


	//----- nvinfo : EIATTR_KPARAM_INFO
	.align		4
.L_177:
        /*0038*/ 	.byte	0x04, 0x17
        /*003a*/ 	.short	(.L_179 - .L_178)
.L_178:
        /*003c*/ 	.word	0x00000000
        /*0040*/ 	.short	0x0004
        /*0042*/ 	.short	0x001c
        /*0044*/ 	.byte	0x00, 0xf0, 0x11, 0x00


	//----- nvinfo : EIATTR_KPARAM_INFO
	.align		4
.L_179:
        /*0048*/ 	.byte	0x04, 0x17
        /*004a*/ 	.short	(.L_181 - .L_180)
.L_180:
        /*004c*/ 	.word	0x00000000
        /*0050*/ 	.short	0x0003
        /*0052*/ 	.short	0x0018
        /*0054*/ 	.byte	0x00, 0xf0, 0x11, 0x00


	//----- nvinfo : EIATTR_KPARAM_INFO
	.align		4
.L_181:
        /*0058*/ 	.byte	0x04, 0x17
        /*005a*/ 	.short	(.L_183 - .L_182)
.L_182:
        /*005c*/ 	.word	0x00000000
        /*0060*/ 	.short	0x0002
        /*0062*/ 	.short	0x0010
        /*0064*/ 	.byte	0x00, 0xf5, 0x21, 0x00


	//----- nvinfo : EIATTR_KPARAM_INFO
	.align		4
.L_183:
        /*0068*/ 	.byte	0x04, 0x17
        /*006a*/ 	.short	(.L_185 - .L_184)
.L_184:
        /*006c*/ 	.word	0x00000000
        /*0070*/ 	.short	0x0001
        /*0072*/ 	.short	0x0008
        /*0074*/ 	.byte	0x00, 0xf5, 0x21, 0x00


	//----- nvinfo : EIATTR_KPARAM_INFO
	.align		4
.L_185:
        /*0078*/ 	.byte	0x04, 0x17
        /*007a*/ 	.short	(.L_187 - .L_186)
.L_186:
        /*007c*/ 	.word	0x00000000
        /*0080*/ 	.short	0x0000
        /*0082*/ 	.short	0x0000
        /*0084*/ 	.byte	0x00, 0xf5, 0x21, 0x00


	//----- nvinfo : EIATTR_SPARSE_MMA_MASK
	.align		4
.L_187:
        /*0088*/ 	.byte	0x03, 0x50
        /*008a*/ 	.short	0x0000


	//----- nvinfo : EIATTR_MAXREG_COUNT
	.align		4
        /*008c*/ 	.byte	0x03, 0x1b
        /*008e*/ 	.short	0x00ff


	//----- nvinfo : EIATTR_NUM_BARRIERS
	.align		4
        /*0090*/ 	.byte	0x02, 0x4c
        /*0092*/ 	.byte	0x01
	.zero		1


	//----- nvinfo : EIATTR_MERCURY_ISA_VERSION
	.align		4
        /*0094*/ 	.byte	0x03, 0x5f
        /*0096*/ 	.short	0x0101


	//----- nvinfo : EIATTR_VRC_CTA_INIT_COUNT
	.align		4
        /*0098*/ 	.byte	0x02, 0x4a
	.zero		1
	.zero		1


	//----- nvinfo : EIATTR_EXIT_INSTR_OFFSETS
	.align		4
        /*009c*/ 	.byte	0x04, 0x1c
        /*009e*/ 	.short	(.L_189 - .L_188)


	//   ....[0]....
.L_188:
        /*00a0*/ 	.word	0x00004490


	//   ....[1]....
        /*00a4*/ 	.word	0x00004500


	//----- nvinfo : EIATTR_CRS_STACK_SIZE
	.align		4
.L_189:
        /*00a8*/ 	.byte	0x04, 0x1e
        /*00aa*/ 	.short	(.L_191 - .L_190)
.L_190:
        /*00ac*/ 	.word	0x00000000


	//----- nvinfo : EIATTR_CBANK_PARAM_SIZE
	.align		4
.L_191:
        /*00b0*/ 	.byte	0x03, 0x19
        /*00b2*/ 	.short	0x002c


	//----- nvinfo : EIATTR_PARAM_CBANK
	.align		4
        /*00b4*/ 	.byte	0x04, 0x0a
        /*00b6*/ 	.short	(.L_193 - .L_192)
	.align		4
.L_192:
        /*00b8*/ 	.word	index@(.nv.constant0._Z8sgemm_dbILi128ELi64ELi16ELi8ELi4EEvPKfS1_Pfiiiff)
        /*00bc*/ 	.short	0x0380
        /*00be*/ 	.short	0x002c


	//----- nvinfo : EIATTR_SW_WAR
	.align		4
.L_193:
        /*00c0*/ 	.byte	0x04, 0x36
        /*00c2*/ 	.short	(.L_195 - .L_194)
.L_194:
        /*00c4*/ 	.word	0x00000008
.L_195:


//--------------------- .nv.info._Z8sgemm_dbILi64ELi128ELi8ELi4ELi8EEvPKfS1_Pfiiiff --------------------------
	.section	.nv.info._Z8sgemm_dbILi64ELi128ELi8ELi4ELi8EEvPKfS1_Pfiiiff,"",@"SHT_CUDA_INFO"
	.sectionflags	@""
	.align	4


	//----- nvinfo : EIATTR_CUDA_API_VERSION
	.align		4
        /*0000*/ 	.byte	0x04, 0x37
        /*0002*/ 	.short	(.L_197 - .L_196)
.L_196:
        /*0004*/ 	.word	0x00000082


	//----- nvinfo : EIATTR_KPARAM_INFO
	.align		4
.L_197:
        /*0008*/ 	.byte	0x04, 0x17
        /*000a*/ 	.short	(.L_199 - .L_198)
.L_198:
        /*000c*/ 	.word	0x00000000
        /*0010*/ 	.short	0x0007
        /*0012*/ 	.short	0x0028
        /*0014*/ 	.byte	0x00, 0xf0, 0x11, 0x00


	//----- nvinfo : EIATTR_KPARAM_INFO
	.align		4
.L_199:
        /*0018*/ 	.byte	0x04, 0x17
        /*001a*/ 	.short	(.L_201 - .L_200)
.L_200:
        /*001c*/ 	.word	0x00000000
        /*0020*/ 	.short	0x0006
        /*0022*/ 	.short	0x0024
        /*0024*/ 	.byte	0x00, 0xf0, 0x11, 0x00


	//----- nvinfo : EIATTR_KPARAM_INFO
	.align		4
.L_201:
        /*0028*/ 	.byte	0x04, 0x17
        /*002a*/ 	.short	(.L_203 - .L_202)
.L_202:
        /*002c*/ 	.word	0x00000000
        /*0030*/ 	.short	0x0005
        /*0032*/ 	.short	0x0020
        /*0034*/ 	.byte	0x00, 0xf0, 0x11, 0x00


	//----- nvinfo : EIATTR_KPARAM_INFO
	.align		4
.L_203:
        /*0038*/ 	.byte	0x04, 0x17
        /*003a*/ 	.short	(.L_205 - .L_204)
.L_204:
        /*003c*/ 	.word	0x00000000
        /*0040*/ 	.short	0x0004
        /*0042*/ 	.short	0x001c
        /*0044*/ 	.byte	0x00, 0xf0, 0x11, 0x00


	//----- nvinfo : EIATTR_KPARAM_INFO
	.align		4
.L_205:
        /*0048*/ 	.byte	0x04, 0x17
        /*004a*/ 	.short	(.L_207 - .L_206)
.L_206:
        /*004c*/ 	.word	0x00000000
        /*0050*/ 	.short	0x0003
        /*0052*/ 	.short	0x0018
        /*0054*/ 	.byte	0x00, 0xf0, 0x11, 0x00


	//----- nvinfo : EIATTR_KPARAM_INFO
	.align		4
.L_207:
        /*0058*/ 	.byte	0x04, 0x17
        /*005a*/ 	.short	(.L_209 - .L_208)
.L_208:
        /*005c*/ 	.word	0x00000000
        /*0060*/ 	.short	0x0002
        /*0062*/ 	.short	0x0010
        /*0064*/ 	.byte	0x00, 0xf5, 0x21, 0x00


	//----- nvinfo : EIATTR_KPARAM_INFO
	.align		4
.L_209:
        /*0068*/ 	.byte	0x04, 0x17
        /*006a*/ 	.short	(.L_211 - .L_210)
.L_210:
        /*006c*/ 	.word	0x00000000
        /*0070*/ 	.short	0x0001
        /*0072*/ 	.short	0x0008
        /*0074*/ 	.byte	0x00, 0xf5, 0x21, 0x00


	//----- nvinfo : EIATTR_KPARAM_INFO
	.align		4
.L_211:
        /*0078*/ 	.byte	0x04, 0x17
        /*007a*/ 	.short	(.L_213 - .L_212)
.L_212:
        /*007c*/ 	.word	0x00000000
        /*0080*/ 	.short	0x0000
        /*0082*/ 	.short	0x0000
        /*0084*/ 	.byte	0x00, 0xf5, 0x21, 0x00


	//----- nvinfo : EIATTR_SPARSE_MMA_MASK
	.align		4
.L_213:
        /*0088*/ 	.byte	0x03, 0x50
        /*008a*/ 	.short	0x0000


	//----- nvinfo : EIATTR_MAXREG_COUNT
	.align		4
        /*008c*/ 	.byte	0x03, 0x1b
        /*008e*/ 	.short	0x00ff


	//----- nvinfo : EIATTR_NUM_BARRIERS
	.align		4
        /*0090*/ 	.byte	0x02, 0x4c
        /*0092*/ 	.byte	0x01
	.zero		1


	//----- nvinfo : EIATTR_MERCURY_ISA_VERSION
	.align		4
        /*0094*/ 	.byte	0x03, 0x5f
        /*0096*/ 	.short	0x0101


	//----- nvinfo : EIATTR_VRC_CTA_INIT_COUNT
	.align		4
        /*0098*/ 	.byte	0x02, 0x4a
	.zero		1
	.zero		1


	//----- nvinfo : EIATTR_EXIT_INSTR_OFFSETS
	.align		4
        /*009c*/ 	.byte	0x04, 0x1c
        /*009e*/ 	.short	(.L_215 - .L_214)


	//   ....[0]....
.L_214:
        /*00a0*/ 	.word	0x00004bf0


	//   ....[1]....
        /*00a4*/ 	.word	0x00004c60


	//----- nvinfo : EIATTR_CRS_STACK_SIZE
	.align		4
.L_215:
        /*00a8*/ 	.byte	0x04, 0x1e
        /*00aa*/ 	.short	(.L_217 - .L_216)
.L_216:
        /*00ac*/ 	.word	0x00000000


	//----- nvinfo : EIATTR_CBANK_PARAM_SIZE
	.align		4
.L_217:
        /*00b0*/ 	.byte	0x03, 0x19
        /*00b2*/ 	.short	0x002c


	//----- nvinfo : EIATTR_PARAM_CBANK
	.align		4
        /*00b4*/ 	.byte	0x04, 0x0a
        /*00b6*/ 	.short	(.L_219 - .L_218)
	.align		4
.L_218:
        /*00b8*/ 	.word	index@(.nv.constant0._Z8sgemm_dbILi64ELi128ELi8ELi4ELi8EEvPKfS1_Pfiiiff)
        /*00bc*/ 	.short	0x0380
        /*00be*/ 	.short	0x002c


	//----- nvinfo : EIATTR_SW_WAR
	.align		4
.L_219:
        /*00c0*/ 	.byte	0x04, 0x36
        /*00c2*/ 	.short	(.L_221 - .L_220)
.L_220:
        /*00c4*/ 	.word	0x00000008
.L_221:


//--------------------- .nv.info._Z8sgemm_dbILi128ELi64ELi8ELi8ELi4EEvPKfS1_Pfiiiff --------------------------
	.section	.nv.info._Z8sgemm_dbILi128ELi64ELi8ELi8ELi4EEvPKfS1_Pfiiiff,"",@"SHT_CUDA_INFO"
	.sectionflags	@""
	.align	4


	//----- nvinfo : EIATTR_CUDA_API_VERSION
	.align		4
        /*0000*/ 	.byte	0x04, 0x37
        /*0002*/ 	.short	(.L_223 - .L_222)
.L_222:
        /*0004*/ 	.word	0x00000082


	//----- nvinfo : EIATTR_KPARAM_INFO
	.align		4
.L_223:
        /*0008*/ 	.byte	0x04, 0x17
        /*000a*/ 	.short	(.L_225 - .L_224)
.L_224:
        /*000c*/ 	.word	0x00000000
        /*0010*/ 	.short	0x0007
        /*0012*/ 	.short	0x0028
        /*0014*/ 	.byte	0x00, 0xf0, 0x11, 0x00


	//----- nvinfo : EIATTR_KPARAM_INFO
	.align		4
.L_225:
        /*0018*/ 	.byte	0x04, 0x17
        /*001a*/ 	.short	(.L_227 - .L_226)
.L_226:
        /*001c*/ 	.word	0x00000000
        /*0020*/ 	.short	0x0006
        /*0022*/ 	.short	0x0024
        /*0024*/ 	.byte	0x00, 0xf0, 0x11, 0x00


	//----- nvinfo : EIATTR_KPARAM_INFO
	.align		4
.L_227:
        /*0028*/ 	.byte	0x04, 0x17
        /*002a*/ 	.short	(.L_229 - .L_228)
.L_228:
        /*002c*/ 	.word	0x00000000
        /*0030*/ 	.short	0x0005
        /*0032*/ 	.short	0x0020
        /*0034*/ 	.byte	0x00, 0xf0, 0x11, 0x00


	//----- nvinfo : EIATTR_KPARAM_INFO
	.align		4
.L_229:
        /*0038*/ 	.byte	0x04, 0x17
        /*003a*/ 	.short	(.L_231 - .L_230)
.L_230:
        /*003c*/ 	.word	0x00000000
        /*0040*/ 	.short	0x0004
        /*0042*/ 	.short	0x001c
        /*0044*/ 	.byte	0x00, 0xf0, 0x11, 0x00


	//----- nvinfo : EIATTR_KPARAM_INFO
	.align		4
.L_231:
        /*0048*/ 	.byte	0x04, 0x17
        /*004a*/ 	.short	(.L_233 - .L_232)
.L_232:
        /*004c*/ 	.word	0x00000000
        /*0050*/ 	.short	0x0003
        /*0052*/ 	.short	0x0018
        /*0054*/ 	.byte	0x00, 0xf0, 0x11, 0x00


	//----- nvinfo : EIATTR_KPARAM_INFO
	.align		4
.L_233:
        /*0058*/ 	.byte	0x04, 0x17
        /*005a*/ 	.short	(.L_235 - .L_234)
.L_234:
        /*005c*/ 	.word	0x00000000
        /*0060*/ 	.short	0x0002
        /*0062*/ 	.short	0x0010
        /*0064*/ 	.byte	0x00, 0xf5, 0x21, 0x00


	//----- nvinfo : EIATTR_KPARAM_INFO
	.align		4
.L_235:
        /*0068*/ 	.byte	0x04, 0x17
        /*006a*/ 	.short	(.L_237 - .L_236)
.L_236:
        /*006c*/ 	.word	0x00000000
        /*0070*/ 	.short	0x0001
        /*0072*/ 	.short	0x0008
        /*0074*/ 	.byte	0x00, 0xf5, 0x21, 0x00


	//----- nvinfo : EIATTR_KPARAM_INFO
	.align		4
.L_237:
        /*0078*/ 	.byte	0x04, 0x17
        /*007a*/ 	.short	(.L_239 - .L_238)
.L_238:
        /*007c*/ 	.word	0x00000000
        /*0080*/ 	.short	0x0000
        /*0082*/ 	.short	0x0000
        /*0084*/ 	.byte	0x00, 0xf5, 0x21, 0x00


	//----- nvinfo : EIATTR_SPARSE_MMA_MASK
	.align		4
.L_239:
        /*0088*/ 	.byte	0x03, 0x50
        /*008a*/ 	.short	0x0000


	//----- nvinfo : EIATTR_MAXREG_COUNT
	.align		4
        /*008c*/ 	.byte	0x03, 0x1b
        /*008e*/ 	.short	0x00ff


	//----- nvinfo : EIATTR_NUM_BARRIERS
	.align		4
        /*0090*/ 	.byte	0x02, 0x4c
        /*0092*/ 	.byte	0x01
	.zero		1


	//----- nvinfo : EIATTR_MERCURY_ISA_VERSION
	.align		4
        /*0094*/ 	.byte	0x03, 0x5f
        /*0096*/ 	.short	0x0101


	//----- nvinfo : EIATTR_VRC_CTA_INIT_COUNT
	.align		4
        /*0098*/ 	.byte	0x02, 0x4a
	.zero		1
	.zero		1


	//----- nvinfo : EIATTR_EXIT_INSTR_OFFSETS
	.align		4
        /*009c*/ 	.byte	0x04, 0x1c
        /*009e*/ 	.short	(.L_241 - .L_240)


	//   ....[0]....
.L_240:
        /*00a0*/ 	.word	0x00004d40


	//   ....[1]....
        /*00a4*/ 	.word	0x00004db0


	//----- nvinfo : EIATTR_CRS_STACK_SIZE
	.align		4
.L_241:
        /*00a8*/ 	.byte	0x04, 0x1e
        /*00aa*/ 	.short	(.L_243 - .L_242)
.L_242:
        /*00ac*/ 	.word	0x00000000


	//----- nvinfo : EIATTR_CBANK_PARAM_SIZE
	.align		4
.L_243:
        /*00b0*/ 	.byte	0x03, 0x19
        /*00b2*/ 	.short	0x002c


	//----- nvinfo : EIATTR_PARAM_CBANK
	.align		4
        /*00b4*/ 	.byte	0x04, 0x0a
        /*00b6*/ 	.short	(.L_245 - .L_244)
	.align		4
.L_244:
        /*00b8*/ 	.word	index@(.nv.constant0._Z8sgemm_dbILi128ELi64ELi8ELi8ELi4EEvPKfS1_Pfiiiff)
        /*00bc*/ 	.short	0x0380
        /*00be*/ 	.short	0x002c


	//----- nvinfo : EIATTR_SW_WAR
	.align		4
.L_245:
        /*00c0*/ 	.byte	0x04, 0x36
        /*00c2*/ 	.short	(.L_247 - .L_246)
.L_246:
        /*00c4*/ 	.word	0x00000008
.L_247:


//--------------------- .nv.info._Z8sgemm_dbILi128ELi128ELi16ELi8ELi8EEvPKfS1_Pfiiiff --------------------------
	.section	.nv.info._Z8sgemm_dbILi128ELi128ELi16ELi8ELi8EEvPKfS1_Pfiiiff,"",@"SHT_CUDA_INFO"
	.sectionflags	@""
	.align	4


	//----- nvinfo : EIATTR_CUDA_API_VERSION
	.align		4
        /*0000*/ 	.byte	0x04, 0x37
        /*0002*/ 	.short	(.L_249 - .L_248)
.L_248:
        /*0004*/ 	.word	0x00000082


	//----- nvinfo : EIATTR_KPARAM_INFO
	.align		4
.L_249:
        /*0008*/ 	.byte	0x04, 0x17
        /*000a*/ 	.short	(.L_251 - .L_250)
.L_250:
        /*000c*/ 	.word	0x00000000
        /*0010*/ 	.short	0x0007
        /*0012*/ 	.short	0x0028
        /*0014*/ 	.byte	0x00, 0xf0, 0x11, 0x00


	//----- nvinfo : EIATTR_KPARAM_INFO
	.align		4
.L_251:
        /*0018*/ 	.byte	0x04, 0x17
        /*001a*/ 	.short	(.L_253 - .L_252)
.L_252:
        /*001c*/ 	.word	0x00000000
        /*0020*/ 	.short	0x0006
        /*0022*/ 	.short	0x0024
        /*0024*/ 	.byte	0x00, 0xf0, 0x11, 0x00


	//----- nvinfo : EIATTR_KPARAM_INFO
	.align		4
.L_253:
        /*0028*/ 	.byte	0x04, 0x17
        /*002a*/ 	.short	(.L_255 - .L_254)
.L_254:
        /*002c*/ 	.word	0x00000000
        /*0030*/ 	.short	0x0005
        /*0032*/ 	.short	0x0020
        /*0034*/ 	.byte	0x00, 0xf0, 0x11, 0x00


	//----- nvinfo : EIATTR_KPARAM_INFO
	.align		4
.L_255:
        /*0038*/ 	.byte	0x04, 0x17
        /*003a*/ 	.short	(.L_257 - .L_256)
.L_256:
        /*003c*/ 	.word	0x00000000
        /*0040*/ 	.short	0x0004
        /*0042*/ 	.short	0x001c
        /*0044*/ 	.byte	0x00, 0xf0, 0x11, 0x00


	//----- nvinfo : EIATTR_KPARAM_INFO
	.align		4
.L_257:
        /*0048*/ 	.byte	0x04, 0x17
        /*004a*/ 	.short	(.L_259 - .L_258)
.L_258:
        /*004c*/ 	.word	0x00000000
        /*0050*/ 	.short	0x0003
        /*0052*/ 	.short	0x0018
        /*0054*/ 	.byte	0x00, 0xf0, 0x11, 0x00


	//----- nvinfo : EIATTR_KPARAM_INFO
	.align		4
.L_259:
        /*0058*/ 	.byte	0x04, 0x17
        /*005a*/ 	.short	(.L_261 - .L_260)
.L_260:
        /*005c*/ 	.word	0x00000000
        /*0060*/ 	.short	0x0002
        /*0062*/ 	.short	0x0010
        /*0064*/ 	.byte	0x00, 0xf5, 0x21, 0x00


	//----- nvinfo : EIATTR_KPARAM_INFO
	.align		4
.L_261:
        /*0068*/ 	.byte	0x04, 0x17
        /*006a*/ 	.short	(.L_263 - .L_262)
.L_262:
        /*006c*/ 	.word	0x00000000
        /*0070*/ 	.short	0x0001
        /*0072*/ 	.short	0x0008
        /*0074*/ 	.byte	0x00, 0xf5, 0x21, 0x00


	//----- nvinfo : EIATTR_KPARAM_INFO
	.align		4
.L_263:
        /*0078*/ 	.byte	0x04, 0x17
        /*007a*/ 	.short	(.L_265 - .L_264)
.L_264:
        /*007c*/ 	.word	0x00000000
        /*0080*/ 	.short	0x0000
        /*0082*/ 	.short	0x0000
        /*0084*/ 	.byte	0x00, 0xf5, 0x21, 0x00


	//----- nvinfo : EIATTR_SPARSE_MMA_MASK
	.align		4
.L_265:
        /*0088*/ 	.byte	0x03, 0x50
        /*008a*/ 	.short	0x0000


	//----- nvinfo : EIATTR_MAXREG_COUNT
	.align		4
        /*008c*/ 	.byte	0x03, 0x1b
        /*008e*/ 	.short	0x00ff


	//----- nvinfo : EIATTR_NUM_BARRIERS
	.align		4
        /*0090*/ 	.byte	0x02, 0x4c
        /*0092*/ 	.byte	0x01
	.zero		1


	//----- nvinfo : EIATTR_MERCURY_ISA_VERSION
	.align		4
        /*0094*/ 	.byte	0x03, 0x5f
        /*0096*/ 	.short	0x0101


	//----- nvinfo : EIATTR_VRC_CTA_INIT_COUNT
	.align		4
        /*0098*/ 	.byte	0x02, 0x4a
	.zero		1
	.zero		1


	//----- nvinfo : EIATTR_EXIT_INSTR_OFFSETS
	.align		4
        /*009c*/ 	.byte	0x04, 0x1c
        /*009e*/ 	.short	(.L_267 - .L_266)


	//   ....[0]....
.L_266:
        /*00a0*/ 	.word	0x00004b60


	//   ....[1]....
        /*00a4*/ 	.word	0x00004bd0


	//----- nvinfo : EIATTR_CRS_STACK_SIZE
	.align		4
.L_267:
        /*00a8*/ 	.byte	0x04, 0x1e
        /*00aa*/ 	.short	(.L_269 - .L_268)
.L_268:
        /*00ac*/ 	.word	0x00000000


	//----- nvinfo : EIATTR_CBANK_PARAM_SIZE
	.align		4
.L_269:
        /*00b0*/ 	.byte	0x03, 0x19
        /*00b2*/ 	.short	0x002c


	//----- nvinfo : EIATTR_PARAM_CBANK
	.align		4
        /*00b4*/ 	.byte	0x04, 0x0a
        /*00b6*/ 	.short	(.L_271 - .L_270)
	.align		4
.L_270:
        /*00b8*/ 	.word	index@(.nv.constant0._Z8sgemm_dbILi128ELi128ELi16ELi8ELi8EEvPKfS1_Pfiiiff)
        /*00bc*/ 	.short	0x0380
        /*00be*/ 	.short	0x002c


	//----- nvinfo : EIATTR_SW_WAR
	.align		4
.L_271:
        /*00c0*/ 	.byte	0x04, 0x36
        /*00c2*/ 	.short	(.L_273 - .L_272)
.L_272:
        /*00c4*/ 	.word	0x00000008
.L_273:


//--------------------- .nv.info._Z8sgemm_dbILi128ELi128ELi16ELi4ELi4EEvPKfS1_Pfiiiff --------------------------
	.section	.nv.info._Z8sgemm_dbILi128ELi128ELi16ELi4ELi4EEvPKfS1_Pfiiiff,"",@"SHT_CUDA_INFO"
	.sectionflags	@""
	.align	4


	//----- nvinfo : EIATTR_CUDA_API_VERSION
	.align		4
        /*0000*/ 	.byte	0x04, 0x37
        /*0002*/ 	.short	(.L_275 - .L_274)
.L_274:
        /*0004*/ 	.word	0x00000082


	//----- nvinfo : EIATTR_KPARAM_INFO
	.align		4
.L_275:
        /*0008*/ 	.byte	0x04, 0x17
        /*000a*/ 	.short	(.L_277 - .L_276)
.L_276:
        /*000c*/ 	.word	0x00000000
        /*0010*/ 	.short	0x0007
        /*0012*/ 	.short	0x0028
        /*0014*/ 	.byte	0x00, 0xf0, 0x11, 0x00


	//----- nvinfo : EIATTR_KPARAM_INFO
	.align		4
.L_277:
        /*0018*/ 	.byte	0x04, 0x17
        /*001a*/ 	.short	(.L_279 - .L_278)
.L_278:
        /*001c*/ 	.word	0x00000000
        /*0020*/ 	.short	0x0006
        /*0022*/ 	.short	0x0024
        /*0024*/ 	.byte	0x00, 0xf0, 0x11, 0x00


	//----- nvinfo : EIATTR_KPARAM_INFO
	.align		4
.L_279:
        /*0028*/ 	.byte	0x04, 0x17
        /*002a*/ 	.short	(.L_281 - .L_280)
.L_280:
        /*002c*/ 	.word	0x00000000
        /*0030*/ 	.short	0x0005
        /*0032*/ 	.short	0x0020
        /*0034*/ 	.byte	0x00, 0xf0, 0x11, 0x00


	//----- nvinfo : EIATTR_KPARAM_INFO
	.align		4
.L_281:
        /*0038*/ 	.byte	0x04, 0x17
        /*003a*/ 	.short	(.L_283 - .L_282)
.L_282:
        /*003c*/ 	.word	0x00000000
        /*0040*/ 	.short	0x0004
        /*0042*/ 	.short	0x001c
        /*0044*/ 	.byte	0x00, 0xf0, 0x11, 0x00


	//----- nvinfo : EIATTR_KPARAM_INFO
	.align		4
.L_283:
        /*0048*/ 	.byte	0x04, 0x17
        /*004a*/ 	.short	(.L_285 - .L_284)
.L_284:
        /*004c*/ 	.word	0x00000000
        /*0050*/ 	.short	0x0003
        /*0052*/ 	.short	0x0018
        /*0054*/ 	.byte	0x00, 0xf0, 0x11, 0x00


	//----- nvinfo : EIATTR_KPARAM_INFO
	.align		4
.L_285:
        /*0058*/ 	.byte	0x04, 0x17
        /*005a*/ 	.short	(.L_287 - .L_286)
.L_286:
        /*005c*/ 	.word	0x00000000
        /*0060*/ 	.short	0x0002
        /*0062*/ 	.short	0x0010
        /*0064*/ 	.byte	0x00, 0xf5, 0x21, 0x00


	//----- nvinfo : EIATTR_KPARAM_INFO
	.align		4
.L_287:
        /*0068*/ 	.byte	0x04, 0x17
        /*006a*/ 	.short	(.L_289 - .L_288)
.L_288:
        /*006c*/ 	.word	0x00000000
        /*0070*/ 	.short	0x0001
        /*0072*/ 	.short	0x0008
        /*0074*/ 	.byte	0x00, 0xf5, 0x21, 0x00


	//----- nvinfo : EIATTR_KPARAM_INFO
	.align		4
.L_289:
        /*0078*/ 	.byte	0x04, 0x17
        /*007a*/ 	.short	(.L_291 - .L_290)
.L_290:
        /*007c*/ 	.word	0x00000000
        /*0080*/ 	.short	0x0000
        /*0082*/ 	.short	0x0000
        /*0084*/ 	.byte	0x00, 0xf5, 0x21, 0x00


	//----- nvinfo : EIATTR_SPARSE_MMA_MASK
	.align		4
.L_291:
        /*0088*/ 	.byte	0x03, 0x50
        /*008a*/ 	.short	0x0000


	//----- nvinfo : EIATTR_MAXREG_COUNT
	.align		4
        /*008c*/ 	.byte	0x03, 0x1b
        /*008e*/ 	.short	0x00ff


	//----- nvinfo : EIATTR_NUM_BARRIERS
	.align		4
        /*0090*/ 	.byte	0x02, 0x4c
        /*0092*/ 	.byte	0x01
	.zero		1


	//----- nvinfo : EIATTR_MERCURY_ISA_VERSION
	.align		4
        /*0094*/ 	.byte	0x03, 0x5f
        /*0096*/ 	.short	0x0101


	//----- nvinfo : EIATTR_VRC_CTA_INIT_COUNT
	.align		4
        /*0098*/ 	.byte	0x02, 0x4a
	.zero		1
	.zero		1


	//----- nvinfo : EIATTR_EXIT_INSTR_OFFSETS
	.align		4
        /*009c*/ 	.byte	0x04, 0x1c
        /*009e*/ 	.short	(.L_293 - .L_292)


	//   ....[0]....
.L_292:
        /*00a0*/ 	.word	0x00003720


	//   ....[1]....
        /*00a4*/ 	.word	0x00003790


	//----- nvinfo : EIATTR_CRS_STACK_SIZE
	.align		4
.L_293:
        /*00a8*/ 	.byte	0x04, 0x1e
        /*00aa*/ 	.short	(.L_295 - .L_294)
.L_294:
        /*00ac*/ 	.word	0x00000000


	//----- nvinfo : EIATTR_CBANK_PARAM_SIZE
	.align		4
.L_295:
        /*00b0*/ 	.byte	0x03, 0x19
        /*00b2*/ 	.short	0x002c


	//----- nvinfo : EIATTR_PARAM_CBANK
	.align		4
        /*00b4*/ 	.byte	0x04, 0x0a
        /*00b6*/ 	.short	(.L_297 - .L_296)
	.align		4
.L_296:
        /*00b8*/ 	.word	index@(.nv.constant0._Z8sgemm_dbILi128ELi128ELi16ELi4ELi4EEvPKfS1_Pfiiiff)
        /*00bc*/ 	.short	0x0380
        /*00be*/ 	.short	0x002c


	//----- nvinfo : EIATTR_SW_WAR
	.align		4
.L_297:
        /*00c0*/ 	.byte	0x04, 0x36
        /*00c2*/ 	.short	(.L_299 - .L_298)
.L_298:
        /*00c4*/ 	.word	0x00000008
.L_299:


//--------------------- .nv.info._Z8sgemm_dbILi64ELi64ELi16ELi4ELi4EEvPKfS1_Pfiiiff --------------------------
	.section	.nv.info._Z8sgemm_dbILi64ELi64ELi16ELi4ELi4EEvPKfS1_Pfiiiff,"",@"SHT_CUDA_INFO"
	.sectionflags	@""
	.align	4


	//----- nvinfo : EIATTR_CUDA_API_VERSION
	.align		4
        /*0000*/ 	.byte	0x04, 0x37
        /*0002*/ 	.short	(.L_301 - .L_300)
.L_300:
        /*0004*/ 	.word	0x00000082


	//----- nvinfo : EIATTR_KPARAM_INFO
	.align		4
.L_301:
        /*0008*/ 	.byte	0x04, 0x17
        /*000a*/ 	.short	(.L_303 - .L_302)
.L_302:
        /*000c*/ 	.word	0x00000000
        /*0010*/ 	.short	0x0007
        /*0012*/ 	.short	0x0028
        /*0014*/ 	.byte	0x00, 0xf0, 0x11, 0x00


	//----- nvinfo : EIATTR_KPARAM_INFO
	.align		4
.L_303:
        /*0018*/ 	.byte	0x04, 0x17
        /*001a*/ 	.short	(.L_305 - .L_304)
.L_304:
        /*001c*/ 	.word	0x00000000
        /*0020*/ 	.short	0x0006
        /*0022*/ 	.short	0x0024
        /*0024*/ 	.byte	0x00, 0xf0, 0x11, 0x00


	//----- nvinfo : EIATTR_KPARAM_INFO
	.align		4
.L_305:
        /*0028*/ 	.byte	0x04, 0x17
        /*002a*/ 	.short	(.L_307 - .L_306)
.L_306:
        /*002c*/ 	.word	0x00000000
        /*0030*/ 	.short	0x0005
        /*0032*/ 	.short	0x0020
        /*0034*/ 	.byte	0x00, 0xf0, 0x11, 0x00


	//----- nvinfo : EIATTR_KPARAM_INFO
	.align		4
.L_307:
        /*0038*/ 	.byte	0x04, 0x17
        /*003a*/ 	.short	(.L_309 - .L_308)
.L_308:
        /*003c*/ 	.word	0x00000000
        /*0040*/ 	.short	0x0004
        /*0042*/ 	.short	0x001c
        /*0044*/ 	.byte	0x00, 0xf0, 0x11, 0x00


	//----- nvinfo : EIATTR_KPARAM_INFO
	.align		4
.L_309:
        /*0048*/ 	.byte	0x04, 0x17
        /*004a*/ 	.short	(.L_311 - .L_310)
.L_310:
        /*004c*/ 	.word	0x00000000
        /*0050*/ 	.short	0x0003
        /*0052*/ 	.short	0x0018
        /*0054*/ 	.byte	0x00, 0xf0, 0x11, 0x00


	//----- nvinfo : EIATTR_KPARAM_INFO
	.align		4
.L_311:
        /*0058*/ 	.byte	0x04, 0x17
        /*005a*/ 	.short	(.L_313 - .L_312)
.L_312:
        /*005c*/ 	.word	0x00000000
        /*0060*/ 	.short	0x0002
        /*0062*/ 	.short	0x0010
        /*0064*/ 	.byte	0x00, 0xf5, 0x21, 0x00


	//----- nvinfo : EIATTR_KPARAM_INFO
	.align		4
.L_313:
        /*0068*/ 	.byte	0x04, 0x17
        /*006a*/ 	.short	(.L_315 - .L_314)
.L_314:
        /*006c*/ 	.word	0x00000000
        /*0070*/ 	.short	0x0001
        /*0072*/ 	.short	0x0008
        /*0074*/ 	.byte	0x00, 0xf5, 0x21, 0x00


	//----- nvinfo : EIATTR_KPARAM_INFO
	.align		4
.L_315:
        /*0078*/ 	.byte	0x04, 0x17
        /*007a*/ 	.short	(.L_317 - .L_316)
.L_316:
        /*007c*/ 	.word	0x00000000
        /*0080*/ 	.short	0x0000
        /*0082*/ 	.short	0x0000
        /*0084*/ 	.byte	0x00, 0xf5, 0x21, 0x00


	//----- nvinfo : EIATTR_SPARSE_MMA_MASK
	.align		4
.L_317:
        /*0088*/ 	.byte	0x03, 0x50
        /*008a*/ 	.short	0x0000


	//----- nvinfo : EIATTR_MAXREG_COUNT
	.align		4
        /*008c*/ 	.byte	0x03, 0x1b
        /*008e*/ 	.short	0x00ff


	//----- nvinfo : EIATTR_NUM_BARRIERS
	.align		4
        /*0090*/ 	.byte	0x02, 0x4c
        /*0092*/ 	.byte	0x01
	.zero		1


	//----- nvinfo : EIATTR_MERCURY_ISA_VERSION
	.align		4
        /*0094*/ 	.byte	0x03, 0x5f
        /*0096*/ 	.short	0x0101


	//----- nvinfo : EIATTR_VRC_CTA_INIT_COUNT
	.align		4
        /*0098*/ 	.byte	0x02, 0x4a
	.zero		1
	.zero		1


	//----- nvinfo : EIATTR_EXIT_INSTR_OFFSETS
	.align		4
        /*009c*/ 	.byte	0x04, 0x1c
        /*009e*/ 	.short	(.L_319 - .L_318)


	//   ....[0]....
.L_318:
        /*00a0*/ 	.word	0x00003720


	//   ....[1]....
        /*00a4*/ 	.word	0x00003790


	//----- nvinfo : EIATTR_CRS_STACK_SIZE
	.align		4
.L_319:
        /*00a8*/ 	.byte	0x04, 0x1e
        /*00aa*/ 	.short	(.L_321 - .L_320)
.L_320:
        /*00ac*/ 	.word	0x00000000


	//----- nvinfo : EIATTR_CBANK_PARAM_SIZE
	.align		4
.L_321:
        /*00b0*/ 	.byte	0x03, 0x19
        /*00b2*/ 	.short	0x002c


	//----- nvinfo : EIATTR_PARAM_CBANK
	.align		4
        /*00b4*/ 	.byte	0x04, 0x0a
        /*00b6*/ 	.short	(.L_323 - .L_322)
	.align		4
.L_322:
        /*00b8*/ 	.word	index@(.nv.constant0._Z8sgemm_dbILi64ELi64ELi16ELi4ELi4EEvPKfS1_Pfiiiff)
        /*00bc*/ 	.short	0x0380
        /*00be*/ 	.short	0x002c


	//----- nvinfo : EIATTR_SW_WAR
	.align		4
.L_323:
        /*00c0*/ 	.byte	0x04, 0x36
        /*00c2*/ 	.short	(.L_325 - .L_324)
.L_324:
        /*00c4*/ 	.word	0x00000008
.L_325:


//--------------------- .nv.info._Z8sgemm_dbILi128ELi128ELi8ELi4ELi8EEvPKfS1_Pfiiiff --------------------------
	.section	.nv.info._Z8sgemm_dbILi128ELi128ELi8ELi4ELi8EEvPKfS1_Pfiiiff,"",@"SHT_CUDA_INFO"
	.sectionflags	@""
	.align	4


	//----- nvinfo : EIATTR_CUDA_API_VERSION
	.align		4
        /*0000*/ 	.byte	0x04, 0x37
        /*0002*/ 	.short	(.L_327 - .L_326)
.L_326:
        /*0004*/ 	.word	0x00000082


	//----- nvinfo : EIATTR_KPARAM_INFO
	.align		4
.L_327:
        /*0008*/ 	.byte	0x04, 0x17
        /*000a*/ 	.short	(.L_329 - .L_328)
.L_328:
        /*000c*/ 	.word	0x00000000
        /*0010*/ 	.short	0x0007
        /*0012*/ 	.short	0x0028
        /*0014*/ 	.byte	0x00, 0xf0, 0x11, 0x00


	//----- nvinfo : EIATTR_KPARAM_INFO
	.align		4
.L_329:
        /*0018*/ 	.byte	0x04, 0x17
        /*001a*/ 	.short	(.L_331 - .L_330)
.L_330:
        /*001c*/ 	.word	0x00000000
        /*0020*/ 	.short	0x0006
        /*0022*/ 	.short	0x0024
        /*0024*/ 	.byte	0x00, 0xf0, 0x11, 0x00


	//----- nvinfo : EIATTR_KPARAM_INFO
	.align		4
.L_331:
        /*0028*/ 	.byte	0x04, 0x17
        /*002a*/ 	.short	(.L_333 - .L_332)
.L_332:
        /*002c*/ 	.word	0x00000000
        /*0030*/ 	.short	0x0005
        /*0032*/ 	.short	0x0020
        /*0034*/ 	.byte	0x00, 0xf0, 0x11, 0x00


	//----- nvinfo : EIATTR_KPARAM_INFO
	.align		4
.L_333:
        /*0038*/ 	.byte	0x04, 0x17
        /*003a*/ 	.short	(.L_335 - .L_334)
.L_334:
        /*003c*/ 	.word	0x00000000
        /*0040*/ 	.short	0x0004
        /*0042*/ 	.short	0x001c
        /*0044*/ 	.byte	0x00, 0xf0, 0x11, 0x00


	//----- nvinfo : EIATTR_KPARAM_INFO
	.align		4
.L_335:
        /*0048*/ 	.byte	0x04, 0x17
        /*004a*/ 	.short	(.L_337 - .L_336)
.L_336:
        /*004c*/ 	.word	0x00000000
        /*0050*/ 	.short	0x0003
        /*0052*/ 	.short	0x0018
        /*0054*/ 	.byte	0x00, 0xf0, 0x11, 0x00


	//----- nvinfo : EIATTR_KPARAM_INFO
	.align		4
.L_337:
        /*0058*/ 	.byte	0x04, 0x17
        /*005a*/ 	.short	(.L_339 - .L_338)
.L_338:
        /*005c*/ 	.word	0x00000000
        /*0060*/ 	.short	0x0002
        /*0062*/ 	.short	0x0010
        /*0064*/ 	.byte	0x00, 0xf5, 0x21, 0x00


	//----- nvinfo : EIATTR_KPARAM_INFO
	.align		4
.L_339:
        /*0068*/ 	.byte	0x04, 0x17
        /*006a*/ 	.short	(.L_341 - .L_340)
.L_340:
        /*006c*/ 	.word	0x00000000
        /*0070*/ 	.short	0x0001
        /*0072*/ 	.short	0x0008
        /*0074*/ 	.byte	0x00, 0xf5, 0x21, 0x00


	//----- nvinfo : EIATTR_KPARAM_INFO
	.align		4
.L_341:
        /*0078*/ 	.byte	0x04, 0x17
        /*007a*/ 	.short	(.L_343 - .L_342)
.L_342:
        /*007c*/ 	.word	0x00000000
        /*0080*/ 	.short	0x0000
        /*0082*/ 	.short	0x0000
        /*0084*/ 	.byte	0x00, 0xf5, 0x21, 0x00


	//----- nvinfo : EIATTR_SPARSE_MMA_MASK
	.align		4
.L_343:
        /*0088*/ 	.byte	0x03, 0x50
        /*008a*/ 	.short	0x0000


	//----- nvinfo : EIATTR_MAXREG_COUNT
	.align		4
        /*008c*/ 	.byte	0x03, 0x1b
        /*008e*/ 	.short	0x00ff


	//----- nvinfo : EIATTR_NUM_BARRIERS
	.align		4
        /*0090*/ 	.byte	0x02, 0x4c
        /*0092*/ 	.byte	0x01
	.zero		1


	//----- nvinfo : EIATTR_MERCURY_ISA_VERSION
	.align		4
        /*0094*/ 	.byte	0x03, 0x5f
        /*0096*/ 	.short	0x0101


	//----- nvinfo : EIATTR_VRC_CTA_INIT_COUNT
	.align		4
        /*0098*/ 	.byte	0x02, 0x4a
	.zero		1
	.zero		1


	//----- nvinfo : EIATTR_EXIT_INSTR_OFFSETS
	.align		4
        /*009c*/ 	.byte	0x04, 0x1c
        /*009e*/ 	.short	(.L_345 - .L_344)


	//   ....[0]....
.L_344:
        /*00a0*/ 	.word	0x000040c0


	//   ....[1]....
        /*00a4*/ 	.word	0x00004130


	//----- nvinfo : EIATTR_CRS_STACK_SIZE
	.align		4
.L_345:
        /*00a8*/ 	.byte	0x04, 0x1e
        /*00aa*/ 	.short	(.L_347 - .L_346)
.L_346:
        /*00ac*/ 	.word	0x00000000


	//----- nvinfo : EIATTR_CBANK_PARAM_SIZE
	.align		4
.L_347:
        /*00b0*/ 	.byte	0x03, 0x19
        /*00b2*/ 	.short	0x002c


	//----- nvinfo : EIATTR_PARAM_CBANK
	.align		4
        /*00b4*/ 	.byte	0x04, 0x0a
        /*00b6*/ 	.short	(.L_349 - .L_348)
	.align		4
.L_348:
        /*00b8*/ 	.word	index@(.nv.constant0._Z8sgemm_dbILi128ELi128ELi8ELi4ELi8EEvPKfS1_Pfiiiff)
        /*00bc*/ 	.short	0x0380
        /*00be*/ 	.short	0x002c


	//----- nvinfo : EIATTR_SW_WAR
	.align		4
.L_349:
        /*00c0*/ 	.byte	0x04, 0x36
        /*00c2*/ 	.short	(.L_351 - .L_350)
.L_350:
        /*00c4*/ 	.word	0x00000008
.L_351:


//--------------------- .nv.info._Z8sgemm_dbILi128ELi128ELi8ELi8ELi4EEvPKfS1_Pfiiiff --------------------------
	.section	.nv.info._Z8sgemm_dbILi128ELi128ELi8ELi8ELi4EEvPKfS1_Pfiiiff,"",@"SHT_CUDA_INFO"
	.sectionflags	@""
	.align	4


	//----- nvinfo : EIATTR_CUDA_API_VERSION
	.align		4
        /*0000*/ 	.byte	0x04, 0x37
        /*0002*/ 	.short	(.L_353 - .L_352)
.L_352:
        /*0004*/ 	.word	0x00000082


	//----- nvinfo : EIATTR_KPARAM_INFO
	.align		4
.L_353:
        /*0008*/ 	.byte	0x04, 0x17
        /*000a*/ 	.short	(.L_355 - .L_354)
.L_354:
        /*000c*/ 	.word	0x00000000
        /*0010*/ 	.short	0x0007
        /*0012*/ 	.short	0x0028
        /*0014*/ 	.byte	0x00, 0xf0, 0x11, 0x00


	//----- nvinfo : EIATTR_KPARAM_INFO
	.align		4
.L_355:
        /*0018*/ 	.byte	0x04, 0x17
        /*001a*/ 	.short	(.L_357 - .L_356)
.L_356:
        /*001c*/ 	.word	0x00000000
        /*0020*/ 	.short	0x0006
        /*0022*/ 	.short	0x0024
        /*0024*/ 	.byte	0x00, 0xf0, 0x11, 0x00


	//----- nvinfo : EIATTR_KPARAM_INFO
	.align		4
.L_357:
        /*0028*/ 	.byte	0x04, 0x17
        /*002a*/ 	.short	(.L_359 - .L_358)
.L_358:
        /*002c*/ 	.word	0x00000000
        /*0030*/ 	.short	0x0005
        /*0032*/ 	.short	0x0020
        /*0034*/ 	.byte	0x00, 0xf0, 0x11, 0x00


	//----- nvinfo : EIATTR_KPARAM_INFO
	.align		4
.L_359:
        /*0038*/ 	.byte	0x04, 0x17
        /*003a*/ 	.short	(.L_361 - .L_360)
.L_360:
        /*003c*/ 	.word	0x00000000
        /*0040*/ 	.short	0x0004
        /*0042*/ 	.short	0x001c
        /*0044*/ 	.byte	0x00, 0xf0, 0x11, 0x00


	//----- nvinfo : EIATTR_KPARAM_INFO
	.align		4
.L_361:
        /*0048*/ 	.byte	0x04, 0x17
        /*004a*/ 	.short	(.L_363 - .L_362)
.L_362:
        /*004c*/ 	.word	0x00000000
        /*0050*/ 	.short	0x0003
        /*0052*/ 	.short	0x0018
        /*0054*/ 	.byte	0x00, 0xf0, 0x11, 0x00


	//----- nvinfo : EIATTR_KPARAM_INFO
	.align		4
.L_363:
        /*0058*/ 	.byte	0x04, 0x17
        /*005a*/ 	.short	(.L_365 - .L_364)
.L_364:
        /*005c*/ 	.word	0x00000000
        /*0060*/ 	.short	0x0002
        /*0062*/ 	.short	0x0010
        /*0064*/ 	.byte	0x00, 0xf5, 0x21, 0x00


	//----- nvinfo : EIATTR_KPARAM_INFO
	.align		4
.L_365:
        /*0068*/ 	.byte	0x04, 0x17
        /*006a*/ 	.short	(.L_367 - .L_366)
.L_366:
        /*006c*/ 	.word	0x00000000
        /*0070*/ 	.short	0x0001
        /*0072*/ 	.short	0x0008
        /*0074*/ 	.byte	0x00, 0xf5, 0x21, 0x00


	//----- nvinfo : EIATTR_KPARAM_INFO
	.align		4
.L_367:
        /*0078*/ 	.byte	0x04, 0x17
        /*007a*/ 	.short	(.L_369 - .L_368)
.L_368:
        /*007c*/ 	.word	0x00000000
        /*0080*/ 	.short	0x0000
        /*0082*/ 	.short	0x0000
        /*0084*/ 	.byte	0x00, 0xf5, 0x21, 0x00


	//----- nvinfo : EIATTR_SPARSE_MMA_MASK
	.align		4
.L_369:
        /*0088*/ 	.byte	0x03, 0x50
        /*008a*/ 	.short	0x0000


	//----- nvinfo : EIATTR_MAXREG_COUNT
	.align		4
        /*008c*/ 	.byte	0x03, 0x1b
        /*008e*/ 	.short	0x00ff


	//----- nvinfo : EIATTR_NUM_BARRIERS
	.align		4
        /*0090*/ 	.byte	0x02, 0x4c
        /*0092*/ 	.byte	0x01
	.zero		1


	//----- nvinfo : EIATTR_MERCURY_ISA_VERSION
	.align		4
        /*0094*/ 	.byte	0x03, 0x5f
        /*0096*/ 	.short	0x0101


	//----- nvinfo : EIATTR_VRC_CTA_INIT_COUNT
	.align		4
        /*0098*/ 	.byte	0x02, 0x4a
	.zero		1
	.zero		1


	//----- nvinfo : EIATTR_EXIT_INSTR_OFFSETS
	.align		4
        /*009c*/ 	.byte	0x04, 0x1c
        /*009e*/ 	.short	(.L_371 - .L_370)


	//   ....[0]....
.L_370:
        /*00a0*/ 	.word	0x00004220


	//   ....[1]....
        /*00a4*/ 	.word	0x00004290


	//----- nvinfo : EIATTR_CRS_STACK_SIZE
	.align		4
.L_371:
        /*00a8*/ 	.byte	0x04, 0x1e
        /*00aa*/ 	.short	(.L_373 - .L_372)
.L_372:
        /*00ac*/ 	.word	0x00000000


	//----- nvinfo : EIATTR_CBANK_PARAM_SIZE
	.align		4
.L_373:
        /*00b0*/ 	.byte	0x03, 0x19
        /*00b2*/ 	.short	0x002c


	//----- nvinfo : EIATTR_PARAM_CBANK
	.align		4
        /*00b4*/ 	.byte	0x04, 0x0a
        /*00b6*/ 	.short	(.L_375 - .L_374)
	.align		4
.L_374:
        /*00b8*/ 	.word	index@(.nv.constant0._Z8sgemm_dbILi128ELi128ELi8ELi8ELi4EEvPKfS1_Pfiiiff)
        /*00bc*/ 	.short	0x0380
        /*00be*/ 	.short	0x002c


	//----- nvinfo : EIATTR_SW_WAR
	.align		4
.L_375:
        /*00c0*/ 	.byte	0x04, 0x36
        /*00c2*/ 	.short	(.L_377 - .L_376)
.L_376:
        /*00c4*/ 	.word	0x00000008
.L_377:


//--------------------- .nv.info._Z8sgemm_dbILi128ELi128ELi8ELi4ELi4EEvPKfS1_Pfiiiff --------------------------
	.section	.nv.info._Z8sgemm_dbILi128ELi128ELi8ELi4ELi4EEvPKfS1_Pfiiiff,"",@"SHT_CUDA_INFO"
	.sectionflags	@""
	.align	4


	//----- nvinfo : EIATTR_CUDA_API_VERSION
	.align		4
        /*0000*/ 	.byte	0x04, 0x37
        /*0002*/ 	.short	(.L_379 - .L_378)
.L_378:
        /*0004*/ 	.word	0x00000082


	//----- nvinfo : EIATTR_KPARAM_INFO
	.align		4
.L_379:
        /*0008*/ 	.byte	0x04, 0x17
        /*000a*/ 	.short	(.L_381 - .L_380)
.L_380:
        /*000c*/ 	.word	0x00000000
        /*0010*/ 	.short	0x0007
        /*0012*/ 	.short	0x0028
        /*0014*/ 	.byte	0x00, 0xf0, 0x11, 0x00


	//----- nvinfo : EIATTR_KPARAM_INFO
	.align		4
.L_381:
        /*0018*/ 	.byte	0x04, 0x17
        /*001a*/ 	.short	(.L_383 - .L_382)
.L_382:
        /*001c*/ 	.word	0x00000000
        /*0020*/ 	.short	0x0006
        /*0022*/ 	.short	0x0024
        /*0024*/ 	.byte	0x00, 0xf0, 0x11, 0x00


	//----- nvinfo : EIATTR_KPARAM_INFO
	.align		4
.L_383:
        /*0028*/ 	.byte	0x04, 0x17
        /*002a*/ 	.short	(.L_385 - .L_384)
.L_384:
        /*002c*/ 	.word	0x00000000
        /*0030*/ 	.short	0x0005
        /*0032*/ 	.short	0x0020
        /*0034*/ 	.byte	0x00, 0xf0, 0x11, 0x00


	//----- nvinfo : EIATTR_KPARAM_INFO
	.align		4
.L_385:
        /*0038*/ 	.byte	0x04, 0x17
        /*003a*/ 	.short	(.L_387 - .L_386)
.L_386:
        /*003c*/ 	.word	0x00000000
        /*0040*/ 	.short	0x0004
        /*0042*/ 	.short	0x001c
        /*0044*/ 	.byte	0x00, 0xf0, 0x11, 0x00


	//----- nvinfo : EIATTR_KPARAM_INFO
	.align		4
.L_387:
        /*0048*/ 	.byte	0x04, 0x17
        /*004a*/ 	.short	(.L_389 - .L_388)
.L_388:
        /*004c*/ 	.word	0x00000000
        /*0050*/ 	.short	0x0003
        /*0052*/ 	.short	0x0018
        /*0054*/ 	.byte	0x00, 0xf0, 0x11, 0x00


	//----- nvinfo : EIATTR_KPARAM_INFO
	.align		4
.L_389:
        /*0058*/ 	.byte	0x04, 0x17
        /*005a*/ 	.short	(.L_391 - .L_390)
.L_390:
        /*005c*/ 	.word	0x00000000
        /*0060*/ 	.short	0x0002
        /*0062*/ 	.short	0x0010
        /*0064*/ 	.byte	0x00, 0xf5, 0x21, 0x00


	//----- nvinfo : EIATTR_KPARAM_INFO
	.align		4
.L_391:
        /*0068*/ 	.byte	0x04, 0x17
        /*006a*/ 	.short	(.L_393 - .L_392)
.L_392:
        /*006c*/ 	.word	0x00000000
        /*0070*/ 	.short	0x0001
        /*0072*/ 	.short	0x0008
        /*0074*/ 	.byte	0x00, 0xf5, 0x21, 0x00


	//----- nvinfo : EIATTR_KPARAM_INFO
	.align		4
.L_393:
        /*0078*/ 	.byte	0x04, 0x17
        /*007a*/ 	.short	(.L_395 - .L_394)
.L_394:
        /*007c*/ 	.word	0x00000000
        /*0080*/ 	.short	0x0000
        /*0082*/ 	.short	0x0000
        /*0084*/ 	.byte	0x00, 0xf5, 0x21, 0x00


	//----- nvinfo : EIATTR_SPARSE_MMA_MASK
	.align		4
.L_395:
        /*0088*/ 	.byte	0x03, 0x50
        /*008a*/ 	.short	0x0000


	//----- nvinfo : EIATTR_MAXREG_COUNT
	.align		4
        /*008c*/ 	.byte	0x03, 0x1b
        /*008e*/ 	.short	0x00ff


	//----- nvinfo : EIATTR_NUM_BARRIERS
	.align		4
        /*0090*/ 	.byte	0x02, 0x4c
        /*0092*/ 	.byte	0x01
	.zero		1


	//----- nvinfo : EIATTR_MERCURY_ISA_VERSION
	.align		4
        /*0094*/ 	.byte	0x03, 0x5f
        /*0096*/ 	.short	0x0101


	//----- nvinfo : EIATTR_VRC_CTA_INIT_COUNT
	.align		4
        /*0098*/ 	.byte	0x02, 0x4a
	.zero		1
	.zero		1


	//----- nvinfo : EIATTR_EXIT_INSTR_OFFSETS
	.align		4
        /*009c*/ 	.byte	0x04, 0x1c
        /*009e*/ 	.short	(.L_397 - .L_396)


	//   ....[0]....
.L_396:
        /*00a0*/ 	.word	0x000036d0


	//   ....[1]....
        /*00a4*/ 	.word	0x00003740


	//----- nvinfo : EIATTR_CRS_STACK_SIZE
	.align		4
.L_397:
        /*00a8*/ 	.byte	0x04, 0x1e
        /*00aa*/ 	.short	(.L_399 - .L_398)
.L_398:
        /*00ac*/ 	.word	0x00000000


	//----- nvinfo : EIATTR_CBANK_PARAM_SIZE
	.align		4
.L_399:
        /*00b0*/ 	.byte	0x03, 0x19
        /*00b2*/ 	.short	0x002c


	//----- nvinfo : EIATTR_PARAM_CBANK
	.align		4
        /*00b4*/ 	.byte	0x04, 0x0a
        /*00b6*/ 	.short	(.L_401 - .L_400)
	.align		4
.L_400:
        /*00b8*/ 	.word	index@(.nv.constant0._Z8sgemm_dbILi128ELi128ELi8ELi4ELi4EEvPKfS1_Pfiiiff)
        /*00bc*/ 	.short	0x0380
        /*00be*/ 	.short	0x002c


	//----- nvinfo : EIATTR_SW_WAR
	.align		4
.L_401:
        /*00c0*/ 	.byte	0x04, 0x36
        /*00c2*/ 	.short	(.L_403 - .L_402)
.L_402:
        /*00c4*/ 	.word	0x00000008
.L_403:


//--------------------- .nv.info._Z8sgemm_dbILi64ELi64ELi8ELi4ELi8EEvPKfS1_Pfiiiff --------------------------
	.section	.nv.info._Z8sgemm_dbILi64ELi64ELi8ELi4ELi8EEvPKfS1_Pfiiiff,"",@"SHT_CUDA_INFO"
	.sectionflags	@""
	.align	4


	//----- nvinfo : EIATTR_CUDA_API_VERSION
	.align		4
        /*0000*/ 	.byte	0x04, 0x37
        /*0002*/ 	.short	(.L_405 - .L_404)
.L_404:
        /*0004*/ 	.word	0x00000082


	//----- nvinfo : EIATTR_KPARAM_INFO
	.align		4
.L_405:
        /*0008*/ 	.byte	0x04, 0x17
        /*000a*/ 	.short	(.L_407 - .L_406)
.L_406:
        /*000c*/ 	.word	0x00000000
        /*0010*/ 	.short	0x0007
        /*0012*/ 	.short	0x0028
        /*0014*/ 	.byte	0x00, 0xf0, 0x11, 0x00


	//----- nvinfo : EIATTR_KPARAM_INFO
	.align		4
.L_407:
        /*0018*/ 	.byte	0x04, 0x17
        /*001a*/ 	.short	(.L_409 - .L_408)
.L_408:
        /*001c*/ 	.word	0x00000000
        /*0020*/ 	.short	0x0006
        /*0022*/ 	.short	0x0024
        /*0024*/ 	.byte	0x00, 0xf0, 0x11, 0x00


	//----- nvinfo : EIATTR_KPARAM_INFO
	.align		4
.L_409:
        /*0028*/ 	.byte	0x04, 0x17
        /*002a*/ 	.short	(.L_411 - .L_410)
.L_410:
        /*002c*/ 	.word	0x00000000
        /*0030*/ 	.short	0x0005
        /*0032*/ 	.short	0x0020
        /*0034*/ 	.byte	0x00, 0xf0, 0x11, 0x00


	//----- nvinfo : EIATTR_KPARAM_INFO
	.align		4
.L_411:
        /*0038*/ 	.byte	0x04, 0x17
        /*003a*/ 	.short	(.L_413 - .L_412)
.L_412:
        /*003c*/ 	.word	0x00000000
        /*0040*/ 	.short	0x0004
        /*0042*/ 	.short	0x001c
        /*0044*/ 	.byte	0x00, 0xf0, 0x11, 0x00


	//----- nvinfo : EIATTR_KPARAM_INFO
	.align		4
.L_413:
        /*0048*/ 	.byte	0x04, 0x17
        /*004a*/ 	.short	(.L_415 - .L_414)
.L_414:
        /*004c*/ 	.word	0x00000000
        /*0050*/ 	.short	0x0003
        /*0052*/ 	.short	0x0018
        /*0054*/ 	.byte	0x00, 0xf0, 0x11, 0x00


	//----- nvinfo : EIATTR_KPARAM_INFO
	.align		4
.L_415:
        /*0058*/ 	.byte	0x04, 0x17
        /*005a*/ 	.short	(.L_417 - .L_416)
.L_416:
        /*005c*/ 	.word	0x00000000
        /*0060*/ 	.short	0x0002
        /*0062*/ 	.short	0x0010
        /*0064*/ 	.byte	0x00, 0xf5, 0x21, 0x00


	//----- nvinfo : EIATTR_KPARAM_INFO
	.align		4
.L_417:
        /*0068*/ 	.byte	0x04, 0x17
        /*006a*/ 	.short	(.L_419 - .L_418)
.L_418:
        /*006c*/ 	.word	0x00000000
        /*0070*/ 	.short	0x0001
        /*0072*/ 	.short	0x0008
        /*0074*/ 	.byte	0x00, 0xf5, 0x21, 0x00


	//----- nvinfo : EIATTR_KPARAM_INFO
	.align		4
.L_419:
        /*0078*/ 	.byte	0x04, 0x17
        /*007a*/ 	.short	(.L_421 - .L_420)
.L_420:
        /*007c*/ 	.word	0x00000000
        /*0080*/ 	.short	0x0000
        /*0082*/ 	.short	0x0000
        /*0084*/ 	.byte	0x00, 0xf5, 0x21, 0x00


	//----- nvinfo : EIATTR_SPARSE_MMA_MASK
	.align		4
.L_421:
        /*0088*/ 	.byte	0x03, 0x50
        /*008a*/ 	.short	0x0000


	//----- nvinfo : EIATTR_MAXREG_COUNT
	.align		4
        /*008c*/ 	.byte	0x03, 0x1b
        /*008e*/ 	.short	0x00ff


	//----- nvinfo : EIATTR_NUM_BARRIERS
	.align		4
        /*0090*/ 	.byte	0x02, 0x4c
        /*0092*/ 	.byte	0x01
	.zero		1


	//----- nvinfo : EIATTR_MERCURY_ISA_VERSION
	.align		4
        /*0094*/ 	.byte	0x03, 0x5f
        /*0096*/ 	.short	0x0101


	//----- nvinfo : EIATTR_VRC_CTA_INIT_COUNT
	.align		4
        /*0098*/ 	.byte	0x02, 0x4a
	.zero		1
	.zero		1


	//----- nvinfo : EIATTR_EXIT_INSTR_OFFSETS
	.align		4
        /*009c*/ 	.byte	0x04, 0x1c
        /*009e*/ 	.short	(.L_423 - .L_422)


	//   ....[0]....
.L_422:
        /*00a0*/ 	.word	0x000040c0


	//   ....[1]....
        /*00a4*/ 	.word	0x00004130


	//----- nvinfo : EIATTR_CRS_STACK_SIZE
	.align		4
.L_423:
        /*00a8*/ 	.byte	0x04, 0x1e
        /*00aa*/ 	.short	(.L_425 - .L_424)
.L_424:
        /*00ac*/ 	.word	0x00000000


	//----- nvinfo : EIATTR_CBANK_PARAM_SIZE
	.align		4
.L_425:
        /*00b0*/ 	.byte	0x03, 0x19
        /*00b2*/ 	.short	0x002c


	//----- nvinfo : EIATTR_PARAM_CBANK
	.align		4
        /*00b4*/ 	.byte	0x04, 0x0a
        /*00b6*/ 	.short	(.L_427 - .L_426)
	.align		4
.L_426:
        /*00b8*/ 	.word	index@(.nv.constant0._Z8sgemm_dbILi64ELi64ELi8ELi4ELi8EEvPKfS1_Pfiiiff)
        /*00bc*/ 	.short	0x0380
        /*00be*/ 	.short	0x002c


	//----- nvinfo : EIATTR_SW_WAR
	.align		4
.L_427:
        /*00c0*/ 	.byte	0x04, 0x36
        /*00c2*/ 	.short	(.L_429 - .L_428)
.L_428:
        /*00c4*/ 	.word	0x00000008
.L_429:


//--------------------- .nv.info._Z8sgemm_dbILi64ELi64ELi8ELi8ELi4EEvPKfS1_Pfiiiff --------------------------
	.section	.nv.info._Z8sgemm_dbILi64ELi64ELi8ELi8ELi4EEvPKfS1_Pfiiiff,"",@"SHT_CUDA_INFO"
	.sectionflags	@""
	.align	4


	//----- nvinfo : EIATTR_CUDA_API_VERSION
	.align		4
        /*0000*/ 	.byte	0x04, 0x37
        /*0002*/ 	.short	(.L_431 - .L_430)
.L_430:
        /*0004*/ 	.word	0x00000082


	//----- nvinfo : EIATTR_KPARAM_INFO
	.align		4
.L_431:
        /*0008*/ 	.byte	0x04, 0x17
        /*000a*/ 	.short	(.L_433 - .L_432)
.L_432:
        /*000c*/ 	.word	0x00000000
        /*0010*/ 	.short	0x0007
        /*0012*/ 	.short	0x0028
        /*0014*/ 	.byte	0x00, 0xf0, 0x11, 0x00


	//----- nvinfo : EIATTR_KPARAM_INFO
	.align		4
.L_433:
        /*0018*/ 	.byte	0x04, 0x17
        /*001a*/ 	.short	(.L_435 - .L_434)
.L_434:
        /*001c*/ 	.word	0x00000000
        /*0020*/ 	.short	0x0006
        /*0022*/ 	.short	0x0024
        /*0024*/ 	.byte	0x00, 0xf0, 0x11, 0x00


	//----- nvinfo : EIATTR_KPARAM_INFO
	.align		4
.L_435:
        /*0028*/ 	.byte	0x04, 0x17
        /*002a*/ 	.short	(.L_437 - .L_436)
.L_436:
        /*002c*/ 	.word	0x00000000
        /*0030*/ 	.short	0x0005
        /*0032*/ 	.short	0x0020
        /*0034*/ 	.byte	0x00, 0xf0, 0x11, 0x00


	//----- nvinfo : EIATTR_KPARAM_INFO
	.align		4
.L_437:
        /*0038*/ 	.byte	0x04, 0x17
        /*003a*/ 	.short	(.L_439 - .L_438)
.L_438:
        /*003c*/ 	.word	0x00000000
        /*0040*/ 	.short	0x0004
        /*0042*/ 	.short	0x001c
        /*0044*/ 	.byte	0x00, 0xf0, 0x11, 0x00


	//----- nvinfo : EIATTR_KPARAM_INFO
	.align		4
.L_439:
        /*0048*/ 	.byte	0x04, 0x17
        /*004a*/ 	.short	(.L_441 - .L_440)
.L_440:
        /*004c*/ 	.word	0x00000000
        /*0050*/ 	.short	0x0003
        /*0052*/ 	.short	0x0018
        /*0054*/ 	.byte	0x00, 0xf0, 0x11, 0x00


	//----- nvinfo : EIATTR_KPARAM_INFO
	.align		4
.L_441:
        /*0058*/ 	.byte	0x04, 0x17
        /*005a*/ 	.short	(.L_443 - .L_442)
.L_442:
        /*005c*/ 	.word	0x00000000
        /*0060*/ 	.short	0x0002
        /*0062*/ 	.short	0x0010
        /*0064*/ 	.byte	0x00, 0xf5, 0x21, 0x00


	//----- nvinfo : EIATTR_KPARAM_INFO
	.align		4
.L_443:
        /*0068*/ 	.byte	0x04, 0x17
        /*006a*/ 	.short	(.L_445 - .L_444)
.L_444:
        /*006c*/ 	.word	0x00000000
        /*0070*/ 	.short	0x0001
        /*0072*/ 	.short	0x0008
        /*0074*/ 	.byte	0x00, 0xf5, 0x21, 0x00


	//----- nvinfo : EIATTR_KPARAM_INFO
	.align		4
.L_445:
        /*0078*/ 	.byte	0x04, 0x17
        /*007a*/ 	.short	(.L_447 - .L_446)
.L_446:
        /*007c*/ 	.word	0x00000000
        /*0080*/ 	.short	0x0000
        /*0082*/ 	.short	0x0000
        /*0084*/ 	.byte	0x00, 0xf5, 0x21, 0x00


	//----- nvinfo : EIATTR_SPARSE_MMA_MASK
	.align		4
.L_447:
        /*0088*/ 	.byte	0x03, 0x50
        /*008a*/ 	.short	0x0000


	//----- nvinfo : EIATTR_MAXREG_COUNT
	.align		4
        /*008c*/ 	.byte	0x03, 0x1b
        /*008e*/ 	.short	0x00ff


	//----- nvinfo : EIATTR_NUM_BARRIERS
	.align		4
        /*0090*/ 	.byte	0x02, 0x4c
        /*0092*/ 	.byte	0x01
	.zero		1


	//----- nvinfo : EIATTR_MERCURY_ISA_VERSION
	.align		4
        /*0094*/ 	.byte	0x03, 0x5f
        /*0096*/ 	.short	0x0101


	//----- nvinfo : EIATTR_VRC_CTA_INIT_COUNT
	.align		4
        /*0098*/ 	.byte	0x02, 0x4a
	.zero		1
	.zero		1


	//----- nvinfo : EIATTR_EXIT_INSTR_OFFSETS
	.align		4
        /*009c*/ 	.byte	0x04, 0x1c
        /*009e*/ 	.short	(.L_449 - .L_448)


	//   ....[0]....
.L_448:
        /*00a0*/ 	.word	0x00004220


	//   ....[1]....
        /*00a4*/ 	.word	0x00004290


	//----- nvinfo : EIATTR_CRS_STACK_SIZE
	.align		4
.L_449:
        /*00a8*/ 	.byte	0x04, 0x1e
        /*00aa*/ 	.short	(.L_451 - .L_450)
.L_450:
        /*00ac*/ 	.word	0x00000000


	//----- nvinfo : EIATTR_CBANK_PARAM_SIZE
	.align		4
.L_451:
        /*00b0*/ 	.byte	0x03, 0x19
        /*00b2*/ 	.short	0x002c


	//----- nvinfo : EIATTR_PARAM_CBANK
	.align		4
        /*00b4*/ 	.byte	0x04, 0x0a
        /*00b6*/ 	.short	(.L_453 - .L_452)
	.align		4
.L_452:
        /*00b8*/ 	.word	index@(.nv.constant0._Z8sgemm_dbILi64ELi64ELi8ELi8ELi4EEvPKfS1_Pfiiiff)
        /*00bc*/ 	.short	0x0380
        /*00be*/ 	.short	0x002c


	//----- nvinfo : EIATTR_SW_WAR
	.align		4
.L_453:
        /*00c0*/ 	.byte	0x04, 0x36
        /*00c2*/ 	.short	(.L_455 - .L_454)
.L_454:
        /*00c4*/ 	.word	0x00000008
.L_455:


//--------------------- .nv.info._Z8sgemm_dbILi64ELi64ELi8ELi4ELi4EEvPKfS1_Pfiiiff --------------------------
	.section	.nv.info._Z8sgemm_dbILi64ELi64ELi8ELi4ELi4EEvPKfS1_Pfiiiff,"",@"SHT_CUDA_INFO"
	.sectionflags	@""
	.align	4


	//----- nvinfo : EIATTR_CUDA_API_VERSION
	.align		4
        /*0000*/ 	.byte	0x04, 0x37
        /*0002*/ 	.short	(.L_457 - .L_456)
.L_456:
        /*0004*/ 	.word	0x00000082


	//----- nvinfo : EIATTR_KPARAM_INFO
	.align		4
.L_457:
        /*0008*/ 	.byte	0x04, 0x17
        /*000a*/ 	.short	(.L_459 - .L_458)
.L_458:
        /*000c*/ 	.word	0x00000000
        /*0010*/ 	.short	0x0007
        /*0012*/ 	.short	0x0028
        /*0014*/ 	.byte	0x00, 0xf0, 0x11, 0x00


	//----- nvinfo : EIATTR_KPARAM_INFO
	.align		4
.L_459:
        /*0018*/ 	.byte	0x04, 0x17
        /*001a*/ 	.short	(.L_461 - .L_460)
.L_460:
        /*001c*/ 	.word	0x00000000
        /*0020*/ 	.short	0x0006
        /*0022*/ 	.short	0x0024
        /*0024*/ 	.byte	0x00, 0xf0, 0x11, 0x00


	//----- nvinfo : EIATTR_KPARAM_INFO
	.align		4
.L_461:
        /*0028*/ 	.byte	0x04, 0x17
        /*002a*/ 	.short	(.L_463 - .L_462)
.L_462:
        /*002c*/ 	.word	0x00000000
        /*0030*/ 	.short	0x0005
        /*0032*/ 	.short	0x0020
        /*0034*/ 	.byte	0x00, 0xf0, 0x11, 0x00


	//----- nvinfo : EIATTR_KPARAM_INFO
	.align		4
.L_463:
        /*0038*/ 	.byte	0x04, 0x17
        /*003a*/ 	.short	(.L_465 - .L_464)
.L_464:
        /*003c*/ 	.word	0x00000000
        /*0040*/ 	.short	0x0004
        /*0042*/ 	.short	0x001c
        /*0044*/ 	.byte	0x00, 0xf0, 0x11, 0x00


	//----- nvinfo : EIATTR_KPARAM_INFO
	.align		4
.L_465:
        /*0048*/ 	.byte	0x04, 0x17
        /*004a*/ 	.short	(.L_467 - .L_466)
.L_466:
        /*004c*/ 	.word	0x00000000
        /*0050*/ 	.short	0x0003
        /*0052*/ 	.short	0x0018
        /*0054*/ 	.byte	0x00, 0xf0, 0x11, 0x00


	//----- nvinfo : EIATTR_KPARAM_INFO
	.align		4
.L_467:
        /*0058*/ 	.byte	0x04, 0x17
        /*005a*/ 	.short	(.L_469 - .L_468)
.L_468:
        /*005c*/ 	.word	0x00000000
        /*0060*/ 	.short	0x0002
        /*0062*/ 	.short	0x0010
        /*0064*/ 	.byte	0x00, 0xf5, 0x21, 0x00


	//----- nvinfo : EIATTR_KPARAM_INFO
	.align		4
.L_469:
        /*0068*/ 	.byte	0x04, 0x17
        /*006a*/ 	.short	(.L_471 - .L_470)
.L_470:
        /*006c*/ 	.word	0x00000000
        /*0070*/ 	.short	0x0001
        /*0072*/ 	.short	0x0008
        /*0074*/ 	.byte	0x00, 0xf5, 0x21, 0x00


	//----- nvinfo : EIATTR_KPARAM_INFO
	.align		4
.L_471:
        /*0078*/ 	.byte	0x04, 0x17
        /*007a*/ 	.short	(.L_473 - .L_472)
.L_472:
        /*007c*/ 	.word	0x00000000
        /*0080*/ 	.short	0x0000
        /*0082*/ 	.short	0x0000
        /*0084*/ 	.byte	0x00, 0xf5, 0x21, 0x00


	//----- nvinfo : EIATTR_SPARSE_MMA_MASK
	.align		4
.L_473:
        /*0088*/ 	.byte	0x03, 0x50
        /*008a*/ 	.short	0x0000


	//----- nvinfo : EIATTR_MAXREG_COUNT
	.align		4
        /*008c*/ 	.byte	0x03, 0x1b
        /*008e*/ 	.short	0x00ff


	//----- nvinfo : EIATTR_NUM_BARRIERS
	.align		4
        /*0090*/ 	.byte	0x02, 0x4c
        /*0092*/ 	.byte	0x01
	.zero		1


	//----- nvinfo : EIATTR_MERCURY_ISA_VERSION
	.align		4
        /*0094*/ 	.byte	0x03, 0x5f
        /*0096*/ 	.short	0x0101


	//----- nvinfo : EIATTR_VRC_CTA_INIT_COUNT
	.align		4
        /*0098*/ 	.byte	0x02, 0x4a
	.zero		1
	.zero		1


	//----- nvinfo : EIATTR_EXIT_INSTR_OFFSETS
	.align		4
        /*009c*/ 	.byte	0x04, 0x1c
        /*009e*/ 	.short	(.L_475 - .L_474)


	//   ....[0]....
.L_474:
        /*00a0*/ 	.word	0x000036d0


	//   ....[1]....
        /*00a4*/ 	.word	0x00003740


	//----- nvinfo : EIATTR_CRS_STACK_SIZE
	.align		4
.L_475:
        /*00a8*/ 	.byte	0x04, 0x1e
        /*00aa*/ 	.short	(.L_477 - .L_476)
.L_476:
        /*00ac*/ 	.word	0x00000000


	//----- nvinfo : EIATTR_CBANK_PARAM_SIZE
	.align		4
.L_477:
        /*00b0*/ 	.byte	0x03, 0x19
        /*00b2*/ 	.short	0x002c


	//----- nvinfo : EIATTR_PARAM_CBANK
	.align		4
        /*00b4*/ 	.byte	0x04, 0x0a
        /*00b6*/ 	.short	(.L_479 - .L_478)
	.align		4
.L_478:
        /*00b8*/ 	.word	index@(.nv.constant0._Z8sgemm_dbILi64ELi64ELi8ELi4ELi4EEvPKfS1_Pfiiiff)
        /*00bc*/ 	.short	0x0380
        /*00be*/ 	.short	0x002c


	//----- nvinfo : EIATTR_SW_WAR
	.align		4
.L_479:
        /*00c0*/ 	.byte	0x04, 0x36
        /*00c2*/ 	.short	(.L_481 - .L_480)
.L_480:
        /*00c4*/ 	.word	0x00000008
.L_481:


//--------------------- .nv.info._Z17sgemm_warp_tilingILi128ELi128ELi16ELi8ELi8ELi4ELi2EEvPKfS1_Pfiiiff --------------------------
	.section	.nv.info._Z17sgemm_warp_tilingILi128ELi128ELi16ELi8ELi8ELi4ELi2EEvPKfS1_Pfiiiff,"",@"SHT_CUDA_INFO"
	.sectionflags	@""
	.align	4


	//----- nvinfo : EIATTR_CUDA_API_VERSION
	.align		4
        /*0000*/ 	.byte	0x04, 0x37
        /*0002*/ 	.short	(.L_483 - .L_482)
.L_482:
        /*0004*/ 	.word	0x00000082


	//----- nvinfo : EIATTR_KPARAM_INFO
	.align		4
.L_483:
        /*0008*/ 	.byte	0x04, 0x17
        /*000a*/ 	.short	(.L_485 - .L_484)
.L_484:
        /*000c*/ 	.word	0x00000000
        /*0010*/ 	.short	0x0007
        /*0012*/ 	.short	0x0028
        /*0014*/ 	.byte	0x00, 0xf0, 0x11, 0x00


	//----- nvinfo : EIATTR_KPARAM_INFO
	.align		4
.L_485:
        /*0018*/ 	.byte	0x04, 0x17
        /*001a*/ 	.short	(.L_487 - .L_486)
.L_486:
        /*001c*/ 	.word	0x00000000
        /*0020*/ 	.short	0x0006
        /*0022*/ 	.short	0x0024
        /*0024*/ 	.byte	0x00, 0xf0, 0x11, 0x00


	//----- nvinfo : EIATTR_KPARAM_INFO
	.align		4
.L_487:
        /*0028*/ 	.byte	0x04, 0x17
        /*002a*/ 	.short	(.L_489 - .L_488)
.L_488:
        /*002c*/ 	.word	0x00000000
        /*0030*/ 	.short	0x0005
        /*0032*/ 	.short	0x0020
        /*0034*/ 	.byte	0x00, 0xf0, 0x11, 0x00


	//----- nvinfo : EIATTR_KPARAM_INFO
	.align		4
.L_489:
        /*0038*/ 	.byte	0x04, 0x17
        /*003a*/ 	.short	(.L_491 - .L_490)
.L_490:
        /*003c*/ 	.word	0x00000000
        /*0040*/ 	.short	0x0004
        /*0042*/ 	.short	0x001c
        /*0044*/ 	.byte	0x00, 0xf0, 0x11, 0x00


	//----- nvinfo : EIATTR_KPARAM_INFO
	.align		4
.L_491:
        /*0048*/ 	.byte	0x04, 0x17
        /*004a*/ 	.short	(.L_493 - .L_492)
.L_492:
        /*004c*/ 	.word	0x00000000
        /*0050*/ 	.short	0x0003
        /*0052*/ 	.short	0x0018
        /*0054*/ 	.byte	0x00, 0xf0, 0x11, 0x00


	//----- nvinfo : EIATTR_KPARAM_INFO
	.align		4
.L_493:
        /*0058*/ 	.byte	0x04, 0x17
        /*005a*/ 	.short	(.L_495 - .L_494)
.L_494:
        /*005c*/ 	.word	0x00000000
        /*0060*/ 	.short	0x0002
        /*0062*/ 	.short	0x0010
        /*0064*/ 	.byte	0x00, 0xf5, 0x21, 0x00


	//----- nvinfo : EIATTR_KPARAM_INFO
	.align		4
.L_495:
        /*0068*/ 	.byte	0x04, 0x17
        /*006a*/ 	.short	(.L_497 - .L_496)
.L_496:
        /*006c*/ 	.word	0x00000000
        /*0070*/ 	.short	0x0001
        /*0072*/ 	.short	0x0008
        /*0074*/ 	.byte	0x00, 0xf5, 0x21, 0x00


	//----- nvinfo : EIATTR_KPARAM_INFO
	.align		4
.L_497:
        /*0078*/ 	.byte	0x04, 0x17
        /*007a*/ 	.short	(.L_499 - .L_498)
.L_498:
        /*007c*/ 	.word	0x00000000
        /*0080*/ 	.short	0x0000
        /*0082*/ 	.short	0x0000
        /*0084*/ 	.byte	0x00, 0xf5, 0x21, 0x00


	//----- nvinfo : EIATTR_SPARSE_MMA_MASK
	.align		4
.L_499:
        /*0088*/ 	.byte	0x03, 0x50
        /*008a*/ 	.short	0x0000


	//----- nvinfo : EIATTR_MAXREG_COUNT
	.align		4
        /*008c*/ 	.byte	0x03, 0x1b
        /*008e*/ 	.short	0x00ff


	//----- nvinfo : EIATTR_NUM_BARRIERS
	.align		4
        /*0090*/ 	.byte	0x02, 0x4c
        /*0092*/ 	.byte	0x01
	.zero		1


	//----- nvinfo : EIATTR_MERCURY_ISA_VERSION
	.align		4
        /*0094*/ 	.byte	0x03, 0x5f
        /*0096*/ 	.short	0x0101


	//----- nvinfo : EIATTR_VRC_CTA_INIT_COUNT
	.align		4
        /*0098*/ 	.byte	0x02, 0x4a
	.zero		1
	.zero		1


	//----- nvinfo : EIATTR_EXIT_INSTR_OFFSETS
	.align		4
        /*009c*/ 	.byte	0x04, 0x1c
        /*009e*/ 	.short	(.L_501 - .L_500)


	//   ....[0]....
.L_500:
        /*00a0*/ 	.word	0x00003910


	//   ....[1]....
        /*00a4*/ 	.word	0x00003970


	//   ....[2]....
        /*00a8*/ 	.word	0x00004fe0


	//   ....[3]....
        /*00ac*/ 	.word	0x00005020


	//----- nvinfo : EIATTR_CRS_STACK_SIZE
	.align		4
.L_501:
        /*00b0*/ 	.byte	0x04, 0x1e
        /*00b2*/ 	.short	(.L_503 - .L_502)
.L_502:
        /*00b4*/ 	.word	0x00000000


	//----- nvinfo : EIATTR_CBANK_PARAM_SIZE
	.align		4
.L_503:
        /*00b8*/ 	.byte	0x03, 0x19
        /*00ba*/ 	.short	0x002c


	//----- nvinfo : EIATTR_PARAM_CBANK
	.align		4
        /*00bc*/ 	.byte	0x04, 0x0a
        /*00be*/ 	.short	(.L_505 - .L_504)
	.align		4
.L_504:
        /*00c0*/ 	.word	index@(.nv.constant0._Z17sgemm_warp_tilingILi128ELi128ELi16ELi8ELi8ELi4ELi2EEvPKfS1_Pfiiiff)
        /*00c4*/ 	.short	0x0380
        /*00c6*/ 	.short	0x002c


	//----- nvinfo : EIATTR_SW_WAR
	.align		4
.L_505:
        /*00c8*/ 	.byte	0x04, 0x36
        /*00ca*/ 	.short	(.L_507 - .L_506)
.L_506:
        /*00cc*/ 	.word	0x00000008
.L_507:


//--------------------- .nv.info._Z20sgemm_vectorize_smemILi64ELi64ELi8ELi8ELi4EEvPKfS1_Pfiiiff --------------------------
	.section	.nv.info._Z20sgemm_vectorize_smemILi64ELi64ELi8ELi8ELi4EEvPKfS1_Pfiiiff,"",@"SHT_CUDA_INFO"
	.sectionflags	@""
	.align	4


	//----- nvinfo : EIATTR_CUDA_API_VERSION
	.align		4
        /*0000*/ 	.byte	0x04, 0x37
        /*0002*/ 	.short	(.L_509 - .L_508)
.L_508:
        /*0004*/ 	.word	0x00000082


	//----- nvinfo : EIATTR_KPARAM_INFO
	.align		4
.L_509:
        /*0008*/ 	.byte	0x04, 0x17
        /*000a*/ 	.short	(.L_511 - .L_510)
.L_510:
        /*000c*/ 	.word	0x00000000
        /*0010*/ 	.short	0x0007
        /*0012*/ 	.short	0x0028
        /*0014*/ 	.byte	0x00, 0xf0, 0x11, 0x00


	//----- nvinfo : EIATTR_KPARAM_INFO
	.align		4
.L_511:
        /*0018*/ 	.byte	0x04, 0x17
        /*001a*/ 	.short	(.L_513 - .L_512)
.L_512:
        /*001c*/ 	.word	0x00000000
        /*0020*/ 	.short	0x0006
        /*0022*/ 	.short	0x0024
        /*0024*/ 	.byte	0x00, 0xf0, 0x11, 0x00


	//----- nvinfo : EIATTR_KPARAM_INFO
	.align		4
.L_513:
        /*0028*/ 	.byte	0x04, 0x17
        /*002a*/ 	.short	(.L_515 - .L_514)
.L_514:
        /*002c*/ 	.word	0x00000000
        /*0030*/ 	.short	0x0005
        /*0032*/ 	.short	0x0020
        /*0034*/ 	.byte	0x00, 0xf0, 0x11, 0x00


	//----- nvinfo : EIATTR_KPARAM_INFO
	.align		4
.L_515:
        /*0038*/ 	.byte	0x04, 0x17
        /*003a*/ 	.short	(.L_517 - .L_516)
.L_516:
        /*003c*/ 	.word	0x00000000
        /*0040*/ 	.short	0x0004
        /*0042*/ 	.short	0x001c
        /*0044*/ 	.byte	0x00, 0xf0, 0x11, 0x00


	//----- nvinfo : EIATTR_KPARAM_INFO
	.align		4
.L_517:
        /*0048*/ 	.byte	0x04, 0x17
        /*004a*/ 	.short	(.L_519 - .L_518)
.L_518:
        /*004c*/ 	.word	0x00000000
        /*0050*/ 	.short	0x0003
        /*0052*/ 	.short	0x0018
        /*0054*/ 	.byte	0x00, 0xf0, 0x11, 0x00


	//----- nvinfo : EIATTR_KPARAM_INFO
	.align		4
.L_519:
        /*0058*/ 	.byte	0x04, 0x17
        /*005a*/ 	.short	(.L_521 - .L_520)
.L_520:
        /*005c*/ 	.word	0x00000000
        /*0060*/ 	.short	0x0002
        /*0062*/ 	.short	0x0010
        /*0064*/ 	.byte	0x00, 0xf5, 0x21, 0x00


	//----- nvinfo : EIATTR_KPARAM_INFO
	.align		4
.L_521:
        /*0068*/ 	.byte	0x04, 0x17
        /*006a*/ 	.short	(.L_523 - .L_522)
.L_522:
        /*006c*/ 	.word	0x00000000
        /*0070*/ 	.short	0x0001
        /*0072*/ 	.short	0x0008
        /*0074*/ 	.byte	0x00, 0xf5, 0x21, 0x00


	//----- nvinfo : EIATTR_KPARAM_INFO
	.align		4
.L_523:
        /*0078*/ 	.byte	0x04, 0x17
        /*007a*/ 	.short	(.L_525 - .L_524)
.L_524:
        /*007c*/ 	.word	0x00000000
        /*0080*/ 	.short	0x0000
        /*0082*/ 	.short	0x0000
        /*0084*/ 	.byte	0x00, 0xf5, 0x21, 0x00


	//----- nvinfo : EIATTR_SPARSE_MMA_MASK
	.align		4
.L_525:
        /*0088*/ 	.byte	0x03, 0x50
        /*008a*/ 	.short	0x0000


	//----- nvinfo : EIATTR_MAXREG_COUNT
	.align		4
        /*008c*/ 	.byte	0x03, 0x1b
        /*008e*/ 	.short	0x00ff


	//----- nvinfo : EIATTR_NUM_BARRIERS
	.align		4
        /*0090*/ 	.byte	0x02, 0x4c
        /*0092*/ 	.byte	0x01
	.zero		1


	//----- nvinfo : EIATTR_MERCURY_ISA_VERSION
	.align		4
        /*0094*/ 	.byte	0x03, 0x5f
        /*0096*/ 	.short	0x0101


	//----- nvinfo : EIATTR_VRC_CTA_INIT_COUNT
	.align		4
        /*0098*/ 	.byte	0x02, 0x4a
	.zero		1
	.zero		1


	//----- nvinfo : EIATTR_EXIT_INSTR_OFFSETS
	.align		4
        /*009c*/ 	.byte	0x04, 0x1c
        /*009e*/ 	.short	(.L_527 - .L_526)


	//   ....[0]....
.L_526:
        /*00a0*/ 	.word	0x000032b0


	//   ....[1]....
        /*00a4*/ 	.word	0x00003320


	//----- nvinfo : EIATTR_CRS_STACK_SIZE
	.align		4
.L_527:
        /*00a8*/ 	.byte	0x04, 0x1e
        /*00aa*/ 	.short	(.L_529 - .L_528)
.L_528:
        /*00ac*/ 	.word	0x00000000


	//----- nvinfo : EIATTR_CBANK_PARAM_SIZE
	.align		4
.L_529:
        /*00b0*/ 	.byte	0x03, 0x19
        /*00b2*/ 	.short	0x002c


	//----- nvinfo : EIATTR_PARAM_CBANK
	.align		4
        /*00b4*/ 	.byte	0x04, 0x0a
        /*00b6*/ 	.short	(.L_531 - .L_530)
	.align		4
.L_530:
        /*00b8*/ 	.word	index@(.nv.constant0._Z20sgemm_vectorize_smemILi64ELi64ELi8ELi8ELi4EEvPKfS1_Pfiiiff)
        /*00bc*/ 	.short	0x0380
        /*00be*/ 	.short	0x002c


	//----- nvinfo : EIATTR_SW_WAR
	.align		4
.L_531:
        /*00c0*/ 	.byte	0x04, 0x36
        /*00c2*/ 	.short	(.L_533 - .L_532)
.L_532:
        /*00c4*/ 	.word	0x00000008
.L_533:


//--------------------- .nv.info._Z20sgemm_vectorize_smemILi64ELi64ELi8ELi4ELi4EEvPKfS1_Pfiiiff --------------------------
	.section	.nv.info._Z20sgemm_vectorize_smemILi64ELi64ELi8ELi4ELi4EEvPKfS1_Pfiiiff,"",@"SHT_CUDA_INFO"
	.sectionflags	@""
	.align	4


	//----- nvinfo : EIATTR_CUDA_API_VERSION
	.align		4
        /*0000*/ 	.byte	0x04, 0x37
        /*0002*/ 	.short	(.L_535 - .L_534)
.L_534:
        /*0004*/ 	.word	0x00000082


	//----- nvinfo : EIATTR_KPARAM_INFO
	.align		4
.L_535:
        /*0008*/ 	.byte	0x04, 0x17
        /*000a*/ 	.short	(.L_537 - .L_536)
.L_536:
        /*000c*/ 	.word	0x00000000
        /*0010*/ 	.short	0x0007
        /*0012*/ 	.short	0x0028
        /*0014*/ 	.byte	0x00, 0xf0, 0x11, 0x00


	//----- nvinfo : EIATTR_KPARAM_INFO
	.align		4
.L_537:
        /*0018*/ 	.byte	0x04, 0x17
        /*001a*/ 	.short	(.L_539 - .L_538)
.L_538:
        /*001c*/ 	.word	0x00000000
        /*0020*/ 	.short	0x0006
        /*0022*/ 	.short	0x0024
        /*0024*/ 	.byte	0x00, 0xf0, 0x11, 0x00


	//----- nvinfo : EIATTR_KPARAM_INFO
	.align		4
.L_539:
        /*0028*/ 	.byte	0x04, 0x17
        /*002a*/ 	.short	(.L_541 - .L_540)
.L_540:
        /*002c*/ 	.word	0x00000000
        /*0030*/ 	.short	0x0005
        /*0032*/ 	.short	0x0020
        /*0034*/ 	.byte	0x00, 0xf0, 0x11, 0x00


	//----- nvinfo : EIATTR_KPARAM_INFO
	.align		4
.L_541:
        /*0038*/ 	.byte	0x04, 0x17
        /*003a*/ 	.short	(.L_543 - .L_542)
.L_542:
        /*003c*/ 	.word	0x00000000
        /*0040*/ 	.short	0x0004
        /*0042*/ 	.short	0x001c
        /*0044*/ 	.byte	0x00, 0xf0, 0x11, 0x00


	//----- nvinfo : EIATTR_KPARAM_INFO
	.align		4
.L_543:
        /*0048*/ 	.byte	0x04, 0x17
        /*004a*/ 	.short	(.L_545 - .L_544)
.L_544:
        /*004c*/ 	.word	0x00000000
        /*0050*/ 	.short	0x0003
        /*0052*/ 	.short	0x0018
        /*0054*/ 	.byte	0x00, 0xf0, 0x11, 0x00


	//----- nvinfo : EIATTR_KPARAM_INFO
	.align		4
.L_545:
        /*0058*/ 	.byte	0x04, 0x17
        /*005a*/ 	.short	(.L_547 - .L_546)
.L_546:
        /*005c*/ 	.word	0x00000000
        /*0060*/ 	.short	0x0002
        /*0062*/ 	.short	0x0010
        /*0064*/ 	.byte	0x00, 0xf5, 0x21, 0x00


	//----- nvinfo : EIATTR_KPARAM_INFO
	.align		4
.L_547:
        /*0068*/ 	.byte	0x04, 0x17
        /*006a*/ 	.short	(.L_549 - .L_548)
.L_548:
        /*006c*/ 	.word	0x00000000
        /*0070*/ 	.short	0x0001
        /*0072*/ 	.short	0x0008
        /*0074*/ 	.byte	0x00, 0xf5, 0x21, 0x00


	//----- nvinfo : EIATTR_KPARAM_INFO
	.align		4
.L_549:
        /*0078*/ 	.byte	0x04, 0x17
        /*007a*/ 	.short	(.L_551 - .L_550)
.L_550:
        /*007c*/ 	.word	0x00000000
        /*0080*/ 	.short	0x0000
        /*0082*/ 	.short	0x0000
        /*0084*/ 	.byte	0x00, 0xf5, 0x21, 0x00


	//----- nvinfo : EIATTR_SPARSE_MMA_MASK
	.align		4
.L_551:
        /*0088*/ 	.byte	0x03, 0x50
        /*008a*/ 	.short	0x0000


	//----- nvinfo : EIATTR_MAXREG_COUNT
	.align		4
        /*008c*/ 	.byte	0x03, 0x1b
        /*008e*/ 	.short	0x00ff


	//----- nvinfo : EIATTR_NUM_BARRIERS
	.align		4
        /*0090*/ 	.byte	0x02, 0x4c
        /*0092*/ 	.byte	0x01
	.zero		1


	//----- nvinfo : EIATTR_MERCURY_ISA_VERSION
	.align		4
        /*0094*/ 	.byte	0x03, 0x5f
        /*0096*/ 	.short	0x0101


	//----- nvinfo : EIATTR_VRC_CTA_INIT_COUNT
	.align		4
        /*0098*/ 	.byte	0x02, 0x4a
	.zero		1
	.zero		1


	//----- nvinfo : EIATTR_EXIT_INSTR_OFFSETS
	.align		4
        /*009c*/ 	.byte	0x04, 0x1c
        /*009e*/ 	.short	(.L_553 - .L_552)


	//   ....[0]....
.L_552:
        /*00a0*/ 	.word	0x000029d0


	//   ....[1]....
        /*00a4*/ 	.word	0x00002a40


	//----- nvinfo : EIATTR_CRS_STACK_SIZE
	.align		4
.L_553:
        /*00a8*/ 	.byte	0x04, 0x1e
        /*00aa*/ 	.short	(.L_555 - .L_554)
.L_554:
        /*00ac*/ 	.word	0x00000000


	//----- nvinfo : EIATTR_CBANK_PARAM_SIZE
	.align		4
.L_555:
        /*00b0*/ 	.byte	0x03, 0x19
        /*00b2*/ 	.short	0x002c


	//----- nvinfo : EIATTR_PARAM_CBANK
	.align		4
        /*00b4*/ 	.byte	0x04, 0x0a
        /*00b6*/ 	.short	(.L_557 - .L_556)
	.align		4
.L_556:
        /*00b8*/ 	.word	index@(.nv.constant0._Z20sgemm_vectorize_smemILi64ELi64ELi8ELi4ELi4EEvPKfS1_Pfiiiff)
        /*00bc*/ 	.short	0x0380
        /*00be*/ 	.short	0x002c


	//----- nvinfo : EIATTR_SW_WAR
	.align		4
.L_557:
        /*00c0*/ 	.byte	0x04, 0x36
        /*00c2*/ 	.short	(.L_559 - .L_558)
.L_558:
        /*00c4*/ 	.word	0x00000008
.L_559:


//--------------------- .nv.info._Z17sgemm_2D_blockingILi64ELi64ELi8ELi4ELi4EEvPKfS1_Pfiiiff --------------------------
	.section	.nv.info._Z17sgemm_2D_blockingILi64ELi64ELi8ELi4ELi4EEvPKfS1_Pfiiiff,"",@"SHT_CUDA_INFO"
	.sectionflags	@""
	.align	4


	//----- nvinfo : EIATTR_CUDA_API_VERSION
	.align		4
        /*0000*/ 	.byte	0x04, 0x37
        /*0002*/ 	.short	(.L_561 - .L_560)
.L_560:
        /*0004*/ 	.word	0x00000082


	//----- nvinfo : EIATTR_KPARAM_INFO
	.align		4
.L_561:
        /*0008*/ 	.byte	0x04, 0x17
        /*000a*/ 	.short	(.L_563 - .L_562)
.L_562:
        /*000c*/ 	.word	0x00000000
        /*0010*/ 	.short	0x0007
        /*0012*/ 	.short	0x0028
        /*0014*/ 	.byte	0x00, 0xf0, 0x11, 0x00


	//----- nvinfo : EIATTR_KPARAM_INFO
	.align		4
.L_563:
        /*0018*/ 	.byte	0x04, 0x17
        /*001a*/ 	.short	(.L_565 - .L_564)
.L_564:
        /*001c*/ 	.word	0x00000000
        /*0020*/ 	.short	0x0006
        /*0022*/ 	.short	0x0024
        /*0024*/ 	.byte	0x00, 0xf0, 0x11, 0x00


	//----- nvinfo : EIATTR_KPARAM_INFO
	.align		4
.L_565:
        /*0028*/ 	.byte	0x04, 0x17
        /*002a*/ 	.short	(.L_567 - .L_566)
.L_566:
        /*002c*/ 	.word	0x00000000
        /*0030*/ 	.short	0x0005
        /*0032*/ 	.short	0x0020
        /*0034*/ 	.byte	0x00, 0xf0, 0x11, 0x00


	//----- nvinfo : EIATTR_KPARAM_INFO
	.align		4
.L_567:
        /*0038*/ 	.byte	0x04, 0x17
        /*003a*/ 	.short	(.L_569 - .L_568)
.L_568:
        /*003c*/ 	.word	0x00000000
        /*0040*/ 	.short	0x0004
        /*0042*/ 	.short	0x001c
        /*0044*/ 	.byte	0x00, 0xf0, 0x11, 0x00


	//----- nvinfo : EIATTR_KPARAM_INFO
	.align		4
.L_569:
        /*0048*/ 	.byte	0x04, 0x17
        /*004a*/ 	.short	(.L_571 - .L_570)
.L_570:
        /*004c*/ 	.word	0x00000000
        /*0050*/ 	.short	0x0003
        /*0052*/ 	.short	0x0018
        /*0054*/ 	.byte	0x00, 0xf0, 0x11, 0x00


	//----- nvinfo : EIATTR_KPARAM_INFO
	.align		4
.L_571:
        /*0058*/ 	.byte	0x04, 0x17
        /*005a*/ 	.short	(.L_573 - .L_572)
.L_572:
        /*005c*/ 	.word	0x00000000
        /*0060*/ 	.short	0x0002
        /*0062*/ 	.short	0x0010
        /*0064*/ 	.byte	0x00, 0xf5, 0x21, 0x00


	//----- nvinfo : EIATTR_KPARAM_INFO
	.align		4
.L_573:
        /*0068*/ 	.byte	0x04, 0x17
        /*006a*/ 	.short	(.L_575 - .L_574)
.L_574:
        /*006c*/ 	.word	0x00000000
        /*0070*/ 	.short	0x0001
        /*0072*/ 	.short	0x0008
        /*0074*/ 	.byte	0x00, 0xf5, 0x21, 0x00


	//----- nvinfo : EIATTR_KPARAM_INFO
	.align		4
.L_575:
        /*0078*/ 	.byte	0x04, 0x17
        /*007a*/ 	.short	(.L_577 - .L_576)
.L_576:
        /*007c*/ 	.word	0x00000000
        /*0080*/ 	.short	0x0000
        /*0082*/ 	.short	0x0000
        /*0084*/ 	.byte	0x00, 0xf5, 0x21, 0x00


	//----- nvinfo : EIATTR_SPARSE_MMA_MASK
	.align		4
.L_577:
        /*0088*/ 	.byte	0x03, 0x50
        /*008a*/ 	.short	0x0000


	//----- nvinfo : EIATTR_MAXREG_COUNT
	.align		4
        /*008c*/ 	.byte	0x03, 0x1b
        /*008e*/ 	.short	0x00ff


	//----- nvinfo : EIATTR_NUM_BARRIERS
	.align		4
        /*0090*/ 	.byte	0x02, 0x4c
        /*0092*/ 	.byte	0x01
	.zero		1


	//----- nvinfo : EIATTR_MERCURY_ISA_VERSION
	.align		4
        /*0094*/ 	.byte	0x03, 0x5f
        /*0096*/ 	.short	0x0101


	//----- nvinfo : EIATTR_VRC_CTA_INIT_COUNT
	.align		4
        /*0098*/ 	.byte	0x02, 0x4a
	.zero		1
	.zero		1


	//----- nvinfo : EIATTR_EXIT_INSTR_OFFSETS
	.align		4
        /*009c*/ 	.byte	0x04, 0x1c
        /*009e*/ 	.short	(.L_579 - .L_578)


	//   ....[0]....
.L_578:
        /*00a0*/ 	.word	0x000028b0


	//   ....[1]....
        /*00a4*/ 	.word	0x00002920


	//----- nvinfo : EIATTR_CRS_STACK_SIZE
	.align		4
.L_579:
        /*00a8*/ 	.byte	0x04, 0x1e
        /*00aa*/ 	.short	(.L_581 - .L_580)
.L_580:
        /*00ac*/ 	.word	0x00000000


	//----- nvinfo : EIATTR_CBANK_PARAM_SIZE
	.align		4
.L_581:
        /*00b0*/ 	.byte	0x03, 0x19
        /*00b2*/ 	.short	0x002c


	//----- nvinfo : EIATTR_PARAM_CBANK
	.align		4
        /*00b4*/ 	.byte	0x04, 0x0a
        /*00b6*/ 	.short	(.L_583 - .L_582)
	.align		4
.L_582:
        /*00b8*/ 	.word	index@(.nv.constant0._Z17sgemm_2D_blockingILi64ELi64ELi8ELi4ELi4EEvPKfS1_Pfiiiff)
        /*00bc*/ 	.short	0x0380
        /*00be*/ 	.short	0x002c


	//----- nvinfo : EIATTR_SW_WAR
	.align		4
.L_583:
        /*00c0*/ 	.byte	0x04, 0x36
        /*00c2*/ 	.short	(.L_585 - .L_584)
.L_584:
        /*00c4*/ 	.word	0x00000008
.L_585:


//--------------------- .nv.info._Z17sgemm_1D_blockingILi64ELi64ELi2ELi32EEvPKfS1_Pfiiiff --------------------------
	.section	.nv.info._Z17sgemm_1D_blockingILi64ELi64ELi2ELi32EEvPKfS1_Pfiiiff,"",@"SHT_CUDA_INFO"
	.sectionflags	@""
	.align	4


	//----- nvinfo : EIATTR_CUDA_API_VERSION
	.align		4
        /*0000*/ 	.byte	0x04, 0x37
        /*0002*/ 	.short	(.L_587 - .L_586)
.L_586:
        /*0004*/ 	.word	0x00000082


	//----- nvinfo : EIATTR_KPARAM_INFO
	.align		4
.L_587:
        /*0008*/ 	.byte	0x04, 0x17
        /*000a*/ 	.short	(.L_589 - .L_588)
.L_588:
        /*000c*/ 	.word	0x00000000
        /*0010*/ 	.short	0x0007
        /*0012*/ 	.short	0x0028
        /*0014*/ 	.byte	0x00, 0xf0, 0x11, 0x00


	//----- nvinfo : EIATTR_KPARAM_INFO
	.align		4
.L_589:
        /*0018*/ 	.byte	0x04, 0x17
        /*001a*/ 	.short	(.L_591 - .L_590)
.L_590:
        /*001c*/ 	.word	0x00000000
        /*0020*/ 	.short	0x0006
        /*0022*/ 	.short	0x0024
        /*0024*/ 	.byte	0x00, 0xf0, 0x11, 0x00


	//----- nvinfo : EIATTR_KPARAM_INFO
	.align		4
.L_591:
        /*0028*/ 	.byte	0x04, 0x17
        /*002a*/ 	.short	(.L_593 - .L_592)
.L_592:
        /*002c*/ 	.word	0x00000000
        /*0030*/ 	.short	0x0005
        /*0032*/ 	.short	0x0020
        /*0034*/ 	.byte	0x00, 0xf0, 0x11, 0x00


	//----- nvinfo : EIATTR_KPARAM_INFO
	.align		4
.L_593:
        /*0038*/ 	.byte	0x04, 0x17
        /*003a*/ 	.short	(.L_595 - .L_594)
.L_594:
        /*003c*/ 	.word	0x00000000
        /*0040*/ 	.short	0x0004
        /*0042*/ 	.short	0x001c
        /*0044*/ 	.byte	0x00, 0xf0, 0x11, 0x00


	//----- nvinfo : EIATTR_KPARAM_INFO
	.align		4
.L_595:
        /*0048*/ 	.byte	0x04, 0x17
        /*004a*/ 	.short	(.L_597 - .L_596)
.L_596:
        /*004c*/ 	.word	0x00000000
        /*0050*/ 	.short	0x0003
        /*0052*/ 	.short	0x0018
        /*0054*/ 	.byte	0x00, 0xf0, 0x11, 0x00


	//----- nvinfo : EIATTR_KPARAM_INFO
	.align		4
.L_597:
        /*0058*/ 	.byte	0x04, 0x17
        /*005a*/ 	.short	(.L_599 - .L_598)
.L_598:
        /*005c*/ 	.word	0x00000000
        /*0060*/ 	.short	0x0002
        /*0062*/ 	.short	0x0010
        /*0064*/ 	.byte	0x00, 0xf5, 0x21, 0x00


	//----- nvinfo : EIATTR_KPARAM_INFO
	.align		4
.L_599:
        /*0068*/ 	.byte	0x04, 0x17
        /*006a*/ 	.short	(.L_601 - .L_600)
.L_600:
        /*006c*/ 	.word	0x00000000
        /*0070*/ 	.short	0x0001
        /*0072*/ 	.short	0x0008
        /*0074*/ 	.byte	0x00, 0xf5, 0x21, 0x00


	//----- nvinfo : EIATTR_KPARAM_INFO
	.align		4
.L_601:
        /*0078*/ 	.byte	0x04, 0x17
        /*007a*/ 	.short	(.L_603 - .L_602)
.L_602:
        /*007c*/ 	.word	0x00000000
        /*0080*/ 	.short	0x0000
        /*0082*/ 	.short	0x0000
        /*0084*/ 	.byte	0x00, 0xf5, 0x21, 0x00


	//----- nvinfo : EIATTR_SPARSE_MMA_MASK
	.align		4
.L_603:
        /*0088*/ 	.byte	0x03, 0x50
        /*008a*/ 	.short	0x0000


	//----- nvinfo : EIATTR_MAXREG_COUNT
	.align		4
        /*008c*/ 	.byte	0x03, 0x1b
        /*008e*/ 	.short	0x00ff


	//----- nvinfo : EIATTR_NUM_BARRIERS
	.align		4
        /*0090*/ 	.byte	0x02, 0x4c
        /*0092*/ 	.byte	0x01
	.zero		1


	//----- nvinfo : EIATTR_MERCURY_ISA_VERSION
	.align		4
        /*0094*/ 	.byte	0x03, 0x5f
        /*0096*/ 	.short	0x0101


	//----- nvinfo : EIATTR_VRC_CTA_INIT_COUNT
	.align		4
        /*0098*/ 	.byte	0x02, 0x4a
	.zero		1
	.zero		1


	//----- nvinfo : EIATTR_EXIT_INSTR_OFFSETS
	.align		4
        /*009c*/ 	.byte	0x04, 0x1c
        /*009e*/ 	.short	(.L_605 - .L_604)


	//   ....[0]....
.L_604:
        /*00a0*/ 	.word	0x00002680


	//   ....[1]....
        /*00a4*/ 	.word	0x00002720


	//----- nvinfo : EIATTR_CBANK_PARAM_SIZE
	.align		4
.L_605:
        /*00a8*/ 	.byte	0x03, 0x19
        /*00aa*/ 	.short	0x002c


	//----- nvinfo : EIATTR_PARAM_CBANK
	.align		4
        /*00ac*/ 	.byte	0x04, 0x0a
        /*00ae*/ 	.short	(.L_607 - .L_606)
	.align		4
.L_606:
        /*00b0*/ 	.word	index@(.nv.constant0._Z17sgemm_1D_blockingILi64ELi64ELi2ELi32EEvPKfS1_Pfiiiff)
        /*00b4*/ 	.short	0x0380
        /*00b6*/ 	.short	0x002c


	//----- nvinfo : EIATTR_SW_WAR
	.align		4
.L_607:
        /*00b8*/ 	.byte	0x04, 0x36
        /*00ba*/ 	.short	(.L_609 - .L_608)
.L_608:
        /*00bc*/ 	.word	0x00000008
.L_609:


//--------------------- .nv.info._Z17sgemm_1D_blockingILi64ELi64ELi4ELi16EEvPKfS1_Pfiiiff --------------------------
	.section	.nv.info._Z17sgemm_1D_blockingILi64ELi64ELi4ELi16EEvPKfS1_Pfiiiff,"",@"SHT_CUDA_INFO"
	.sectionflags	@""
	.align	4


	//----- nvinfo : EIATTR_CUDA_API_VERSION
	.align		4
        /*0000*/ 	.byte	0x04, 0x37
        /*0002*/ 	.short	(.L_611 - .L_610)
.L_610:
        /*0004*/ 	.word	0x00000082


	//----- nvinfo : EIATTR_KPARAM_INFO
	.align		4
.L_611:
        /*0008*/ 	.byte	0x04, 0x17
        /*000a*/ 	.short	(.L_613 - .L_612)
.L_612:
        /*000c*/ 	.word	0x00000000
        /*0010*/ 	.short	0x0007
        /*0012*/ 	.short	0x0028
        /*0014*/ 	.byte	0x00, 0xf0, 0x11, 0x00


	//----- nvinfo : EIATTR_KPARAM_INFO
	.align		4
.L_613:
        /*0018*/ 	.byte	0x04, 0x17
        /*001a*/ 	.short	(.L_615 - .L_614)
.L_614:
        /*001c*/ 	.word	0x00000000
        /*0020*/ 	.short	0x0006
        /*0022*/ 	.short	0x0024
        /*0024*/ 	.byte	0x00, 0xf0, 0x11, 0x00


	//----- nvinfo : EIATTR_KPARAM_INFO
	.align		4
.L_615:
        /*0028*/ 	.byte	0x04, 0x17
        /*002a*/ 	.short	(.L_617 - .L_616)
.L_616:
        /*002c*/ 	.word	0x00000000
        /*0030*/ 	.short	0x0005
        /*0032*/ 	.short	0x0020
        /*0034*/ 	.byte	0x00, 0xf0, 0x11, 0x00


	//----- nvinfo : EIATTR_KPARAM_INFO
	.align		4
.L_617:
        /*0038*/ 	.byte	0x04, 0x17
        /*003a*/ 	.short	(.L_619 - .L_618)
.L_618:
        /*003c*/ 	.word	0x00000000
        /*0040*/ 	.short	0x0004
        /*0042*/ 	.short	0x001c
        /*0044*/ 	.byte	0x00, 0xf0, 0x11, 0x00


	//----- nvinfo : EIATTR_KPARAM_INFO
	.align		4
.L_619:
        /*0048*/ 	.byte	0x04, 0x17
        /*004a*/ 	.short	(.L_621 - .L_620)
.L_620:
        /*004c*/ 	.word	0x00000000
        /*0050*/ 	.short	0x0003
        /*0052*/ 	.short	0x0018
        /*0054*/ 	.byte	0x00, 0xf0, 0x11, 0x00


	//----- nvinfo : EIATTR_KPARAM_INFO
	.align		4
.L_621:
        /*0058*/ 	.byte	0x04, 0x17
        /*005a*/ 	.short	(.L_623 - .L_622)
.L_622:
        /*005c*/ 	.word	0x00000000
        /*0060*/ 	.short	0x0002
        /*0062*/ 	.short	0x0010
        /*0064*/ 	.byte	0x00, 0xf5, 0x21, 0x00


	//----- nvinfo : EIATTR_KPARAM_INFO
	.align		4
.L_623:
        /*0068*/ 	.byte	0x04, 0x17
        /*006a*/ 	.short	(.L_625 - .L_624)
.L_624:
        /*006c*/ 	.word	0x00000000
        /*0070*/ 	.short	0x0001
        /*0072*/ 	.short	0x0008
        /*0074*/ 	.byte	0x00, 0xf5, 0x21, 0x00


	//----- nvinfo : EIATTR_KPARAM_INFO
	.align		4
.L_625:
        /*0078*/ 	.byte	0x04, 0x17
        /*007a*/ 	.short	(.L_627 - .L_626)
.L_626:
        /*007c*/ 	.word	0x00000000
        /*0080*/ 	.short	0x0000
        /*0082*/ 	.short	0x0000
        /*0084*/ 	.byte	0x00, 0xf5, 0x21, 0x00


	//----- nvinfo : EIATTR_SPARSE_MMA_MASK
	.align		4
.L_627:
        /*0088*/ 	.byte	0x03, 0x50
        /*008a*/ 	.short	0x0000


	//----- nvinfo : EIATTR_MAXREG_COUNT
	.align		4
        /*008c*/ 	.byte	0x03, 0x1b
        /*008e*/ 	.short	0x00ff


	//----- nvinfo : EIATTR_NUM_BARRIERS
	.align		4
        /*0090*/ 	.byte	0x02, 0x4c
        /*0092*/ 	.byte	0x01
	.zero		1


	//----- nvinfo : EIATTR_MERCURY_ISA_VERSION
	.align		4
        /*0094*/ 	.byte	0x03, 0x5f
        /*0096*/ 	.short	0x0101


	//----- nvinfo : EIATTR_VRC_CTA_INIT_COUNT
	.align		4
        /*0098*/ 	.byte	0x02, 0x4a
	.zero		1
	.zero		1


	//----- nvinfo : EIATTR_EXIT_INSTR_OFFSETS
	.align		4
        /*009c*/ 	.byte	0x04, 0x1c
        /*009e*/ 	.short	(.L_629 - .L_628)


	//   ....[0]....
.L_628:
        /*00a0*/ 	.word	0x00001b20


	//   ....[1]....
        /*00a4*/ 	.word	0x00001bc0


	//----- nvinfo : EIATTR_CBANK_PARAM_SIZE
	.align		4
.L_629:
        /*00a8*/ 	.byte	0x03, 0x19
        /*00aa*/ 	.short	0x002c


	//----- nvinfo : EIATTR_PARAM_CBANK
	.align		4
        /*00ac*/ 	.byte	0x04, 0x0a
        /*00ae*/ 	.short	(.L_631 - .L_630)
	.align		4
.L_630:
        /*00b0*/ 	.word	index@(.nv.constant0._Z17sgemm_1D_blockingILi64ELi64ELi4ELi16EEvPKfS1_Pfiiiff)
        /*00b4*/ 	.short	0x0380
        /*00b6*/ 	.short	0x002c


	//----- nvinfo : EIATTR_SW_WAR
	.align		4
.L_631:
        /*00b8*/ 	.byte	0x04, 0x36
        /*00ba*/ 	.short	(.L_633 - .L_632)
.L_632:
        /*00bc*/ 	.word	0x00000008
.L_633:


//--------------------- .nv.info._Z17sgemm_1D_blockingILi64ELi64ELi8ELi8EEvPKfS1_Pfiiiff --------------------------
	.section	.nv.info._Z17sgemm_1D_blockingILi64ELi64ELi8ELi8EEvPKfS1_Pfiiiff,"",@"SHT_CUDA_INFO"
	.sectionflags	@""
	.align	4


	//----- nvinfo : EIATTR_CUDA_API_VERSION
	.align		4
        /*0000*/ 	.byte	0x04, 0x37
        /*0002*/ 	.short	(.L_635 - .L_634)
.L_634:
        /*0004*/ 	.word	0x00000082


	//----- nvinfo : EIATTR_KPARAM_INFO
	.align		4
.L_635:
        /*0008*/ 	.byte	0x04, 0x17
        /*000a*/ 	.short	(.L_637 - .L_636)
.L_636:
        /*000c*/ 	.word	0x00000000
        /*0010*/ 	.short	0x0007
        /*0012*/ 	.short	0x0028
        /*0014*/ 	.byte	0x00, 0xf0, 0x11, 0x00


	//----- nvinfo : EIATTR_KPARAM_INFO
	.align		4
.L_637:
        /*0018*/ 	.byte	0x04, 0x17
        /*001a*/ 	.short	(.L_639 - .L_638)
.L_638:
        /*001c*/ 	.word	0x00000000
        /*0020*/ 	.short	0x0006
        /*0022*/ 	.short	0x0024
        /*0024*/ 	.byte	0x00, 0xf0, 0x11, 0x00


	//----- nvinfo : EIATTR_KPARAM_INFO
	.align		4
.L_639:
        /*0028*/ 	.byte	0x04, 0x17
        /*002a*/ 	.short	(.L_641 - .L_640)
.L_640:
        /*002c*/ 	.word	0x00000000
        /*0030*/ 	.short	0x0005
        /*0032*/ 	.short	0x0020
        /*0034*/ 	.byte	0x00, 0xf0, 0x11, 0x00


	//----- nvinfo : EIATTR_KPARAM_INFO
	.align		4
.L_641:
        /*0038*/ 	.byte	0x04, 0x17
        /*003a*/ 	.short	(.L_643 - .L_642)
.L_642:
        /*003c*/ 	.word	0x00000000
        /*0040*/ 	.short	0x0004
        /*0042*/ 	.short	0x001c
        /*0044*/ 	.byte	0x00, 0xf0, 0x11, 0x00


	//----- nvinfo : EIATTR_KPARAM_INFO
	.align		4
.L_643:
        /*0048*/ 	.byte	0x04, 0x17
        /*004a*/ 	.short	(.L_645 - .L_644)
.L_644:
        /*004c*/ 	.word	0x00000000
        /*0050*/ 	.short	0x0003
        /*0052*/ 	.short	0x0018
        /*0054*/ 	.byte	0x00, 0xf0, 0x11, 0x00


	//----- nvinfo : EIATTR_KPARAM_INFO
	.align		4
.L_645:
        /*0058*/ 	.byte	0x04, 0x17
        /*005a*/ 	.short	(.L_647 - .L_646)
.L_646:
        /*005c*/ 	.word	0x00000000
        /*0060*/ 	.short	0x0002
        /*0062*/ 	.short	0x0010
        /*0064*/ 	.byte	0x00, 0xf5, 0x21, 0x00


	//----- nvinfo : EIATTR_KPARAM_INFO
	.align		4
.L_647:
        /*0068*/ 	.byte	0x04, 0x17
        /*006a*/ 	.short	(.L_649 - .L_648)
.L_648:
        /*006c*/ 	.word	0x00000000
        /*0070*/ 	.short	0x0001
        /*0072*/ 	.short	0x0008
        /*0074*/ 	.byte	0x00, 0xf5, 0x21, 0x00


	//----- nvinfo : EIATTR_KPARAM_INFO
	.align		4
.L_649:
        /*0078*/ 	.byte	0x04, 0x17
        /*007a*/ 	.short	(.L_651 - .L_650)
.L_650:
        /*007c*/ 	.word	0x00000000
        /*0080*/ 	.short	0x0000
        /*0082*/ 	.short	0x0000
        /*0084*/ 	.byte	0x00, 0xf5, 0x21, 0x00


	//----- nvinfo : EIATTR_SPARSE_MMA_MASK
	.align		4
.L_651:
        /*0088*/ 	.byte	0x03, 0x50
        /*008a*/ 	.short	0x0000


	//----- nvinfo : EIATTR_MAXREG_COUNT
	.align		4
        /*008c*/ 	.byte	0x03, 0x1b
        /*008e*/ 	.short	0x00ff


	//----- nvinfo : EIATTR_NUM_BARRIERS
	.align		4
        /*0090*/ 	.byte	0x02, 0x4c
        /*0092*/ 	.byte	0x01
	.zero		1


	//----- nvinfo : EIATTR_MERCURY_ISA_VERSION
	.align		4
        /*0094*/ 	.byte	0x03, 0x5f
        /*0096*/ 	.short	0x0101


	//----- nvinfo : EIATTR_VRC_CTA_INIT_COUNT
	.align		4
        /*0098*/ 	.byte	0x02, 0x4a
	.zero		1
	.zero		1


	//----- nvinfo : EIATTR_EXIT_INSTR_OFFSETS
	.align		4
        /*009c*/ 	.byte	0x04, 0x1c
        /*009e*/ 	.short	(.L_653 - .L_652)


	//   ....[0]....
.L_652:
        /*00a0*/ 	.word	0x00001600


	//   ....[1]....
        /*00a4*/ 	.word	0x000016a0


	//----- nvinfo : EIATTR_CBANK_PARAM_SIZE
	.align		4
.L_653:
        /*00a8*/ 	.byte	0x03, 0x19
        /*00aa*/ 	.short	0x002c


	//----- nvinfo : EIATTR_PARAM_CBANK
	.align		4
        /*00ac*/ 	.byte	0x04, 0x0a
        /*00ae*/ 	.short	(.L_655 - .L_654)
	.align		4
.L_654:
        /*00b0*/ 	.word	index@(.nv.constant0._Z17sgemm_1D_blockingILi64ELi64ELi8ELi8EEvPKfS1_Pfiiiff)
        /*00b4*/ 	.short	0x0380
        /*00b6*/ 	.short	0x002c


	//----- nvinfo : EIATTR_SW_WAR
	.align		4
.L_655:
        /*00b8*/ 	.byte	0x04, 0x36
        /*00ba*/ 	.short	(.L_657 - .L_656)
.L_656:
        /*00bc*/ 	.word	0x00000008
.L_657:


//--------------------- .nv.info._Z17sgemm_1D_blockingILi64ELi64ELi16ELi4EEvPKfS1_Pfiiiff --------------------------
	.section	.nv.info._Z17sgemm_1D_blockingILi64ELi64ELi16ELi4EEvPKfS1_Pfiiiff,"",@"SHT_CUDA_INFO"
	.sectionflags	@""
	.align	4


	//----- nvinfo : EIATTR_CUDA_API_VERSION
	.align		4
        /*0000*/ 	.byte	0x04, 0x37
        /*0002*/ 	.short	(.L_659 - .L_658)
.L_658:
        /*0004*/ 	.word	0x00000082


	//----- nvinfo : EIATTR_KPARAM_INFO
	.align		4
.L_659:
        /*0008*/ 	.byte	0x04, 0x17
        /*000a*/ 	.short	(.L_661 - .L_660)
.L_660:
        /*000c*/ 	.word	0x00000000
        /*0010*/ 	.short	0x0007
        /*0012*/ 	.short	0x0028
        /*0014*/ 	.byte	0x00, 0xf0, 0x11, 0x00


	//----- nvinfo : EIATTR_KPARAM_INFO
	.align		4
.L_661:
        /*0018*/ 	.byte	0x04, 0x17
        /*001a*/ 	.short	(.L_663 - .L_662)
.L_662:
        /*001c*/ 	.word	0x00000000
        /*0020*/ 	.short	0x0006
        /*0022*/ 	.short	0x0024
        /*0024*/ 	.byte	0x00, 0xf0, 0x11, 0x00


	//----- nvinfo : EIATTR_KPARAM_INFO
	.align		4
.L_663:
        /*0028*/ 	.byte	0x04, 0x17
        /*002a*/ 	.short	(.L_665 - .L_664)
.L_664:
        /*002c*/ 	.word	0x00000000
        /*0030*/ 	.short	0x0005
        /*0032*/ 	.short	0x0020
        /*0034*/ 	.byte	0x00, 0xf0, 0x11, 0x00


	//----- nvinfo : EIATTR_KPARAM_INFO
	.align		4
.L_665:
        /*0038*/ 	.byte	0x04, 0x17
        /*003a*/ 	.short	(.L_667 - .L_666)
.L_666:
        /*003c*/ 	.word	0x00000000
        /*0040*/ 	.short	0x0004
        /*0042*/ 	.short	0x001c
        /*0044*/ 	.byte	0x00, 0xf0, 0x11, 0x00


	//----- nvinfo : EIATTR_KPARAM_INFO
	.align		4
.L_667:
        /*0048*/ 	.byte	0x04, 0x17
        /*004a*/ 	.short	(.L_669 - .L_668)
.L_668:
        /*004c*/ 	.word	0x00000000
        /*0050*/ 	.short	0x0003
        /*0052*/ 	.short	0x0018
        /*0054*/ 	.byte	0x00, 0xf0, 0x11, 0x00


	//----- nvinfo : EIATTR_KPARAM_INFO
	.align		4
.L_669:
        /*0058*/ 	.byte	0x04, 0x17
        /*005a*/ 	.short	(.L_671 - .L_670)
.L_670:
        /*005c*/ 	.word	0x00000000
        /*0060*/ 	.short	0x0002
        /*0062*/ 	.short	0x0010
        /*0064*/ 	.byte	0x00, 0xf5, 0x21, 0x00


	//----- nvinfo : EIATTR_KPARAM_INFO
	.align		4
.L_671:
        /*0068*/ 	.byte	0x04, 0x17
        /*006a*/ 	.short	(.L_673 - .L_672)
.L_672:
        /*006c*/ 	.word	0x00000000
        /*0070*/ 	.short	0x0001
        /*0072*/ 	.short	0x0008
        /*0074*/ 	.byte	0x00, 0xf5, 0x21, 0x00


	//----- nvinfo : EIATTR_KPARAM_INFO
	.align		4
.L_673:
        /*0078*/ 	.byte	0x04, 0x17
        /*007a*/ 	.short	(.L_675 - .L_674)
.L_674:
        /*007c*/ 	.word	0x00000000
        /*0080*/ 	.short	0x0000
        /*0082*/ 	.short	0x0000
        /*0084*/ 	.byte	0x00, 0xf5, 0x21, 0x00


	//----- nvinfo : EIATTR_SPARSE_MMA_MASK
	.align		4
.L_675:
        /*0088*/ 	.byte	0x03, 0x50
        /*008a*/ 	.short	0x0000


	//----- nvinfo : EIATTR_MAXREG_COUNT
	.align		4
        /*008c*/ 	.byte	0x03, 0x1b
        /*008e*/ 	.short	0x00ff


	//----- nvinfo : EIATTR_NUM_BARRIERS
	.align		4
        /*0090*/ 	.byte	0x02, 0x4c
        /*0092*/ 	.byte	0x01
	.zero		1


	//----- nvinfo : EIATTR_MERCURY_ISA_VERSION
	.align		4
        /*0094*/ 	.byte	0x03, 0x5f
        /*0096*/ 	.short	0x0101


	//----- nvinfo : EIATTR_VRC_CTA_INIT_COUNT
	.align		4
        /*0098*/ 	.byte	0x02, 0x4a
	.zero		1
	.zero		1


	//----- nvinfo : EIATTR_EXIT_INSTR_OFFSETS
	.align		4
        /*009c*/ 	.byte	0x04, 0x1c
        /*009e*/ 	.short	(.L_677 - .L_676)


	//   ....[0]....
.L_676:
        /*00a0*/ 	.word	0x000013d0


	//   ....[1]....
        /*00a4*/ 	.word	0x00001470


	//----- nvinfo : EIATTR_CBANK_PARAM_SIZE
	.align		4
.L_677:
        /*00a8*/ 	.byte	0x03, 0x19
        /*00aa*/ 	.short	0x002c


	//----- nvinfo : EIATTR_PARAM_CBANK
	.align		4
        /*00ac*/ 	.byte	0x04, 0x0a
        /*00ae*/ 	.short	(.L_679 - .L_678)
	.align		4
.L_678:
        /*00b0*/ 	.word	index@(.nv.constant0._Z17sgemm_1D_blockingILi64ELi64ELi16ELi4EEvPKfS1_Pfiiiff)
        /*00b4*/ 	.short	0x0380
        /*00b6*/ 	.short	0x002c


	//----- nvinfo : EIATTR_SW_WAR
	.align		4
.L_679:
        /*00b8*/ 	.byte	0x04, 0x36
        /*00ba*/ 	.short	(.L_681 - .L_680)
.L_680:
        /*00bc*/ 	.word	0x00000008
.L_681:


//--------------------- .nv.info._Z12sgemm_sharedILi32EEvPKfS1_Pfiiiff --------------------------
	.section	.nv.info._Z12sgemm_sharedILi32EEvPKfS1_Pfiiiff,"",@"SHT_CUDA_INFO"
	.sectionflags	@""
	.align	4


	//----- nvinfo : EIATTR_CUDA_API_VERSION
	.align		4
        /*0000*/ 	.byte	0x04, 0x37
        /*0002*/ 	.short	(.L_683 - .L_682)
.L_682:
        /*0004*/ 	.word	0x00000082


	//----- nvinfo : EIATTR_KPARAM_INFO
	.align		4
.L_683:
        /*0008*/ 	.byte	0x04, 0x17
        /*000a*/ 	.short	(.L_685 - .L_684)
.L_684:
        /*000c*/ 	.word	0x00000000
        /*0010*/ 	.short	0x0007
        /*0012*/ 	.short	0x0028
        /*0014*/ 	.byte	0x00, 0xf0, 0x11, 0x00


	//----- nvinfo : EIATTR_KPARAM_INFO
	.align		4
.L_685:
        /*0018*/ 	.byte	0x04, 0x17
        /*001a*/ 	.short	(.L_687 - .L_686)
.L_686:
        /*001c*/ 	.word	0x00000000
        /*0020*/ 	.short	0x0006
        /*0022*/ 	.short	0x0024
        /*0024*/ 	.byte	0x00, 0xf0, 0x11, 0x00


	//----- nvinfo : EIATTR_KPARAM_INFO
	.align		4
.L_687:
        /*0028*/ 	.byte	0x04, 0x17
        /*002a*/ 	.short	(.L_689 - .L_688)
.L_688:
        /*002c*/ 	.word	0x00000000
        /*0030*/ 	.short	0x0005
        /*0032*/ 	.short	0x0020
        /*0034*/ 	.byte	0x00, 0xf0, 0x11, 0x00


	//----- nvinfo : EIATTR_KPARAM_INFO
	.align		4
.L_689:
        /*0038*/ 	.byte	0x04, 0x17
        /*003a*/ 	.short	(.L_691 - .L_690)
.L_690:
        /*003c*/ 	.word	0x00000000
        /*0040*/ 	.short	0x0004
        /*0042*/ 	.short	0x001c
        /*0044*/ 	.byte	0x00, 0xf0, 0x11, 0x00


	//----- nvinfo : EIATTR_KPARAM_INFO
	.align		4
.L_691:
        /*0048*/ 	.byte	0x04, 0x17
        /*004a*/ 	.short	(.L_693 - .L_692)
.L_692:
        /*004c*/ 	.word	0x00000000
        /*0050*/ 	.short	0x0003
        /*0052*/ 	.short	0x0018
        /*0054*/ 	.byte	0x00, 0xf0, 0x11, 0x00


	//----- nvinfo : EIATTR_KPARAM_INFO
	.align		4
.L_693:
        /*0058*/ 	.byte	0x04, 0x17
        /*005a*/ 	.short	(.L_695 - .L_694)
.L_694:
        /*005c*/ 	.word	0x00000000
        /*0060*/ 	.short	0x0002
        /*0062*/ 	.short	0x0010
        /*0064*/ 	.byte	0x00, 0xf5, 0x21, 0x00


	//----- nvinfo : EIATTR_KPARAM_INFO
	.align		4
.L_695:
        /*0068*/ 	.byte	0x04, 0x17
        /*006a*/ 	.short	(.L_697 - .L_696)
.L_696:
        /*006c*/ 	.word	0x00000000
        /*0070*/ 	.short	0x0001
        /*0072*/ 	.short	0x0008
        /*0074*/ 	.byte	0x00, 0xf5, 0x21, 0x00


	//----- nvinfo : EIATTR_KPARAM_INFO
	.align		4
.L_697:
        /*0078*/ 	.byte	0x04, 0x17
        /*007a*/ 	.short	(.L_699 - .L_698)
.L_698:
        /*007c*/ 	.word	0x00000000
        /*0080*/ 	.short	0x0000
        /*0082*/ 	.short	0x0000
        /*0084*/ 	.byte	0x00, 0xf5, 0x21, 0x00


	//----- nvinfo : EIATTR_SPARSE_MMA_MASK
	.align		4
.L_699:
        /*0088*/ 	.byte	0x03, 0x50
        /*008a*/ 	.short	0x0000


	//----- nvinfo : EIATTR_MAXREG_COUNT
	.align		4
        /*008c*/ 	.byte	0x03, 0x1b
        /*008e*/ 	.short	0x00ff


	//----- nvinfo : EIATTR_NUM_BARRIERS
	.align		4
        /*0090*/ 	.byte	0x02, 0x4c
        /*0092*/ 	.byte	0x01
	.zero		1


	//----- nvinfo : EIATTR_MERCURY_ISA_VERSION
	.align		4
        /*0094*/ 	.byte	0x03, 0x5f
        /*0096*/ 	.short	0x0101


	//----- nvinfo : EIATTR_VRC_CTA_INIT_COUNT
	.align		4
        /*0098*/ 	.byte	0x02, 0x4a
	.zero		1
	.zero		1


	//----- nvinfo : EIATTR_EXIT_INSTR_OFFSETS
	.align		4
        /*009c*/ 	.byte	0x04, 0x1c
        /*009e*/ 	.short	(.L_701 - .L_700)


	//   ....[0]....
.L_700:
        /*00a0*/ 	.word	0x00000850


	//   ....[1]....
        /*00a4*/ 	.word	0x000008f0


	//----- nvinfo : EIATTR_CBANK_PARAM_SIZE
	.align		4
.L_701:
        /*00a8*/ 	.byte	0x03, 0x19
        /*00aa*/ 	.short	0x002c


	//----- nvinfo : EIATTR_PARAM_CBANK
	.align		4
        /*00ac*/ 	.byte	0x04, 0x0a
        /*00ae*/ 	.short	(.L_703 - .L_702)
	.align		4
.L_702:
        /*00b0*/ 	.word	index@(.nv.constant0._Z12sgemm_sharedILi32EEvPKfS1_Pfiiiff)
        /*00b4*/ 	.short	0x0380
        /*00b6*/ 	.short	0x002c


	//----- nvinfo : EIATTR_SW_WAR
	.align		4
.L_703:
        /*00b8*/ 	.byte	0x04, 0x36
        /*00ba*/ 	.short	(.L_705 - .L_704)
.L_704:
        /*00bc*/ 	.word	0x00000008
.L_705:


//--------------------- .nv.info._Z15sgemm_coalcesedPKfS0_Pfiiiff --------------------------
	.section	.nv.info._Z15sgemm_coalcesedPKfS0_Pfiiiff,"",@"SHT_CUDA_INFO"
	.sectionflags	@""
	.align	4


	//----- nvinfo : EIATTR_CUDA_API_VERSION
	.align		4
        /*0000*/ 	.byte	0x04, 0x37
        /*0002*/ 	.short	(.L_707 - .L_706)
.L_706:
        /*0004*/ 	.word	0x00000082


	//----- nvinfo : EIATTR_KPARAM_INFO
	.align		4
.L_707:
        /*0008*/ 	.byte	0x04, 0x17
        /*000a*/ 	.short	(.L_709 - .L_708)
.L_708:
        /*000c*/ 	.word	0x00000000
        /*0010*/ 	.short	0x0007
        /*0012*/ 	.short	0x0028
        /*0014*/ 	.byte	0x00, 0xf0, 0x11, 0x00


	//----- nvinfo : EIATTR_KPARAM_INFO
	.align		4
.L_709:
        /*0018*/ 	.byte	0x04, 0x17
        /*001a*/ 	.short	(.L_711 - .L_710)
.L_710:
        /*001c*/ 	.word	0x00000000
        /*0020*/ 	.short	0x0006
        /*0022*/ 	.short	0x0024
        /*0024*/ 	.byte	0x00, 0xf0, 0x11, 0x00


	//----- nvinfo : EIATTR_KPARAM_INFO
	.align		4
.L_711:
        /*0028*/ 	.byte	0x04, 0x17
        /*002a*/ 	.short	(.L_713 - .L_712)
.L_712:
        /*002c*/ 	.word	0x00000000
        /*0030*/ 	.short	0x0005
        /*0032*/ 	.short	0x0020
        /*0034*/ 	.byte	0x00, 0xf0, 0x11, 0x00


	//----- nvinfo : EIATTR_KPARAM_INFO
	.align		4
.L_713:
        /*0038*/ 	.byte	0x04, 0x17
        /*003a*/ 	.short	(.L_715 - .L_714)
.L_714:
        /*003c*/ 	.word	0x00000000
        /*0040*/ 	.short	0x0004
        /*0042*/ 	.short	0x001c
        /*0044*/ 	.byte	0x00, 0xf0, 0x11, 0x00


	//----- nvinfo : EIATTR_KPARAM_INFO
	.align		4
.L_715:
        /*0048*/ 	.byte	0x04, 0x17
        /*004a*/ 	.short	(.L_717 - .L_716)
.L_716:
        /*004c*/ 	.word	0x00000000
        /*0050*/ 	.short	0x0003
        /*0052*/ 	.short	0x0018
        /*0054*/ 	.byte	0x00, 0xf0, 0x11, 0x00


	//----- nvinfo : EIATTR_KPARAM_INFO
	.align		4
.L_717:
        /*0058*/ 	.byte	0x04, 0x17
        /*005a*/ 	.short	(.L_719 - .L_718)
.L_718:
        /*005c*/ 	.word	0x00000000
        /*0060*/ 	.short	0x0002
        /*0062*/ 	.short	0x0010
        /*0064*/ 	.byte	0x00, 0xf5, 0x21, 0x00


	//----- nvinfo : EIATTR_KPARAM_INFO
	.align		4
.L_719:
        /*0068*/ 	.byte	0x04, 0x17
        /*006a*/ 	.short	(.L_721 - .L_720)
.L_720:
        /*006c*/ 	.word	0x00000000
        /*0070*/ 	.short	0x0001
        /*0072*/ 	.short	0x0008
        /*0074*/ 	.byte	0x00, 0xf5, 0x21, 0x00


	//----- nvinfo : EIATTR_KPARAM_INFO
	.align		4
.L_721:
        /*0078*/ 	.byte	0x04, 0x17
        /*007a*/ 	.short	(.L_723 - .L_722)
.L_722:
        /*007c*/ 	.word	0x00000000
        /*0080*/ 	.short	0x0000
        /*0082*/ 	.short	0x0000
        /*0084*/ 	.byte	0x00, 0xf5, 0x21, 0x00


	//----- nvinfo : EIATTR_SPARSE_MMA_MASK
	.align		4
.L_723:
        /*0088*/ 	.byte	0x03, 0x50
        /*008a*/ 	.short	0x0000


	//----- nvinfo : EIATTR_MAXREG_COUNT
	.align		4
        /*008c*/ 	.byte	0x03, 0x1b
        /*008e*/ 	.short	0x00ff


	//----- nvinfo : EIATTR_MERCURY_ISA_VERSION
	.align		4
        /*0090*/ 	.byte	0x03, 0x5f
        /*0092*/ 	.short	0x0101


	//----- nvinfo : EIATTR_VRC_CTA_INIT_COUNT
	.align		4
        /*0094*/ 	.byte	0x02, 0x4a
	.zero		1
	.zero		1


	//----- nvinfo : EIATTR_EXIT_INSTR_OFFSETS
	.align		4
        /*0098*/ 	.byte	0x04, 0x1c
        /*009a*/ 	.short	(.L_725 - .L_724)


	//   ....[0]....
.L_724:
        /*009c*/ 	.word	0x000000c0


	//   ....[1]....
        /*00a0*/ 	.word	0x00000930


	//----- nvinfo : EIATTR_CBANK_PARAM_SIZE
	.align		4
.L_725:
        /*00a4*/ 	.byte	0x03, 0x19
        /*00a6*/ 	.short	0x002c


	//----- nvinfo : EIATTR_PARAM_CBANK
	.align		4
        /*00a8*/ 	.byte	0x04, 0x0a
        /*00aa*/ 	.short	(.L_727 - .L_726)
	.align		4
.L_726:
        /*00ac*/ 	.word	index@(.nv.constant0._Z15sgemm_coalcesedPKfS0_Pfiiiff)
        /*00b0*/ 	.short	0x0380
        /*00b2*/ 	.short	0x002c


	//----- nvinfo : EIATTR_SW_WAR
	.align		4
.L_727:
        /*00b4*/ 	.byte	0x04, 0x36
        /*00b6*/ 	.short	(.L_729 - .L_728)
.L_728:
        /*00b8*/ 	.word	0x00000008
.L_729:


//--------------------- .nv.info._Z11sgemm_naivePKfS0_Pfiiiff --------------------------
	.section	.nv.info._Z11sgemm_naivePKfS0_Pfiiiff,"",@"SHT_CUDA_INFO"
	.sectionflags	@""
	.align	4


	//----- nvinfo : EIATTR_CUDA_API_VERSION
	.align		4
        /*0000*/ 	.byte	0x04, 0x37
        /*0002*/ 	.short	(.L_731 - .L_730)
.L_730:
        /*0004*/ 	.word	0x00000082


	//----- nvinfo : EIATTR_KPARAM_INFO
	.align		4
.L_731:
        /*0008*/ 	.byte	0x04, 0x17
        /*000a*/ 	.short	(.L_733 - .L_732)
.L_732:
        /*000c*/ 	.word	0x00000000
        /*0010*/ 	.short	0x0007
        /*0012*/ 	.short	0x0028
        /*0014*/ 	.byte	0x00, 0xf0, 0x11, 0x00


	//----- nvinfo : EIATTR_KPARAM_INFO
	.align		4
.L_733:
        /*0018*/ 	.byte	0x04, 0x17
        /*001a*/ 	.short	(.L_735 - .L_734)
.L_734:
        /*001c*/ 	.word	0x00000000
        /*0020*/ 	.short	0x0006
        /*0022*/ 	.short	0x0024
        /*0024*/ 	.byte	0x00, 0xf0, 0x11, 0x00


	//----- nvinfo : EIATTR_KPARAM_INFO
	.align		4
.L_735:
        /*0028*/ 	.byte	0x04, 0x17
        /*002a*/ 	.short	(.L_737 - .L_736)
.L_736:
        /*002c*/ 	.word	0x00000000
        /*0030*/ 	.short	0x0005
        /*0032*/ 	.short	0x0020
        /*0034*/ 	.byte	0x00, 0xf0, 0x11, 0x00


	//----- nvinfo : EIATTR_KPARAM_INFO
	.align		4
.L_737:
        /*0038*/ 	.byte	0x04, 0x17
        /*003a*/ 	.short	(.L_739 - .L_738)
.L_738:
        /*003c*/ 	.word	0x00000000
        /*0040*/ 	.short	0x0004
        /*0042*/ 	.short	0x001c
        /*0044*/ 	.byte	0x00, 0xf0, 0x11, 0x00


	//----- nvinfo : EIATTR_KPARAM_INFO
	.align		4
.L_739:
        /*0048*/ 	.byte	0x04, 0x17
        /*004a*/ 	.short	(.L_741 - .L_740)
.L_740:
        /*004c*/ 	.word	0x00000000
        /*0050*/ 	.short	0x0003
        /*0052*/ 	.short	0x0018
        /*0054*/ 	.byte	0x00, 0xf0, 0x11, 0x00


	//----- nvinfo : EIATTR_KPARAM_INFO
	.align		4
.L_741:
        /*0058*/ 	.byte	0x04, 0x17
        /*005a*/ 	.short	(.L_743 - .L_742)
.L_742:
        /*005c*/ 	.word	0x00000000
        /*0060*/ 	.short	0x0002
        /*0062*/ 	.short	0x0010
        /*0064*/ 	.byte	0x00, 0xf5, 0x21, 0x00


	//----- nvinfo : EIATTR_KPARAM_INFO
	.align		4
.L_743:
        /*0068*/ 	.byte	0x04, 0x17
        /*006a*/ 	.short	(.L_745 - .L_744)
.L_744:
        /*006c*/ 	.word	0x00000000
        /*0070*/ 	.short	0x0001
        /*0072*/ 	.short	0x0008
        /*0074*/ 	.byte	0x00, 0xf5, 0x21, 0x00


	//----- nvinfo : EIATTR_KPARAM_INFO
	.align		4
.L_745:
        /*0078*/ 	.byte	0x04, 0x17
        /*007a*/ 	.short	(.L_747 - .L_746)
.L_746:
        /*007c*/ 	.word	0x00000000
        /*0080*/ 	.short	0x0000
        /*0082*/ 	.short	0x0000
        /*0084*/ 	.byte	0x00, 0xf5, 0x21, 0x00


	//----- nvinfo : EIATTR_SPARSE_MMA_MASK
	.align		4
.L_747:
        /*0088*/ 	.byte	0x03, 0x50
        /*008a*/ 	.short	0x0000


	//----- nvinfo : EIATTR_MAXREG_COUNT
	.align		4
        /*008c*/ 	.byte	0x03, 0x1b
        /*008e*/ 	.short	0x00ff


	//----- nvinfo : EIATTR_MERCURY_ISA_VERSION
	.align		4
        /*0090*/ 	.byte	0x03, 0x5f
        /*0092*/ 	.short	0x0101


	//----- nvinfo : EIATTR_VRC_CTA_INIT_COUNT
	.align		4
        /*0094*/ 	.byte	0x02, 0x4a
	.zero		1
	.zero		1


	//----- nvinfo : EIATTR_EXIT_INSTR_OFFSETS
	.align		4
        /*0098*/ 	.byte	0x04, 0x1c
        /*009a*/ 	.short	(.L_749 - .L_748)


	//   ....[0]....
.L_748:
        /*009c*/ 	.word	0x000000c0


	//   ....[1]....
        /*00a0*/ 	.word	0x00000890


	//----- nvinfo : EIATTR_CBANK_PARAM_SIZE
	.align		4
.L_749:
        /*00a4*/ 	.byte	0x03, 0x19
        /*00a6*/ 	.short	0x002c


	//----- nvinfo : EIATTR_PARAM_CBANK
	.align		4
        /*00a8*/ 	.byte	0x04, 0x0a
        /*00aa*/ 	.short	(.L_751 - .L_750)
	.align		4
.L_750:
        /*00ac*/ 	.word	index@(.nv.constant0._Z11sgemm_naivePKfS0_Pfiiiff)
        /*00b0*/ 	.short	0x0380
        /*00b2*/ 	.short	0x002c


	//----- nvinfo : EIATTR_SW_WAR
	.align		4
.L_751:
        /*00b4*/ 	.byte	0x04, 0x36
        /*00b6*/ 	.short	(.L_753 - .L_752)
.L_752:
        /*00b8*/ 	.word	0x00000008
.L_753:


//--------------------- .nv.callgraph             --------------------------
	.section	.nv.callgraph,"",@"SHT_CUDA_CALLGRAPH"
	.align	4
	.sectionentsize	8
	.align		4
        /*0000*/ 	.word	0x00000000
	.align		4
        /*0004*/ 	.word	0xffffffff
	.align		4
        /*0008*/ 	.word	0x00000000
	.align		4
        /*000c*/ 	.word	0xfffffffe
	.align		4
        /*0010*/ 	.word	0x00000000
	.align		4
        /*0014*/ 	.word	0xfffffffd
	.align		4
        /*0018*/ 	.word	0x00000000
	.align		4
        /*001c*/ 	.word	0xfffffffc


//--------------------- .text._Z8sgemm_dbILi64ELi128ELi16ELi4ELi8EEvPKfS1_Pfiiiff --------------------------
	.section	.text._Z8sgemm_dbILi64ELi128ELi16ELi4ELi8EEvPKfS1_Pfiiiff,"ax",@progbits
	.align	128
        .global         _Z8sgemm_dbILi64ELi128ELi16ELi4ELi8EEvPKfS1_Pfiiiff
        .type           _Z8sgemm_dbILi64ELi128ELi16ELi4ELi8EEvPKfS1_Pfiiiff,@function
        .size           _Z8sgemm_dbILi64ELi128ELi16ELi4ELi8EEvPKfS1_Pfiiiff,(.L_x_523 - _Z8sgemm_dbILi64ELi128ELi16ELi4ELi8EEvPKfS1_Pfiiiff)
        .other          _Z8sgemm_dbILi64ELi128ELi16ELi4ELi8EEvPKfS1_Pfiiiff,@"STO_CUDA_ENTRY STV_DEFAULT"
_Z8sgemm_dbILi64ELi128ELi16ELi4ELi8EEvPKfS1_Pfiiiff:
.text._Z8sgemm_dbILi64ELi128ELi16ELi4ELi8EEvPKfS1_Pfiiiff:
[----:B------:R-:W-:Y:S01]  /*0000*/  LDC R1, c[0x0][0x37c] ;  /* 0x0000df00ff017b82 */ /* 0x000fe20000000800 */
[----:B------:R-:W0:Y:S01]  /*0010*/  S2R R0, SR_TID.Y ;  /* 0x0000000000007919 */ /* 0x000e220000002200 */
[----:B------:R-:W0:Y:S06]  /*0020*/  LDCU UR8, c[0x0][0x360] ;  /* 0x00006c00ff0877ac */ /* 0x000e2c0008000800 */
[----:B------:R-:W1:Y:S01]  /*0030*/  S2UR UR6, SR_CTAID.Y ;  /* 0x00000000000679c3 */ /* 0x000e620000002600 */
[----:B------:R-:W-:Y:S01]  /*0040*/  BSSY.RECONVERGENT B0, `(.L_x_0) ;  /* 0x0000089000007945 */ /* 0x000fe20003800200 */
[----:B------:R-:W0:Y:S01]  /*0050*/  S2R R3, SR_TID.X ;  /* 0x0000000000037919 */ /* 0x000e220000002100 */
[----:B------:R-:W2:Y:S01]  /*0060*/  LDCU UR4, c[0x0][0x364] ;  /* 0x00006c80ff0477ac */ /* 0x000ea20008000800 */
[----:B------:R-:W3:Y:S04]  /*0070*/  LDCU.64 UR12, c[0x0][0x358] ;  /* 0x00006b00ff0c77ac */ /* 0x000ee80008000a00 */
[----:B------:R-:W4:Y:S01]  /*0080*/  S2UR UR7, SR_CTAID.X ;  /* 0x00000000000779c3 */ /* 0x000f220000002500 */
[----:B------:R-:W0:Y:S01]  /*0090*/  LDCU UR9, c[0x0][0x3a0] ;  /* 0x00007400ff0977ac */ /* 0x000e220008000800 */
[----:B------:R-:W0:Y:S01]  /*00a0*/  LDCU UR5, c[0x0][0x3a0] ;  /* 0x00007400ff0577ac */ /* 0x000e220008000800 */
[----:B-1----:R-:W-:-:S02]  /*00b0*/  USHF.L.U32 UR6, UR6, 0x6, URZ ;  /* 0x0000000606067899 */ /* 0x002fc400080006ff */
[----:B----4-:R-:W-:Y:S01]  /*00c0*/  USHF.L.U32 UR7, UR7, 0x7, URZ ;  /* 0x0000000707077899 */ /* 0x010fe200080006ff */
[----:B0-----:R-:W-:Y:S01]  /*00d0*/  IMAD R2, R0, UR8, R3 ;  /* 0x0000000800027c24 */ /* 0x001fe2000f8e0203 */
[----:B--2---:R-:W-:-:S04]  /*00e0*/  UIMAD UR8, UR8, UR4, URZ ;  /* 0x00000004080872a4 */ /* 0x004fc8000f8e02ff */
[----:B------:R-:W-:-:S13]  /*00f0*/  ISETP.GT.U32.AND P0, PT, R2, 0xff, PT ;  /* 0x000000ff0200780c */ /* 0x000fda0003f04070 */
[----:B---3--:R-:W-:Y:S05]  /*0100*/  @P0 BRA `(.L_x_1) ;  /* 0x0000000400f00947 */ /* 0x008fea0003800000 */
[----:B------:R-:W0:Y:S01]  /*0110*/  I2F.U32.RP R9, UR8 ;  /* 0x0000000800097d06 */ /* 0x000e220008209000 */
[----:B------:R-:W-:Y:S01]  /*0120*/  IADD3 R6, PT, PT, R2, UR8, RZ ;  /* 0x0000000802067c10 */ /* 0x000fe2000fffe0ff */
[----:B------:R-:W-:Y:S01]  /*0130*/  IMAD R11, RZ, RZ, -UR8 ;  /* 0x80000008ff0b7e24 */ /* 0x000fe2000f8e02ff */
[----:B------:R-:W-:Y:S01]  /*0140*/  ISETP.NE.U32.AND P2, PT, RZ, UR8, PT ;  /* 0x00000008ff007c0c */ /* 0x000fe2000bf45070 */
[----:B------:R-:W-:Y:S01]  /*0150*/  BSSY.RECONVERGENT B1, `(.L_x_2) ;  /* 0x0000034000017945 */ /* 0x000fe20003800200 */
[C---:B------:R-:W-:Y:S01]  /*0160*/  ISETP.GE.U32.AND P0, PT, R6.reuse, 0x100, PT ;  /* 0x000001000600780c */ /* 0x040fe20003f06070 */
[----:B------:R-:W-:Y:S01]  /*0170*/  IMAD.MOV.U32 R22, RZ, RZ, R2 ;  /* 0x000000ffff167224 */ /* 0x000fe200078e0002 */
[----:B------:R-:W-:Y:S02]  /*0180*/  VIMNMX.U32 R7, PT, PT, R6, 0x100, !PT ;  /* 0x0000010006077848 */ /* 0x000fe40007fe0000 */
[----:B------:R-:W-:-:S04]  /*0190*/  SEL R8, RZ, 0x1, P0 ;  /* 0x00000001ff087807 */ /* 0x000fc80000000000 */
[----:B------:R-:W-:Y:S01]  /*01a0*/  IADD3 R7, PT, PT, R7, -R6, -R8 ;  /* 0x8000000607077210 */ /* 0x000fe20007ffe808 */
[----:B0-----:R-:W0:Y:S02]  /*01b0*/  MUFU.RCP R9, R9 ;  /* 0x0000000900097308 */ /* 0x001e240000001000 */
[----:B0-----:R-:W-:-:S06]  /*01c0*/  IADD3 R4, PT, PT, R9, 0xffffffe, RZ ;  /* 0x0ffffffe09047810 */ /* 0x001fcc0007ffe0ff */
[----:B------:R0:W1:Y:S02]  /*01d0*/  F2I.FTZ.U32.TRUNC.NTZ R5, R4 ;  /* 0x0000000400057305 */ /* 0x000064000021f000 */
[----:B0-----:R-:W-:Y:S02]  /*01e0*/  IMAD.MOV.U32 R4, RZ, RZ, RZ ;  /* 0x000000ffff047224 */ /* 0x001fe400078e00ff */
[----:B-1----:R-:W-:-:S04]  /*01f0*/  IMAD R11, R11, R5, RZ ;  /* 0x000000050b0b7224 */ /* 0x002fc800078e02ff */
[----:B------:R-:W-:-:S06]  /*0200*/  IMAD.HI.U32 R10, R5, R11, R4 ;  /* 0x0000000b050a7227 */ /* 0x000fcc00078e0004 */
[----:B------:R-:W-:-:S05]  /*0210*/  IMAD.HI.U32 R5, R10, R7, RZ ;  /* 0x000000070a057227 */ /* 0x000fca00078e00ff */
[----:B------:R-:W-:-:S05]  /*0220*/  IADD3 R4, PT, PT, -R5, RZ, RZ ;  /* 0x000000ff05047210 */ /* 0x000fca0007ffe1ff */
[----:B------:R-:W-:-:S05]  /*0230*/  IMAD R7, R4, UR8, R7 ;  /* 0x0000000804077c24 */ /* 0x000fca000f8e0207 */
[----:B------:R-:W-:-:S13]  /*0240*/  ISETP.GE.U32.AND P0, PT, R7, UR8, PT ;  /* 0x0000000807007c0c */ /* 0x000fda000bf06070 */
[----:B------:R-:W-:Y:S01]  /*0250*/  @P0 VIADD R7, R7, -UR8 ;  /* 0x8000000807070c36 */ /* 0x000fe20008000000 */
[----:B------:R-:W-:-:S04]  /*0260*/  @P0 IADD3 R5, PT, PT, R5, 0x1, RZ ;  /* 0x0000000105050810 */ /* 0x000fc80007ffe0ff */
[----:B------:R-:W-:-:S13]  /*0270*/  ISETP.GE.U32.AND P1, PT, R7, UR8, PT ;  /* 0x0000000807007c0c */ /* 0x000fda000bf26070 */
[----:B------:R-:W-:Y:S01]  /*0280*/  @P1 VIADD R5, R5, 0x1 ;  /* 0x0000000105051836 */ /* 0x000fe20000000000 */
[----:B------:R-:W-:-:S04]  /*0290*/  @!P2 LOP3.LUT R5, RZ, UR8, RZ, 0x33, !PT ;  /* 0x00000008ff05ac12 */ /* 0x000fc8000f8e33ff */
[----:B------:R-:W-:-:S04]  /*02a0*/  IADD3 R5, PT, PT, R8, R5, RZ ;  /* 0x0000000508057210 */ /* 0x000fc80007ffe0ff */
[C---:B------:R-:W-:Y:S02]  /*02b0*/  LOP3.LUT R4, R5.reuse, 0x3, RZ, 0xc0, !PT ;  /* 0x0000000305047812 */ /* 0x040fe400078ec0ff */
[----:B------:R-:W-:Y:S02]  /*02c0*/  ISETP.GE.U32.AND P1, PT, R5, 0x3, PT ;  /* 0x000000030500780c */ /* 0x000fe40003f26070 */
[----:B------:R-:W-:-:S13]  /*02d0*/  ISETP.NE.AND P0, PT, R4, 0x3, PT ;  /* 0x000000030400780c */ /* 0x000fda0003f05270 */
[----:B------:R-:W-:Y:S05]  /*02e0*/  @!P0 BRA `(.L_x_3) ;  /* 0x0000000000688947 */ /* 0x000fea0003800000 */
[----:B------:R-:W0:Y:S01]  /*02f0*/  S2R R9, SR_CgaCtaId ;  /* 0x0000000000097919 */ /* 0x000e220000008800 */
[----:B------:R-:W1:Y:S01]  /*0300*/  LDC.64 R6, c[0x0][0x380] ;  /* 0x0000e000ff067b82 */ /* 0x000e620000000a00 */
[----:B------:R-:W-:Y:S02]  /*0310*/  MOV R4, 0x400 ;  /* 0x0000040000047802 */ /* 0x000fe40000000f00 */
[----:B------:R-:W-:Y:S02]  /*0320*/  IADD3 R5, PT, PT, R5, 0x1, RZ ;  /* 0x0000000105057810 */ /* 0x000fe40007ffe0ff */
[----:B------:R-:W-:Y:S02]  /*0330*/  MOV R22, R2 ;  /* 0x0000000200167202 */ /* 0x000fe40000000f00 */
[----:B------:R-:W-:Y:S02]  /*0340*/  LOP3.LUT R8, R5, 0x3, RZ, 0xc0, !PT ;  /* 0x0000000305087812 */ /* 0x000fe400078ec0ff */
[----:B0-----:R-:W-:Y:S01]  /*0350*/  LEA R16, R9, R4, 0x18 ;  /* 0x0000000409107211 */ /* 0x001fe200078ec0ff */
[----:B------:R-:W-:-:S07]  /*0360*/  IMAD.MOV.U32 R9, RZ, RZ, RZ ;  /* 0x000000ffff097224 */ /* 0x000fce00078e00ff */
.L_x_4:
[C---:B------:R-:W-:Y:S01]  /*0370*/  IMAD.SHL.U32 R4, R22.reuse, 0x4, RZ ;  /* 0x0000000416047824 */ /* 0x040fe200078e00ff */
[----:B------:R-:W-:-:S04]  /*0380*/  LEA.HI R5, R22, UR6, RZ, 0x1e ;  /* 0x0000000616057c11 */ /* 0x000fc8000f8ff0ff */
[----:B------:R-:W-:-:S05]  /*0390*/  LOP3.LUT R4, R4, 0xc, RZ, 0xc0, !PT ;  /* 0x0000000c04047812 */ /* 0x000fca00078ec0ff */
[----:B------:R-:W-:-:S04]  /*03a0*/  IMAD R5, R5, UR5, R4 ;  /* 0x0000000505057c24 */ /* 0x000fc8000f8e0204 */
[----:B-1----:R-:W-:-:S05]  /*03b0*/  IMAD.WIDE R4, R5, 0x4, R6 ;  /* 0x0000000405047825 */ /* 0x002fca00078e0206 */
[----:B0-----:R-:W2:Y:S01]  /*03c0*/  LDG.E.128 R12, desc[UR12][R4.64] ;  /* 0x0000000c040c7981 */ /* 0x001ea2000c1e1d00 */
[----:B------:R-:W-:Y:S02]  /*03d0*/  SHF.L.U32 R10, R22, 0x8, RZ ;  /* 0x00000008160a7819 */ /* 0x000fe400000006ff */
[----:B------:R-:W-:Y:S02]  /*03e0*/  IADD3 R9, PT, PT, R9, 0x1, RZ ;  /* 0x0000000109097810 */ /* 0x000fe40007ffe0ff */
[----:B------:R-:W-:Y:S02]  /*03f0*/  LOP3.LUT R11, R10, 0x300, RZ, 0xc0, !PT ;  /* 0x000003000a0b7812 */ /* 0x000fe400078ec0ff */
[----:B------:R-:W-:Y:S02]  /*0400*/  ISETP.NE.AND P0, PT, R9, R8, PT ;  /* 0x000000080900720c */ /* 0x000fe40003f05270 */
[C---:B------:R-:W-:Y:S01]  /*0410*/  LEA.HI R11, R22.reuse, R11, RZ, 0x1e ;  /* 0x0000000b160b7211 */ /* 0x040fe200078ff0ff */
[----:B------:R-:W-:-:S04]  /*0420*/  VIADD R22, R22, UR8 ;  /* 0x0000000816167c36 */ /* 0x000fc80008000000 */
[----:B------:R-:W-:-:S05]  /*0430*/  IMAD R11, R11, 0x4, R16 ;  /* 0x000000040b0b7824 */ /* 0x000fca00078e0210 */
[----:B--2---:R0:W-:Y:S04]  /*0440*/  STS [R11], R12 ;  /* 0x0000000c0b007388 */ /* 0x0041e80000000800 */
[----:B------:R0:W-:Y:S04]  /*0450*/  STS [R11+0x100], R13 ;  /* 0x0001000d0b007388 */ /* 0x0001e80000000800 */
[----:B------:R0:W-:Y:S04]  /*0460*/  STS [R11+0x200], R14 ;  /* 0x0002000e0b007388 */ /* 0x0001e80000000800 */
[----:B------:R0:W-:Y:S01]  /*0470*/  STS [R11+0x300], R15 ;  /* 0x0003000f0b007388 */ /* 0x0001e20000000800 */
[----:B------:R-:W-:Y:S05]  /*0480*/  @P0 BRA `(.L_x_4) ;  /* 0xfffffffc00b80947 */ /* 0x000fea000383ffff */
.L_x_3:
[----:B------:R-:W-:Y:S05]  /*0490*/  BSYNC.RECONVERGENT B1 ;  /* 0x0000000000017941 */ /* 0x000fea0003800200 */
.L_x_2:
[----:B------:R-:W-:Y:S05]  /*04a0*/  @!P1 BRA `(.L_x_1) ;  /* 0x0000000400089947 */ /* 0x000fea0003800000 */
[----:B------:R-:W1:Y:S01]  /*04b0*/  S2R R4, SR_CgaCtaId ;  /* 0x0000000000047919 */ /* 0x000e620000008800 */
[----:B------:R-:W2:Y:S01]  /*04c0*/  LDC.64 R20, c[0x0][0x380] ;  /* 0x0000e000ff147b82 */ /* 0x000ea20000000a00 */
[----:B------:R-:W-:-:S04]  /*04d0*/  MOV R23, 0x400 ;  /* 0x0000040000177802 */ /* 0x000fc80000000f00 */
[----:B-1----:R-:W-:-:S07]  /*04e0*/  LEA R23, R4, R23, 0x18 ;  /* 0x0000001704177211 */ /* 0x002fce00078ec0ff */
.L_x_5:
[C---:B------:R-:W-:Y:S01]  /*04f0*/  VIADD R30, R22.reuse, UR8 ;  /* 0x00000008161e7c36 */ /* 0x040fe20008000000 */
[C---:B-1----:R-:W-:Y:S02]  /*0500*/  SHF.L.U32 R4, R22.reuse, 0x2, RZ ;  /* 0x0000000216047819 */ /* 0x042fe400000006ff */
[----:B------:R-:W-:Y:S01]  /*0510*/  LEA.HI R6, R22, UR6, RZ, 0x1e ;  /* 0x0000000616067c11 */ /* 0x000fe2000f8ff0ff */
[----:B------:R-:W-:Y:S01]  /*0520*/  VIADD R26, R30, UR8 ;  /* 0x000000081e1a7c36 */ /* 0x000fe20008000000 */
[----:B------:R-:W-:Y:S02]  /*0530*/  LOP3.LUT R5, R4, 0xc, RZ, 0xc0, !PT ;  /* 0x0000000c04057812 */ /* 0x000fe400078ec0ff */
[----:B------:R-:W-:Y:S01]  /*0540*/  SHF.L.U32 R4, R30, 0x2, RZ ;  /* 0x000000021e047819 */ /* 0x000fe200000006ff */
[C---:B------:R-:W-:Y:S01]  /*0550*/  VIADD R24, R26.reuse, UR8 ;  /* 0x000000081a187c36 */ /* 0x040fe20008000000 */
[----:B------:R-:W-:Y:S01]  /*0560*/  SHF.L.U32 R8, R26, 0x2, RZ ;  /* 0x000000021a087819 */ /* 0x000fe200000006ff */
[----:B------:R-:W-:Y:S01]  /*0570*/  IMAD R5, R6, UR9, R5 ;  /* 0x0000000906057c24 */ /* 0x000fe2000f8e0205 */
[----:B------:R-:W-:-:S02]  /*0580*/  LEA.HI R7, R30, UR6, RZ, 0x1e ;  /* 0x000000061e077c11 */ /* 0x000fc4000f8ff0ff */
[----:B0-----:R-:W-:Y:S02]  /*0590*/  SHF.L.U32 R12, R24, 0x2, RZ ;  /* 0x00000002180c7819 */ /* 0x001fe400000006ff */
[----:B------:R-:W-:Y:S01]  /*05a0*/  LOP3.LUT R6, R4, 0xc, RZ, 0xc0, !PT ;  /* 0x0000000c04067812 */ /* 0x000fe200078ec0ff */
[----:B--2---:R-:W-:Y:S01]  /*05b0*/  IMAD.WIDE R4, R5, 0x4, R20 ;  /* 0x0000000405047825 */ /* 0x004fe200078e0214 */
[----:B------:R-:W-:Y:S02]  /*05c0*/  LEA.HI R11, R26, UR6, RZ, 0x1e ;  /* 0x000000061a0b7c11 */ /* 0x000fe4000f8ff0ff */
[----:B------:R-:W-:Y:S01]  /*05d0*/  LOP3.LUT R10, R8, 0xc, RZ, 0xc0, !PT ;  /* 0x0000000c080a7812 */ /* 0x000fe200078ec0ff */
[----:B------:R-:W-:Y:S01]  /*05e0*/  IMAD R9, R7, UR9, R6 ;  /* 0x0000000907097c24 */ /* 0x000fe2000f8e0206 */
[----:B------:R-:W-:Y:S01]  /*05f0*/  LEA.HI R15, R24, UR6, RZ, 0x1e ;  /* 0x00000006180f7c11 */ /* 0x000fe2000f8ff0ff */
[----:B------:R-:W2:Y:S01]  /*0600*/  LDG.E.128 R4, desc[UR12][R4.64] ;  /* 0x0000000c04047981 */ /* 0x000ea2000c1e1d00 */
[----:B------:R-:W-:Y:S01]  /*0610*/  LOP3.LUT R12, R12, 0xc, RZ, 0xc0, !PT ;  /* 0x0000000c0c0c7812 */ /* 0x000fe200078ec0ff */
[----:B------:R-:W-:-:S02]  /*0620*/  IMAD R13, R11, UR9, R10 ;  /* 0x000000090b0d7c24 */ /* 0x000fc4000f8e020a */
[----:B------:R-:W-:-:S04]  /*0630*/  IMAD.WIDE R8, R9, 0x4, R20 ;  /* 0x0000000409087825 */ /* 0x000fc800078e0214 */
[----:B------:R-:W-:Y:S02]  /*0640*/  IMAD R15, R15, UR9, R12 ;  /* 0x000000090f0f7c24 */ /* 0x000fe4000f8e020c */
[--C-:B------:R-:W-:Y:S01]  /*0650*/  IMAD.WIDE R12, R13, 0x4, R20.reuse ;  /* 0x000000040d0c7825 */ /* 0x100fe200078e0214 */
[----:B------:R-:W3:Y:S03]  /*0660*/  LDG.E.128 R8, desc[UR12][R8.64] ;  /* 0x0000000c08087981 */ /* 0x000ee6000c1e1d00 */
[----:B------:R-:W-:Y:S02]  /*0670*/  IMAD.WIDE R16, R15, 0x4, R20 ;  /* 0x000000040f107825 */ /* 0x000fe400078e0214 */
[----:B------:R-:W4:Y:S04]  /*0680*/  LDG.E.128 R12, desc[UR12][R12.64] ;  /* 0x0000000c0c0c7981 */ /* 0x000f28000c1e1d00 */
[----:B------:R-:W5:Y:S01]  /*0690*/  LDG.E.128 R16, desc[UR12][R16.64] ;  /* 0x0000000c10107981 */ /* 0x000f62000c1e1d00 */
[----:B------:R-:W-:-:S05]  /*06a0*/  IMAD.SHL.U32 R25, R22, 0x100, RZ ;  /* 0x0000010016197824 */ /* 0x000fca00078e00ff */
[----:B------:R-:W-:Y:S02]  /*06b0*/  LOP3.LUT R27, R25, 0x300, RZ, 0xc0, !PT ;  /* 0x00000300191b7812 */ /* 0x000fe400078ec0ff */
[----:B------:R-:W-:Y:S02]  /*06c0*/  SHF.L.U32 R25, R30, 0x8, RZ ;  /* 0x000000081e197819 */ /* 0x000fe400000006ff */
[----:B------:R-:W-:Y:S01]  /*06d0*/  LEA.HI R28, R22, R27, RZ, 0x1e ;  /* 0x0000001b161c7211 */ /* 0x000fe200078ff0ff */
[----:B------:R-:W-:Y:S01]  /*06e0*/  IMAD.SHL.U32 R22, R26, 0x100, RZ ;  /* 0x000001001a167824 */ /* 0x000fe200078e00ff */
[----:B------:R-:W-:Y:S02]  /*06f0*/  LOP3.LUT R25, R25, 0x300, RZ, 0xc0, !PT ;  /* 0x0000030019197812 */ /* 0x000fe400078ec0ff */
[----:B------:R-:W-:Y:S02]  /*0700*/  LEA R28, R28, R23, 0x2 ;  /* 0x000000171c1c7211 */ /* 0x000fe400078e10ff */
[----:B------:R-:W-:-:S02]  /*0710*/  LOP3.LUT R27, R22, 0x300, RZ, 0xc0, !PT ;  /* 0x00000300161b7812 */ /* 0x000fc400078ec0ff */
[----:B------:R-:W-:Y:S02]  /*0720*/  LEA.HI R22, R30, R25, RZ, 0x1e ;  /* 0x000000191e167211 */ /* 0x000fe400078ff0ff */
[----:B------:R-:W-:Y:S01]  /*0730*/  LEA.HI R26, R26, R27, RZ, 0x1e ;  /* 0x0000001b1a1a7211 */ /* 0x000fe200078ff0ff */
[----:B------:R-:W-:Y:S01]  /*0740*/  IMAD.SHL.U32 R27, R24, 0x100, RZ ;  /* 0x00000100181b7824 */ /* 0x000fe200078e00ff */
[----:B------:R-:W-:-:S03]  /*0750*/  LEA R25, R22, R23, 0x2 ;  /* 0x0000001716197211 */ /* 0x000fc600078e10ff */
[----:B------:R-:W-:Y:S01]  /*0760*/  IMAD R26, R26, 0x4, R23 ;  /* 0x000000041a1a7824 */ /* 0x000fe200078e0217 */
[----:B------:R-:W-:-:S04]  /*0770*/  LOP3.LUT R27, R27, 0x300, RZ, 0xc0, !PT ;  /* 0x000003001b1b7812 */ /* 0x000fc800078ec0ff */
[----:B------:R-:W-:Y:S01]  /*0780*/  LEA.HI R22, R24, R27, RZ, 0x1e ;  /* 0x0000001b18167211 */ /* 0x000fe200078ff0ff */
[----:B--2---:R0:W-:Y:S04]  /*0790*/  STS [R28], R4 ;  /* 0x000000041c007388 */ /* 0x0041e80000000800 */
[----:B------:R1:W-:Y:S04]  /*07a0*/  STS [R28+0x100], R5 ;  /* 0x000100051c007388 */ /* 0x0003e80000000800 */
[----:B------:R1:W-:Y:S01]  /*07b0*/  STS [R28+0x200], R6 ;  /* 0x000200061c007388 */ /* 0x0003e20000000800 */
[----:B0-----:R-:W-:Y:S01]  /*07c0*/  LEA R4, R22, R23, 0x2 ;  /* 0x0000001716047211 */ /* 0x001fe200078e10ff */
[----:B------:R-:W-:-:S02]  /*07d0*/  VIADD R22, R24, UR8 ;  /* 0x0000000818167c36 */ /* 0x000fc40008000000 */
[----:B------:R1:W-:Y:S04]  /*07e0*/  STS [R28+0x300], R7 ;  /* 0x000300071c007388 */ /* 0x0003e80000000800 */
[----:B---3--:R1:W-:Y:S01]  /*07f0*/  STS [R25], R8 ;  /* 0x0000000819007388 */ /* 0x0083e20000000800 */
[----:B------:R-:W-:-:S03]  /*0800*/  ISETP.GE.U32.AND P0, PT, R22, 0x100, PT ;  /* 0x000001001600780c */ /* 0x000fc60003f06070 */
[----:B------:R1:W-:Y:S04]  /*0810*/  STS [R25+0x100], R9 ;  /* 0x0001000919007388 */ /* 0x0003e80000000800 */
[----:B------:R1:W-:Y:S04]  /*0820*/  STS [R25+0x200], R10 ;  /* 0x0002000a19007388 */ /* 0x0003e80000000800 */
[----:B------:R1:W-:Y:S04]  /*0830*/  STS [R25+0x300], R11 ;  /* 0x0003000b19007388 */ /* 0x0003e80000000800 */
[----:B----4-:R1:W-:Y:S04]  /*0840*/  STS [R26], R12 ;  /* 0x0000000c1a007388 */ /* 0x0103e80000000800 */
[----:B------:R1:W-:Y:S04]  /*0850*/  STS [R26+0x100], R13 ;  /* 0x0001000d1a007388 */ /* 0x0003e80000000800 */
[----:B------:R1:W-:Y:S04]  /*0860*/  STS [R26+0x200], R14 ;  /* 0x0002000e1a007388 */ /* 0x0003e80000000800 */
[----:B------:R1:W-:Y:S04]  /*0870*/  STS [R26+0x300], R15 ;  /* 0x0003000f1a007388 */ /* 0x0003e80000000800 */
[----:B-----5:R1:W-:Y:S04]  /*0880*/  STS [R4], R16 ;  /* 0x0000001004007388 */ /* 0x0203e80000000800 */
[----:B------:R1:W-:Y:S04]  /*0890*/  STS [R4+0x100], R17 ;  /* 0x0001001104007388 */ /* 0x0003e80000000800 */
[----:B------:R1:W-:Y:S04]  /*08a0*/  STS [R4+0x200], R18 ;  /* 0x0002001204007388 */ /* 0x0003e80000000800 */
[----:B------:R1:W-:Y:S01]  /*08b0*/  STS [R4+0x300], R19 ;  /* 0x0003001304007388 */ /* 0x0003e20000000800 */
[----:B------:R-:W-:Y:S05]  /*08c0*/  @!P0 BRA `(.L_x_5) ;  /* 0xfffffffc00088947 */ /* 0x000fea000383ffff */
.L_x_1:
[----:B------:R-:W-:Y:S05]  /*08d0*/  BSYNC.RECONVERGENT B0 ;  /* 0x0000000000007941 */ /* 0x000fea0003800200 */
.L_x_0:
[----:B------:R-:W-:Y:S01]  /*08e0*/  ISETP.GT.U32.AND P0, PT, R2, 0x1ff, PT ;  /* 0x000001ff0200780c */ /* 0x000fe20003f04070 */
[----:B------:R-:W2:Y:S01]  /*08f0*/  LDCU UR5, c[0x0][0x39c] ;  /* 0x00007380ff0577ac */ /* 0x000ea20008000800 */
[----:B------:R-:W-:Y:S01]  /*0900*/  BSSY.RECONVERGENT B0, `(.L_x_6) ;  /* 0x0000077000007945 */ /* 0x000fe20003800200 */
[----:B------:R-:W3:Y:S10]  /*0910*/  LDCU UR4, c[0x0][0x39c] ;  /* 0x00007380ff0477ac */ /* 0x000ef40008000800 */
[----:B------:R-:W-:Y:S05]  /*0920*/  @P0 BRA `(.L_x_7) ;  /* 0x0000000400d00947 */ /* 0x000fea0003800000 */
[----:B-1----:R-:W1:Y:S01]  /*0930*/  I2F.U32.RP R9, UR8 ;  /* 0x0000000800097d06 */ /* 0x002e620008209000 */
[----:B------:R-:W-:Y:S01]  /*0940*/  IADD3 R8, PT, PT, R2, UR8, RZ ;  /* 0x0000000802087c10 */ /* 0x000fe2000fffe0ff */
[----:B0-----:R-:W-:Y:S01]  /*0950*/  IMAD R11, RZ, RZ, -UR8 ;  /* 0x80000008ff0b7e24 */ /* 0x001fe2000f8e02ff */
[----:B------:R-:W-:Y:S01]  /*0960*/  ISETP.NE.U32.AND P2, PT, RZ, UR8, PT ;  /* 0x00000008ff007c0c */ /* 0x000fe2000bf45070 */
[----:B------:R-:W-:Y:S01]  /*0970*/  BSSY.RECONVERGENT B1, `(.L_x_8) ;  /* 0x0000033000017945 */ /* 0x000fe20003800200 */
[C---:B------:R-:W-:Y:S01]  /*0980*/  ISETP.GE.U32.AND P0, PT, R8.reuse, 0x200, PT ;  /* 0x000002000800780c */ /* 0x040fe20003f06070 */
[----:B------:R-:W-:Y:S01]  /*0990*/  IMAD.MOV.U32 R22, RZ, RZ, R2 ;  /* 0x000000ffff167224 */ /* 0x000fe200078e0002 */
[----:B------:R-:W-:Y:S02]  /*09a0*/  VIMNMX.U32 R6, PT, PT, R8, 0x200, !PT ;  /* 0x0000020008067848 */ /* 0x000fe40007fe0000 */
[----:B------:R-:W-:-:S04]  /*09b0*/  SEL R7, RZ, 0x1, P0 ;  /* 0x00000001ff077807 */ /* 0x000fc80000000000 */
[----:B------:R-:W-:Y:S01]  /*09c0*/  IADD3 R6, PT, PT, R6, -R8, -R7 ;  /* 0x8000000806067210 */ /* 0x000fe20007ffe807 */
[----:B-1----:R-:W0:Y:S02]  /*09d0*/  MUFU.RCP R9, R9 ;  /* 0x0000000900097308 */ /* 0x002e240000001000 */
        /* <DEDUP_REMOVED lines=21> */
[----:B------:R-:W-:Y:S01]  /*0b30*/  MOV R5, 0x400 ;  /* 0x0000040000057802 */ /* 0x000fe20000000f00 */
[----:B------:R-:W-:Y:S02]  /*0b40*/  VIADD R4, R4, 0x1 ;  /* 0x0000000104047836 */ /* 0x000fe40000000000 */
[----:B------:R-:W-:Y:S02]  /*0b50*/  HFMA2 R9, -RZ, RZ, 0, 0 ;  /* 0x00000000ff097431 */ /* 0x000fe400000001ff */
[----:B------:R-:W-:Y:S01]  /*0b60*/  IMAD.MOV.U32 R22, RZ, RZ, R2 ;  /* 0x000000ffff167224 */ /* 0x000fe200078e0002 */
[----:B------:R-:W-:Y:S02]  /*0b70*/  IADD3 R5, PT, PT, R5, 0x2000, RZ ;  /* 0x0000200005057810 */ /* 0x000fe40007ffe0ff */
[----:B------:R-:W-:-:S02]  /*0b80*/  LOP3.LUT R8, R4, 0x3, RZ, 0xc0, !PT ;  /* 0x0000000304087812 */ /* 0x000fc400078ec0ff */
[----:B0-----:R-:W-:-:S07]  /*0b90*/  LEA R16, R16, R5, 0x18 ;  /* 0x0000000510107211 */ /* 0x001fce00078ec0ff */
.L_x_10:
[----:B------:R-:W-:Y:S02]  /*0ba0*/  SHF.L.U32 R4, R22, 0x2, RZ ;  /* 0x0000000216047819 */ /* 0x000fe400000006ff */
[----:B------:R-:W-:Y:S02]  /*0bb0*/  SHF.R.U32.HI R10, RZ, 0x5, R22 ;  /* 0x00000005ff0a7819 */ /* 0x000fe40000011616 */
[----:B------:R-:W-:-:S05]  /*0bc0*/  LOP3.LUT R4, R4, 0x7c, RZ, 0xc0, !PT ;  /* 0x0000007c04047812 */ /* 0x000fca00078ec0ff */
[----:B------:R-:W-:-:S04]  /*0bd0*/  VIADD R5, R4, UR7 ;  /* 0x0000000704057c36 */ /* 0x000fc80008000000 */
[----:B---3--:R-:W-:-:S04]  /*0be0*/  IMAD R5, R10, UR4, R5 ;  /* 0x000000040a057c24 */ /* 0x008fc8000f8e0205 */
[----:B-1----:R-:W-:-:S05]  /*0bf0*/  IMAD.WIDE R4, R5, 0x4, R6 ;  /* 0x0000000405047825 */ /* 0x002fca00078e0206 */
[----:B0-----:R-:W3:Y:S01]  /*0c00*/  LDG.E.128 R12, desc[UR12][R4.64] ;  /* 0x0000000c040c7981 */ /* 0x001ee2000c1e1d00 */
[C---:B------:R-:W-:Y:S01]  /*0c10*/  SHF.L.U32 R11, R22.reuse, 0x4, RZ ;  /* 0x00000004160b7819 */ /* 0x040fe200000006ff */
[----:B------:R-:W-:Y:S01]  /*0c20*/  VIADD R9, R9, 0x1 ;  /* 0x0000000109097836 */ /* 0x000fe20000000000 */
[----:B------:R-:W-:Y:S02]  /*0c30*/  IADD3 R22, PT, PT, R22, UR8, RZ ;  /* 0x0000000816167c10 */ /* 0x000fe4000fffe0ff */
[----:B------:R-:W-:Y:S02]  /*0c40*/  LOP3.LUT R11, R11, 0x1f0, RZ, 0xc0, !PT ;  /* 0x000001f00b0b7812 */ /* 0x000fe400078ec0ff */
[----:B------:R-:W-:-:S03]  /*0c50*/  ISETP.NE.AND P0, PT, R9, R8, PT ;  /* 0x000000080900720c */ /* 0x000fc60003f05270 */
[----:B------:R-:W-:-:S05]  /*0c60*/  IMAD R11, R10, 0x200, R11 ;  /* 0x000002000a0b7824 */ /* 0x000fca00078e020b */
[----:B------:R-:W-:-:S05]  /*0c70*/  IADD3 R11, PT, PT, R11, R16, RZ ;  /* 0x000000100b0b7210 */ /* 0x000fca0007ffe0ff */
[----:B---3--:R0:W-:Y:S01]  /*0c80*/  STS.128 [R11], R12 ;  /* 0x0000000c0b007388 */ /* 0x0081e20000000c00 */
[----:B------:R-:W-:Y:S05]  /*0c90*/  @P0 BRA `(.L_x_10) ;  /* 0xfffffffc00c00947 */ /* 0x000fea000383ffff */
.L_x_9:
[----:B--23--:R-:W-:Y:S05]  /*0ca0*/  BSYNC.RECONVERGENT B1 ;  /* 0x0000000000017941 */ /* 0x00cfea0003800200 */
.L_x_8:
[----:B------:R-:W-:Y:S05]  /*0cb0*/  @!P1 BRA `(.L_x_7) ;  /* 0x0000000000ec9947 */ /* 0x000fea0003800000 */
[----:B------:R-:W1:Y:S01]  /*0cc0*/  S2R R23, SR_CgaCtaId ;  /* 0x0000000000177919 */ /* 0x000e620000008800 */
[----:B------:R-:W2:Y:S01]  /*0cd0*/  LDC.64 R20, c[0x0][0x388] ;  /* 0x0000e200ff147b82 */ /* 0x000ea20000000a00 */
[----:B------:R-:W-:-:S05]  /*0ce0*/  MOV R4, 0x400 ;  /* 0x0000040000047802 */ /* 0x000fca0000000f00 */
[----:B------:R-:W-:-:S05]  /*0cf0*/  VIADD R4, R4, 0x2000 ;  /* 0x0000200004047836 */ /* 0x000fca0000000000 */
[----:B-1----:R-:W-:-:S07]  /*0d00*/  LEA R23, R23, R4, 0x18 ;  /* 0x0000000417177211 */ /* 0x002fce00078ec0ff */
.L_x_11:
[C---:B------:R-:W-:Y:S01]  /*0d10*/  IADD3 R29, PT, PT, R22.reuse, UR8, RZ ;  /* 0x00000008161d7c10 */ /* 0x040fe2000fffe0ff */
[----:B0-----:R-:W-:Y:S01]  /*0d20*/  IMAD.SHL.U32 R4, R22, 0x4, RZ ;  /* 0x0000000416047824 */ /* 0x001fe200078e00ff */
[----:B------:R-:W-:Y:S02]  /*0d30*/  SHF.R.U32.HI R25, RZ, 0x5, R22 ;  /* 0x00000005ff197819 */ /* 0x000fe40000011616 */
[C---:B------:R-:W-:Y:S02]  /*0d40*/  IADD3 R27, PT, PT, R29.reuse, UR8, RZ ;  /* 0x000000081d1b7c10 */ /* 0x040fe4000fffe0ff */
[----:B------:R-:W-:Y:S01]  /*0d50*/  LOP3.LUT R5, R4, 0x7c, RZ, 0xc0, !PT ;  /* 0x0000007c04057812 */ /* 0x000fe200078ec0ff */
[----:B------:R-:W-:Y:S01]  /*0d60*/  IMAD.SHL.U32 R4, R29, 0x4, RZ ;  /* 0x000000041d047824 */ /* 0x000fe200078e00ff */
[----:B------:R-:W-:Y:S02]  /*0d70*/  IADD3 R24, PT, PT, R27, UR8, RZ ;  /* 0x000000081b187c10 */ /* 0x000fe4000fffe0ff */
[----:B------:R-:W-:Y:S01]  /*0d80*/  SHF.R.U32.HI R26, RZ, 0x5, R29 ;  /* 0x00000005ff1a7819 */ /* 0x000fe2000001161d */
[----:B------:R-:W-:Y:S01]  /*0d90*/  VIADD R10, R5, UR7 ;  /* 0x00000007050a7c36 */ /* 0x000fe20008000000 */
[----:B------:R-:W-:Y:S01]  /*0da0*/  SHF.L.U32 R5, R27, 0x2, RZ ;  /* 0x000000021b057819 */ /* 0x000fe200000006ff */
[----:B------:R-:W-:Y:S01]  /*0db0*/  IMAD.SHL.U32 R7, R24, 0x4, RZ ;  /* 0x0000000418077824 */ /* 0x000fe200078e00ff */
[----:B------:R-:W-:Y:S01]  /*0dc0*/  LOP3.LUT R4, R4, 0x7c, RZ, 0xc0, !PT ;  /* 0x0000007c04047812 */ /* 0x000fe200078ec0ff */
[----:B0-----:R-:W-:Y:S01]  /*0dd0*/  IMAD R13, R25, UR5, R10 ;  /* 0x00000005190d7c24 */ /* 0x001fe2000f8e020a */
[----:B------:R-:W-:-:S02]  /*0de0*/  LOP3.LUT R6, R5, 0x7c, RZ, 0xc0, !PT ;  /* 0x0000007c05067812 */ /* 0x000fc400078ec0ff */
[----:B------:R-:W-:Y:S02]  /*0df0*/  LOP3.LUT R8, R7, 0x7c, RZ, 0xc0, !PT ;  /* 0x0000007c07087812 */ /* 0x000fe400078ec0ff */
[----:B------:R-:W-:Y:S01]  /*0e00*/  IADD3 R5, PT, PT, R4, UR7, RZ ;  /* 0x0000000704057c10 */ /* 0x000fe2000fffe0ff */
[----:B------:R-:W-:Y:S01]  /*0e10*/  VIADD R7, R6, UR7 ;  /* 0x0000000706077c36 */ /* 0x000fe20008000000 */
[----:B------:R-:W-:Y:S02]  /*0e20*/  SHF.R.U32.HI R28, RZ, 0x5, R27 ;  /* 0x00000005ff1c7819 */ /* 0x000fe4000001161b */
[----:B------:R-:W-:Y:S01]  /*0e30*/  SHF.R.U32.HI R30, RZ, 0x5, R24 ;  /* 0x00000005ff1e7819 */ /* 0x000fe20000011618 */
[----:B------:R-:W-:Y:S01]  /*0e40*/  IMAD R9, R26, UR5, R5 ;  /* 0x000000051a097c24 */ /* 0x000fe2000f8e0205 */
[----:B------:R-:W-:Y:S01]  /*0e50*/  IADD3 R11, PT, PT, R8, UR7, RZ ;  /* 0x00000007080b7c10 */ /* 0x000fe2000fffe0ff */
[----:B------:R-:W-:Y:S02]  /*0e60*/  IMAD R7, R28, UR5, R7 ;  /* 0x000000051c077c24 */ /* 0x000fe4000f8e0207 */
[----:B--2---:R-:W-:-:S04]  /*0e70*/  IMAD.WIDE R4, R13, 0x4, R20 ;  /* 0x000000040d047825 */ /* 0x004fc800078e0214 */
[----:B------:R-:W-:Y:S02]  /*0e80*/  IMAD R11, R30, UR5, R11 ;  /* 0x000000051e0b7c24 */ /* 0x000fe4000f8e020b */
[----:B------:R-:W-:-:S04]  /*0e90*/  IMAD.WIDE R8, R9, 0x4, R20 ;  /* 0x0000000409087825 */ /* 0x000fc800078e0214 */
[--C-:B------:R-:W-:Y:S02]  /*0ea0*/  IMAD.WIDE R12, R7, 0x4, R20.reuse ;  /* 0x00000004070c7825 */ /* 0x100fe400078e0214 */
[----:B------:R-:W2:Y:S02]  /*0eb0*/  LDG.E.128 R4, desc[UR12][R4.64] ;  /* 0x0000000c04047981 */ /* 0x000ea4000c1e1d00 */
[----:B------:R-:W-:Y:S02]  /*0ec0*/  IMAD.WIDE R16, R11, 0x4, R20 ;  /* 0x000000040b107825 */ /* 0x000fe400078e0214 */
[----:B------:R-:W3:Y:S04]  /*0ed0*/  LDG.E.128 R8, desc[UR12][R8.64] ;  /* 0x0000000c08087981 */ /* 0x000ee8000c1e1d00 */
[----:B------:R-:W4:Y:S04]  /*0ee0*/  LDG.E.128 R12, desc[UR12][R12.64] ;  /* 0x0000000c0c0c7981 */ /* 0x000f28000c1e1d00 */
[----:B------:R-:W5:Y:S01]  /*0ef0*/  LDG.E.128 R16, desc[UR12][R16.64] ;  /* 0x0000000c10107981 */ /* 0x000f62000c1e1d00 */
[----:B------:R-:W-:Y:S01]  /*0f00*/  IMAD.SHL.U32 R32, R22, 0x10, RZ ;  /* 0x0000001016207824 */ /* 0x000fe200078e00ff */
[----:B------:R-:W-:Y:S01]  /*0f10*/  SHF.L.U32 R22, R29, 0x4, RZ ;  /* 0x000000041d167819 */ /* 0x000fe200000006ff */
[----:B------:R-:W-:Y:S01]  /*0f20*/  IMAD.SHL.U32 R29, R27, 0x10, RZ ;  /* 0x000000101b1d7824 */ /* 0x000fe200078e00ff */
[----:B------:R-:W-:-:S02]  /*0f30*/  SHF.L.U32 R31, R24, 0x4, RZ ;  /* 0x00000004181f7819 */ /* 0x000fc400000006ff */
[----:B------:R-:W-:Y:S02]  /*0f40*/  LOP3.LUT R32, R32, 0x1f0, RZ, 0xc0, !PT ;  /* 0x000001f020207812 */ /* 0x000fe400078ec0ff */
[----:B------:R-:W-:Y:S02]  /*0f50*/  LOP3.LUT R27, R22, 0x1f0, RZ, 0xc0, !PT ;  /* 0x000001f0161b7812 */ /* 0x000fe400078ec0ff */
[----:B------:R-:W-:Y:S01]  /*0f60*/  LOP3.LUT R29, R29, 0x1f0, RZ, 0xc0, !PT ;  /* 0x000001f01d1d7812 */ /* 0x000fe200078ec0ff */
[----:B------:R-:W-:Y:S01]  /*0f70*/  IMAD R32, R25, 0x200, R32 ;  /* 0x0000020019207824 */ /* 0x000fe200078e0220 */
[----:B------:R-:W-:Y:S02]  /*0f80*/  LOP3.LUT R31, R31, 0x1f0, RZ, 0xc0, !PT ;  /* 0x000001f01f1f7812 */ /* 0x000fe400078ec0ff */
[----:B------:R-:W-:Y:S01]  /*0f90*/  LEA R26, R26, R27, 0x9 ;  /* 0x0000001b1a1a7211 */ /* 0x000fe200078e48ff */
[----:B------:R-:W-:Y:S01]  /*0fa0*/  IMAD R28, R28, 0x200, R29 ;  /* 0x000002001c1c7824 */ /* 0x000fe200078e021d */
[----:B------:R-:W-:Y:S01]  /*0fb0*/  LEA R30, R30, R31, 0x9 ;  /* 0x0000001f1e1e7211 */ /* 0x000fe200078e48ff */
[----:B------:R-:W-:Y:S01]  /*0fc0*/  IMAD.IADD R32, R32, 0x1, R23 ;  /* 0x0000000120207824 */ /* 0x000fe200078e0217 */
[C---:B------:R-:W-:Y:S01]  /*0fd0*/  IADD3 R26, PT, PT, R23.reuse, R26, RZ ;  /* 0x0000001a171a7210 */ /* 0x040fe20007ffe0ff */
[C---:B------:R-:W-:Y:S01]  /*0fe0*/  IMAD.IADD R28, R23.reuse, 0x1, R28 ;  /* 0x00000001171c7824 */ /* 0x040fe200078e021c */
[----:B------:R-:W-:Y:S01]  /*0ff0*/  IADD3 R30, PT, PT, R23, R30, RZ ;  /* 0x0000001e171e7210 */ /* 0x000fe20007ffe0ff */
[----:B------:R-:W-:-:S05]  /*1000*/  VIADD R22, R24, UR8 ;  /* 0x0000000818167c36 */ /* 0x000fca0008000000 */
[----:B------:R-:W-:Y:S01]  /*1010*/  ISETP.GE.U32.AND P0, PT, R22, 0x200, PT ;  /* 0x000002001600780c */ /* 0x000fe20003f06070 */
[----:B--2---:R0:W-:Y:S04]  /*1020*/  STS.128 [R32], R4 ;  /* 0x0000000420007388 */ /* 0x0041e80000000c00 */
[----:B---3--:R0:W-:Y:S04]  /*1030*/  STS.128 [R26], R8 ;  /* 0x000000081a007388 */ /* 0x0081e80000000c00 */
[----:B----4-:R0:W-:Y:S04]  /*1040*/  STS.128 [R28], R12 ;  /* 0x0000000c1c007388 */ /* 0x0101e80000000c00 */
[----:B-----5:R0:W-:Y:S01]  /*1050*/  STS.128 [R30], R16 ;  /* 0x000000101e007388 */ /* 0x0201e20000000c00 */
[----:B------:R-:W-:Y:S05]  /*1060*/  @!P0 BRA `(.L_x_11) ;  /* 0xfffffffc00288947 */ /* 0x000fea000383ffff */
.L_x_7:
[----:B--23--:R-:W-:Y:S05]  /*1070*/  BSYNC.RECONVERGENT B0 ;  /* 0x0000000000007941 */ /* 0x00cfea0003800200 */
.L_x_6:
[----:B------:R-:W2:Y:S01]  /*1080*/  LDCU UR4, c[0x0][0x3a0] ;  /* 0x00007400ff0477ac */ /* 0x000ea20008000800 */
[----:B01----:R-:W-:Y:S01]  /*1090*/  HFMA2 R9, -RZ, RZ, 0, 0 ;  /* 0x00000000ff097431 */ /* 0x003fe200000001ff */
[----:B------:R-:W-:Y:S02]  /*10a0*/  MOV R57, RZ ;  /* 0x000000ff00397202 */ /* 0x000fe40000000f00 */
[----:B------:R-:W-:Y:S02]  /*10b0*/  CS2R R52, SRZ ;  /* 0x0000000000347805 */ /* 0x000fe4000001ff00 */
[----:B------:R-:W-:Y:S02]  /*10c0*/  CS2R R48, SRZ ;  /* 0x0000000000307805 */ /* 0x000fe4000001ff00 */
[----:B------:R-:W-:Y:S02]  /*10d0*/  CS2R R44, SRZ ;  /* 0x00000000002c7805 */ /* 0x000fe4000001ff00 */
[----:B------:R-:W-:Y:S01]  /*10e0*/  CS2R R32, SRZ ;  /* 0x0000000000207805 */ /* 0x000fe2000001ff00 */
[----:B------:R-:W-:Y:S01]  /*10f0*/  IMAD.MOV.U32 R29, RZ, RZ, RZ ;  /* 0x000000ffff1d7224 */ /* 0x000fe200078e00ff */
[----:B------:R-:W-:-:S02]  /*1100*/  CS2R R30, SRZ ;  /* 0x00000000001e7805 */ /* 0x000fc4000001ff00 */
[----:B------:R-:W-:Y:S02]  /*1110*/  CS2R R4, SRZ ;  /* 0x0000000000047805 */ /* 0x000fe4000001ff00 */
[----:B------:R-:W-:Y:S02]  /*1120*/  CS2R R50, SRZ ;  /* 0x0000000000327805 */ /* 0x000fe4000001ff00 */
[----:B------:R-:W-:Y:S02]  /*1130*/  CS2R R46, SRZ ;  /* 0x00000000002e7805 */ /* 0x000fe4000001ff00 */
[----:B------:R-:W-:Y:S02]  /*1140*/  CS2R R42, SRZ ;  /* 0x00000000002a7805 */ /* 0x000fe4000001ff00 */
[----:B------:R-:W-:Y:S01]  /*1150*/  CS2R R6, SRZ ;  /* 0x0000000000067805 */ /* 0x000fe2000001ff00 */
[----:B------:R-:W-:Y:S01]  /*1160*/  IMAD.MOV.U32 R55, RZ, RZ, RZ ;  /* 0x000000ffff377224 */ /* 0x000fe200078e00ff */
[----:B------:R-:W-:-:S02]  /*1170*/  CS2R R40, SRZ ;  /* 0x0000000000287805 */ /* 0x000fc4000001ff00 */
[----:B------:R-:W-:Y:S02]  /*1180*/  CS2R R34, SRZ ;  /* 0x0000000000227805 */ /* 0x000fe4000001ff00 */
[----:B------:R-:W-:Y:S01]  /*1190*/  CS2R R38, SRZ ;  /* 0x0000000000267805 */ /* 0x000fe2000001ff00 */
[----:B--2---:R-:W-:Y:S01]  /*11a0*/  UISETP.GE.AND UP0, UPT, UR4, -0xe, UPT ;  /* 0xfffffff20400788c */ /* 0x004fe2000bf06270 */
[----:B------:R-:W-:Y:S01]  /*11b0*/  CS2R R36, SRZ ;  /* 0x0000000000247805 */ /* 0x000fe2000001ff00 */
[----:B------:R-:W-:Y:S07]  /*11c0*/  BAR.SYNC.DEFER_BLOCKING 0x0 ;  /* 0x0000000000007b1d */ /* 0x000fee0000010000 */
[----:B------:R-:W-:Y:S05]  /*11d0*/  BRA.U !UP0, `(.L_x_12) ;  /* 0x0000001d08e87547 */ /* 0x000fea000b800000 */
[----:B------:R-:W0:Y:S01]  /*11e0*/  I2F.U32.RP R12, UR8 ;  /* 0x00000008000c7d06 */ /* 0x000e220008209000 */
[----:B------:R-:W-:Y:S01]  /*11f0*/  IADD3 R13, PT, PT, R2, UR8, RZ ;  /* 0x00000008020d7c10 */ /* 0x000fe2000fffe0ff */
[----:B------:R-:W-:Y:S01]  /*1200*/  IMAD R15, RZ, RZ, -UR8 ;  /* 0x80000008ff0f7e24 */ /* 0x000fe2000f8e02ff */
[----:B------:R-:W-:Y:S01]  /*1210*/  ISETP.NE.U32.AND P2, PT, RZ, UR8, PT ;  /* 0x00000008ff007c0c */ /* 0x000fe2000bf45070 */
[----:B------:R-:W-:Y:S01]  /*1220*/  IMAD.MOV.U32 R57, RZ, RZ, RZ ;  /* 0x000000ffff397224 */ /* 0x000fe200078e00ff */
[C---:B------:R-:W-:Y:S01]  /*1230*/  ISETP.GE.U32.AND P0, PT, R13.reuse, 0x100, PT ;  /* 0x000001000d00780c */ /* 0x040fe20003f06070 */
[----:B------:R-:W-:Y:S01]  /*1240*/  UMOV UR5, URZ ;  /* 0x000000ff00057c82 */ /* 0x000fe20008000000 */
[C---:B------:R-:W-:Y:S02]  /*1250*/  ISETP.GE.U32.AND P1, PT, R13.reuse, 0x200, PT ;  /* 0x000002000d00780c */ /* 0x040fe40003f26070 */
[C---:B------:R-:W-:Y:S02]  /*1260*/  VIMNMX.U32 R8, PT, PT, R13.reuse, 0x100, !PT ;  /* 0x000001000d087848 */ /* 0x040fe40007fe0000 */
[----:B------:R-:W-:-:S02]  /*1270*/  VIMNMX.U32 R14, PT, PT, R13, 0x200, !PT ;  /* 0x000002000d0e7848 */ /* 0x000fc40007fe0000 */
[----:B------:R-:W-:Y:S01]  /*1280*/  SEL R28, RZ, 0x1, P1 ;  /* 0x00000001ff1c7807 */ /* 0x000fe20000800000 */
[----:B0-----:R-:W0:Y:S01]  /*1290*/  MUFU.RCP R12, R12 ;  /* 0x0000000c000c7308 */ /* 0x001e220000001000 */
[----:B------:R-:W-:Y:S02]  /*12a0*/  LOP3.LUT R17, RZ, UR8, RZ, 0x33, !PT ;  /* 0x00000008ff117c12 */ /* 0x000fe4000f8e33ff */
[----:B0-----:R-:W-:Y:S02]  /*12b0*/  IADD3 R10, PT, PT, R12, 0xffffffe, RZ ;  /* 0x0ffffffe0c0a7810 */ /* 0x001fe40007ffe0ff */
[----:B------:R-:W-:-:S03]  /*12c0*/  SEL R12, RZ, 0x1, P0 ;  /* 0x00000001ff0c7807 */ /* 0x000fc60000000000 */
[----:B------:R0:W1:Y:S01]  /*12d0*/  F2I.FTZ.U32.TRUNC.NTZ R11, R10 ;  /* 0x0000000a000b7305 */ /* 0x000062000021f000 */
[----:B------:R-:W-:Y:S01]  /*12e0*/  IADD3 R8, PT, PT, R8, -R13, -R12 ;  /* 0x8000000d08087210 */ /* 0x000fe20007ffe80c */
[----:B0-----:R-:W-:Y:S02]  /*12f0*/  IMAD.MOV.U32 R10, RZ, RZ, RZ ;  /* 0x000000ffff0a7224 */ /* 0x001fe400078e00ff */
[----:B-1----:R-:W-:-:S04]  /*1300*/  IMAD R15, R15, R11, RZ ;  /* 0x0000000b0f0f7224 */ /* 0x002fc800078e02ff */
[----:B------:R-:W-:Y:S01]  /*1310*/  IMAD.HI.U32 R15, R11, R15, R10 ;  /* 0x0000000f0b0f7227 */ /* 0x000fe200078e000a */
[----:B------:R-:W-:-:S05]  /*1320*/  IADD3 R10, PT, PT, R14, -R13, -R28 ;  /* 0x8000000d0e0a7210 */ /* 0x000fca0007ffe81c */
[----:B------:R-:W-:-:S04]  /*1330*/  IMAD.HI.U32 R14, R15, R8, RZ ;  /* 0x000000080f0e7227 */ /* 0x000fc800078e00ff */
[----:B------:R-:W-:Y:S01]  /*1340*/  IMAD.HI.U32 R16, R15, R10, RZ ;  /* 0x0000000a0f107227 */ /* 0x000fe200078e00ff */
[----:B------:R-:W-:-:S03]  /*1350*/  IADD3 R11, PT, PT, -R14, RZ, RZ ;  /* 0x000000ff0e0b7210 */ /* 0x000fc60007ffe1ff */
[----:B------:R-:W-:Y:S02]  /*1360*/  IMAD.MOV R15, RZ, RZ, -R16 ;  /* 0x000000ffff0f7224 */ /* 0x000fe400078e0a10 */
[----:B------:R-:W-:Y:S01]  /*1370*/  IMAD R8, R11, UR8, R8 ;  /* 0x000000080b087c24 */ /* 0x000fe2000f8e0208 */
[----:B------:R-:W-:Y:S01]  /*1380*/  LEA.HI R11, R13, UR6, RZ, 0x1e ;  /* 0x000000060d0b7c11 */ /* 0x000fe2000f8ff0ff */
[----:B------:R-:W-:-:S03]  /*1390*/  IMAD R10, R15, UR8, R10 ;  /* 0x000000080f0a7c24 */ /* 0x000fc6000f8e020a */
[----:B------:R-:W-:Y:S02]  /*13a0*/  ISETP.GE.U32.AND P0, PT, R8, UR8, PT ;  /* 0x0000000808007c0c */ /* 0x000fe4000bf06070 */
[----:B------:R-:W-:-:S11]  /*13b0*/  ISETP.GE.U32.AND P3, PT, R10, UR8, PT ;  /* 0x000000080a007c0c */ /* 0x000fd6000bf66070 */
[----:B------:R-:W-:Y:S02]  /*13c0*/  @P0 IADD3 R8, PT, PT, R8, -UR8, RZ ;  /* 0x8000000808080c10 */ /* 0x000fe4000fffe0ff */
[----:B------:R-:W-:Y:S01]  /*13d0*/  @P3 VIADD R10, R10, -UR8 ;  /* 0x800000080a0a3c36 */ /* 0x000fe20008000000 */
[----:B------:R-:W-:Y:S01]  /*13e0*/  @P0 IADD3 R14, PT, PT, R14, 0x1, RZ ;  /* 0x000000010e0e0810 */ /* 0x000fe20007ffe0ff */
[----:B------:R-:W-:Y:S01]  /*13f0*/  @P3 VIADD R16, R16, 0x1 ;  /* 0x0000000110103836 */ /* 0x000fe20000000000 */
[----:B------:R-:W-:Y:S02]  /*1400*/  ISETP.GE.U32.AND P1, PT, R8, UR8, PT ;  /* 0x0000000808007c0c */ /* 0x000fe4000bf26070 */
[----:B------:R-:W-:Y:S01]  /*1410*/  ISETP.GE.U32.AND P4, PT, R10, UR8, PT ;  /* 0x000000080a007c0c */ /* 0x000fe2000bf86070 */
[C---:B------:R-:W-:Y:S01]  /*1420*/  VIADD R10, R13.reuse, UR8 ;  /* 0x000000080d0a7c36 */ /* 0x040fe20008000000 */
[----:B------:R-:W-:-:S04]  /*1430*/  SHF.L.U32 R8, R13, 0x2, RZ ;  /* 0x000000020d087819 */ /* 0x000fc800000006ff */
[C---:B------:R-:W-:Y:S02]  /*1440*/  SHF.L.U32 R13, R10.reuse, 0x2, RZ ;  /* 0x000000020a0d7819 */ /* 0x040fe400000006ff */
[----:B------:R-:W-:Y:S02]  /*1450*/  LEA.HI R15, R10, UR6, RZ, 0x1e ;  /* 0x000000060a0f7c11 */ /* 0x000fe4000f8ff0ff */
[----:B------:R-:W-:Y:S01]  /*1460*/  LOP3.LUT R8, R8, 0xc, RZ, 0xc0, !PT ;  /* 0x0000000c08087812 */ /* 0x000fe200078ec0ff */
[----:B------:R-:W-:Y:S01]  /*1470*/  @P1 VIADD R14, R14, 0x1 ;  /* 0x000000010e0e1836 */ /* 0x000fe20000000000 */
[----:B------:R-:W-:Y:S02]  /*1480*/  LOP3.LUT R10, R13, 0xc, RZ, 0xc0, !PT ;  /* 0x0000000c0d0a7812 */ /* 0x000fe400078ec0ff */
[----:B------:R-:W-:Y:S01]  /*1490*/  @P4 IADD3 R16, PT, PT, R16, 0x1, RZ ;  /* 0x0000000110104810 */ /* 0x000fe20007ffe0ff */
[----:B------:R-:W-:Y:S01]  /*14a0*/  IMAD R8, R11, UR4, R8 ;  /* 0x000000040b087c24 */ /* 0x000fe2000f8e0208 */
[----:B------:R-:W-:Y:S01]  /*14b0*/  SEL R13, R17, R14, !P2 ;  /* 0x0000000e110d7207 */ /* 0x000fe20005000000 */
[----:B------:R-:W-:Y:S01]  /*14c0*/  IMAD R10, R15, UR4, R10 ;  /* 0x000000040f0a7c24 */ /* 0x000fe2000f8e020a */
[----:B------:R-:W-:Y:S01]  /*14d0*/  SEL R17, R17, R16, !P2 ;  /* 0x0000001011117207 */ /* 0x000fe20005000000 */
[----:B------:R-:W-:-:S02]  /*14e0*/  UMOV UR4, URZ ;  /* 0x000000ff00047c82 */ /* 0x000fc40008000000 */
[----:B------:R-:W-:Y:S01]  /*14f0*/  IMAD.IADD R11, R12, 0x1, R13 ;  /* 0x000000010c0b7824 */ /* 0x000fe200078e020d */
[----:B------:R-:W-:-:S07]  /*1500*/  IADD3 R28, PT, PT, R28, R17, RZ ;  /* 0x000000111c1c7210 */ /* 0x000fce0007ffe0ff */
.L_x_24:
[----:B------:R-:W0:Y:S01]  /*1510*/  LDCU UR9, c[0x0][0x3a0] ;  /* 0x00007400ff0977ac */ /* 0x000e220008000800 */
[----:B------:R-:W-:Y:S02]  /*1520*/  ULOP3.LUT UR11, UR5, 0x1, URZ, 0x3c, !UPT ;  /* 0x00000001050b7892 */ /* 0x000fe4000f8e3cff */
[----:B0-----:R-:W-:-:S04]  /*1530*/  UIADD3 UR9, UPT, UPT, UR9, -0x1, URZ ;  /* 0xffffffff09097890 */ /* 0x001fc8000fffe0ff */
[----:B------:R-:W-:-:S04]  /*1540*/  USHF.R.S32.HI UR10, URZ, 0x1f, UR9 ;  /* 0x0000001fff0a7899 */ /* 0x000fc80008011409 */
[----:B------:R-:W-:-:S04]  /*1550*/  ULEA.HI UR10, UR10, UR9, URZ, 0x4 ;  /* 0x000000090a0a7291 */ /* 0x000fc8000f8f20ff */
[----:B------:R-:W-:-:S04]  /*1560*/  USHF.R.S32.HI UR10, URZ, 0x4, UR10 ;  /* 0x00000004ff0a7899 */ /* 0x000fc8000801140a */
[----:B------:R-:W-:-:S09]  /*1570*/  UISETP.GE.AND UP0, UPT, UR4, UR10, UPT ;  /* 0x0000000a0400728c */ /* 0x000fd2000bf06270 */
[----:B------:R-:W-:Y:S05]  /*1580*/  BRA.U UP0, `(.L_x_13) ;  /* 0x0000001100547547 */ /* 0x000fea000b800000 */
[----:B------:R-:W-:Y:S01]  /*1590*/  ISETP.GT.U32.AND P0, PT, R2, 0xff, PT ;  /* 0x000000ff0200780c */ /* 0x000fe20003f04070 */
[----:B------:R-:W0:Y:S01]  /*15a0*/  LDCU UR15, c[0x0][0x3a0] ;  /* 0x00007400ff0f77ac */ /* 0x000e220008000800 */
[----:B------:R-:W-:Y:S01]  /*15b0*/  BSSY.RECONVERGENT B0, `(.L_x_14) ;  /* 0x0000092000007945 */ /* 0x000fe20003800200 */
[----:B------:R-:W-:-:S10]  /*15c0*/  ULEA UR14, UR4, 0x10, 0x4 ;  /* 0x00000010040e7891 */ /* 0x000fd4000f8e20ff */
[----:B------:R-:W-:Y:S05]  /*15d0*/  @P0 BRA `(.L_x_15) ;  /* 0x00000008003c0947 */ /* 0x000fea0003800000 */
[----:B------:R-:W1:Y:S01]  /*15e0*/  S2UR UR10, SR_CgaCtaId ;  /* 0x00000000000a79c3 */ /* 0x000e620000008800 */
[----:B------:R-:W-:Y:S01]  /*15f0*/  LOP3.LUT R18, R11, 0x3, RZ, 0xc0, !PT ;  /* 0x000000030b127812 */ /* 0x000fe200078ec0ff */
[----:B------:R-:W-:Y:S01]  /*1600*/  UMOV UR9, 0x400 ;  /* 0x0000040000097882 */ /* 0x000fe20000000000 */
[----:B------:R-:W-:Y:S01]  /*1610*/  MOV R54, UR11 ;  /* 0x0000000b00367c02 */ /* 0x000fe20008000f00 */
[----:B------:R-:W-:Y:S01]  /*1620*/  BSSY.RECONVERGENT B1, `(.L_x_16) ;  /* 0x0000034000017945 */ /* 0x000fe20003800200 */
[----:B------:R-:W-:Y:S01]  /*1630*/  ISETP.NE.AND P0, PT, R18, 0x3, PT ;  /* 0x000000031200780c */ /* 0x000fe20003f05270 */
[----:B------:R-:W-:Y:S01]  /*1640*/  IMAD.MOV.U32 R64, RZ, RZ, R2 ;  /* 0x000000ffff407224 */ /* 0x000fe200078e0002 */
[----:B-1----:R-:W-:-:S06]  /*1650*/  ULEA UR9, UR10, UR9, 0x18 ;  /* 0x000000090a097291 */ /* 0x002fcc000f8ec0ff */
[----:B------:R-:W-:-:S05]  /*1660*/  LEA R54, R54, UR9, 0xc ;  /* 0x0000000936367c11 */ /* 0x000fca000f8e60ff */
[----:B------:R-:W-:Y:S05]  /*1670*/  @!P0 BRA `(.L_x_17) ;  /* 0x0000000000b88947 */ /* 0x000fea0003800000 */
[----:B------:R-:W1:Y:S01]  /*1680*/  LDCU UR9, c[0x0][0x3a0] ;  /* 0x00007400ff0977ac */ /* 0x000e620008000800 */
[----:B------:R-:W2:Y:S01]  /*1690*/  LDC.64 R16, c[0x0][0x380] ;  /* 0x0000e000ff107b82 */ /* 0x000ea20000000a00 */
[C---:B------:R-:W-:Y:S02]  /*16a0*/  SHF.L.U32 R12, R2.reuse, 0x2, RZ ;  /* 0x00000002020c7819 */ /* 0x040fe400000006ff */
[----:B------:R-:W-:Y:S02]  /*16b0*/  LEA.HI R13, R2, UR6, RZ, 0x1e ;  /* 0x00000006020d7c11 */ /* 0x000fe4000f8ff0ff */
[----:B------:R-:W-:-:S05]  /*16c0*/  LOP3.LUT R12, R12, 0xc, RZ, 0xc0, !PT ;  /* 0x0000000c0c0c7812 */ /* 0x000fca00078ec0ff */
[----:B-1----:R-:W-:-:S04]  /*16d0*/  IMAD R12, R13, UR9, R12 ;  /* 0x000000090d0c7c24 */ /* 0x002fc8000f8e020c */
[----:B------:R-:W-:-:S04]  /*16e0*/  VIADD R13, R12, UR14 ;  /* 0x0000000e0c0d7c36 */ /* 0x000fc80008000000 */
[----:B--2---:R-:W-:-:S06]  /*16f0*/  IMAD.WIDE R12, R13, 0x4, R16 ;  /* 0x000000040d0c7825 */ /* 0x004fcc00078e0210 */
[----:B------:R-:W2:Y:S01]  /*1700*/  LDG.E.128 R12, desc[UR12][R12.64] ;  /* 0x0000000c0c0c7981 */ /* 0x000ea2000c1e1d00 */
[----:B------:R-:W-:Y:S02]  /*1710*/  SHF.L.U32 R19, R2, 0x8, RZ ;  /* 0x0000000802137819 */ /* 0x000fe400000006ff */
[----:B------:R-:W-:Y:S02]  /*1720*/  ISETP.NE.AND P0, PT, R18, RZ, PT ;  /* 0x000000ff1200720c */ /* 0x000fe40003f05270 */
[----:B------:R-:W-:Y:S02]  /*1730*/  LOP3.LUT R19, R19, 0x300, RZ, 0xc0, !PT ;  /* 0x0000030013137812 */ /* 0x000fe400078ec0ff */
[C---:B------:R-:W-:Y:S02]  /*1740*/  IADD3 R64, PT, PT, R2.reuse, UR8, RZ ;  /* 0x0000000802407c10 */ /* 0x040fe4000fffe0ff */
[----:B------:R-:W-:-:S05]  /*1750*/  LEA.HI R19, R2, R19, RZ, 0x1e ;  /* 0x0000001302137211 */ /* 0x000fca00078ff0ff */
[----:B------:R-:W-:-:S05]  /*1760*/  IMAD R19, R19, 0x4, R54 ;  /* 0x0000000413137824 */ /* 0x000fca00078e0236 */
[----:B--2---:R1:W-:Y:S04]  /*1770*/  STS [R19], R12 ;  /* 0x0000000c13007388 */ /* 0x0043e80000000800 */
[----:B------:R1:W-:Y:S04]  /*1780*/  STS [R19+0x100], R13 ;  /* 0x0001000d13007388 */ /* 0x0003e80000000800 */
[----:B------:R1:W-:Y:S04]  /*1790*/  STS [R19+0x200], R14 ;  /* 0x0002000e13007388 */ /* 0x0003e80000000800 */
[----:B------:R1:W-:Y:S01]  /*17a0*/  STS [R19+0x300], R15 ;  /* 0x0003000f13007388 */ /* 0x0003e20000000800 */
[----:B------:R-:W-:Y:S05]  /*17b0*/  @!P0 BRA `(.L_x_17) ;  /* 0x0000000000688947 */ /* 0x000fea0003800000 */
[----:B-1----:R-:W-:-:S04]  /*17c0*/  VIADD R13, R8, UR14 ;  /* 0x0000000e080d7c36 */ /* 0x002fc80008000000 */
[----:B------:R-:W-:-:S06]  /*17d0*/  IMAD.WIDE R12, R13, 0x4, R16 ;  /* 0x000000040d0c7825 */ /* 0x000fcc00078e0210 */
[----:B------:R-:W2:Y:S01]  /*17e0*/  LDG.E.128 R12, desc[UR12][R12.64] ;  /* 0x0000000c0c0c7981 */ /* 0x000ea2000c1e1d00 */
[----:B------:R-:W-:Y:S02]  /*17f0*/  SHF.L.U32 R19, R64, 0x8, RZ ;  /* 0x0000000840137819 */ /* 0x000fe400000006ff */
[----:B------:R-:W-:Y:S02]  /*1800*/  ISETP.NE.AND P0, PT, R18, 0x1, PT ;  /* 0x000000011200780c */ /* 0x000fe40003f05270 */
[----:B------:R-:W-:-:S04]  /*1810*/  LOP3.LUT R19, R19, 0x300, RZ, 0xc0, !PT ;  /* 0x0000030013137812 */ /* 0x000fc800078ec0ff */
[C---:B------:R-:W-:Y:S02]  /*1820*/  LEA.HI R19, R64.reuse, R19, RZ, 0x1e ;  /* 0x0000001340137211 */ /* 0x040fe400078ff0ff */
[----:B------:R-:W-:-:S03]  /*1830*/  IADD3 R64, PT, PT, R64, UR8, RZ ;  /* 0x0000000840407c10 */ /* 0x000fc6000fffe0ff */
[----:B------:R-:W-:-:S05]  /*1840*/  IMAD R19, R19, 0x4, R54 ;  /* 0x0000000413137824 */ /* 0x000fca00078e0236 */
[----:B--2---:R2:W-:Y:S04]  /*1850*/  STS [R19], R12 ;  /* 0x0000000c13007388 */ /* 0x0045e80000000800 */
[----:B------:R2:W-:Y:S04]  /*1860*/  STS [R19+0x100], R13 ;  /* 0x0001000d13007388 */ /* 0x0005e80000000800 */
[----:B------:R2:W-:Y:S04]  /*1870*/  STS [R19+0x200], R14 ;  /* 0x0002000e13007388 */ /* 0x0005e80000000800 */
[----:B------:R2:W-:Y:S01]  /*1880*/  STS [R19+0x300], R15 ;  /* 0x0003000f13007388 */ /* 0x0005e20000000800 */
[----:B------:R-:W-:Y:S05]  /*1890*/  @!P0 BRA `(.L_x_17) ;  /* 0x0000000000308947 */ /* 0x000fea0003800000 */
[----:B--2---:R-:W-:-:S04]  /*18a0*/  VIADD R13, R10, UR14 ;  /* 0x0000000e0a0d7c36 */ /* 0x004fc80008000000 */
[----:B------:R-:W-:-:S06]  /*18b0*/  IMAD.WIDE R12, R13, 0x4, R16 ;  /* 0x000000040d0c7825 */ /* 0x000fcc00078e0210 */
[----:B------:R-:W2:Y:S01]  /*18c0*/  LDG.E.128 R12, desc[UR12][R12.64] ;  /* 0x0000000c0c0c7981 */ /* 0x000ea2000c1e1d00 */
[----:B------:R-:W-:-:S04]  /*18d0*/  SHF.L.U32 R16, R64, 0x8, RZ ;  /* 0x0000000840107819 */ /* 0x000fc800000006ff */
[----:B------:R-:W-:-:S04]  /*18e0*/  LOP3.LUT R16, R16, 0x300, RZ, 0xc0, !PT ;  /* 0x0000030010107812 */ /* 0x000fc800078ec0ff */
[C---:B------:R-:W-:Y:S02]  /*18f0*/  LEA.HI R17, R64.reuse, R16, RZ, 0x1e ;  /* 0x0000001040117211 */ /* 0x040fe400078ff0ff */
[----:B------:R-:W-:-:S03]  /*1900*/  IADD3 R64, PT, PT, R64, UR8, RZ ;  /* 0x0000000840407c10 */ /* 0x000fc6000fffe0ff */
[----:B------:R-:W-:-:S05]  /*1910*/  IMAD R17, R17, 0x4, R54 ;  /* 0x0000000411117824 */ /* 0x000fca00078e0236 */
[----:B--2---:R3:W-:Y:S04]  /*1920*/  STS [R17], R12 ;  /* 0x0000000c11007388 */ /* 0x0047e80000000800 */
[----:B------:R3:W-:Y:S04]  /*1930*/  STS [R17+0x100], R13 ;  /* 0x0001000d11007388 */ /* 0x0007e80000000800 */
[----:B------:R3:W-:Y:S04]  /*1940*/  STS [R17+0x200], R14 ;  /* 0x0002000e11007388 */ /* 0x0007e80000000800 */
[----:B------:R3:W-:Y:S02]  /*1950*/  STS [R17+0x300], R15 ;  /* 0x0003000f11007388 */ /* 0x0007e40000000800 */
.L_x_17:
[----:B0-----:R-:W-:Y:S05]  /*1960*/  BSYNC.RECONVERGENT B1 ;  /* 0x0000000000017941 */ /* 0x001fea0003800200 */
.L_x_16:
[----:B------:R-:W-:-:S13]  /*1970*/  ISETP.GE.U32.AND P0, PT, R11, 0x3, PT ;  /* 0x000000030b00780c */ /* 0x000fda0003f06070 */
[----:B------:R-:W-:Y:S05]  /*1980*/  @!P0 BRA `(.L_x_15) ;  /* 0x0000000400508947 */ /* 0x000fea0003800000 */
[----:B------:R-:W-:Y:S01]  /*1990*/  MOV R62, UR8 ;  /* 0x00000008003e7c02 */ /* 0x000fe20008000f00 */
[----:B-123--:R-:W-:Y:S01]  /*19a0*/  IMAD.U32 R13, RZ, RZ, UR8 ;  /* 0x00000008ff0d7e24 */ /* 0x00efe2000f8e00ff */
[----:B------:R-:W-:Y:S01]  /*19b0*/  MOV R12, UR8 ;  /* 0x00000008000c7c02 */ /* 0x000fe20008000f00 */
[C---:B------:R-:W-:Y:S01]  /*19c0*/  IMAD.SHL.U32 R63, R64.reuse, 0x4, RZ ;  /* 0x00000004403f7824 */ /* 0x040fe200078e00ff */
[----:B------:R-:W-:Y:S01]  /*19d0*/  IADD3 R56, PT, PT, R64, UR8, RZ ;  /* 0x0000000840387c10 */ /* 0x000fe2000fffe0ff */
[----:B------:R-:W-:Y:S01]  /*19e0*/  IMAD.U32 R15, RZ, RZ, UR8 ;  /* 0x00000008ff0f7e24 */ /* 0x000fe2000f8e00ff */
[----:B------:R-:W-:Y:S01]  /*19f0*/  LEA R58, R13, R64, 0x1 ;  /* 0x000000400d3a7211 */ /* 0x000fe200078e08ff */
[--C-:B------:R-:W-:Y:S02]  /*1a00*/  IMAD R62, R62, 0x8, R63.reuse ;  /* 0x000000083e3e7824 */ /* 0x100fe400078e023f */
[----:B------:R-:W-:Y:S02]  /*1a10*/  IMAD R59, R12, 0xc, R63 ;  /* 0x0000000c0c3b7824 */ /* 0x000fe400078e023f */
[----:B------:R-:W-:-:S02]  /*1a20*/  IMAD R60, R15, 0x3, R64 ;  /* 0x000000030f3c7824 */ /* 0x000fc400078e0240 */
[----:B------:R-:W-:-:S07]  /*1a30*/  IMAD.SHL.U32 R61, R56, 0x4, RZ ;  /* 0x00000004383d7824 */ /* 0x000fce00078e00ff */
.L_x_18:
[----:B------:R-:W0:Y:S01]  /*1a40*/  LDC.64 R20, c[0x0][0x380] ;  /* 0x0000e000ff147b82 */ /* 0x000e220000000a00 */
[----:B------:R-:W-:Y:S02]  /*1a50*/  LOP3.LUT R12, R63, 0xc, RZ, 0xc0, !PT ;  /* 0x0000000c3f0c7812 */ /* 0x000fe400078ec0ff */
[----:B------:R-:W-:Y:S02]  /*1a60*/  LEA.HI R13, R64, UR6, RZ, 0x1e ;  /* 0x00000006400d7c11 */ /* 0x000fe4000f8ff0ff */
[----:B------:R-:W-:-:S05]  /*1a70*/  IADD3 R12, PT, PT, R12, UR14, RZ ;  /* 0x0000000e0c0c7c10 */ /* 0x000fca000fffe0ff */
[----:B------:R-:W-:Y:S02]  /*1a80*/  IMAD R13, R13, UR15, R12 ;  /* 0x0000000f0d0d7c24 */ /* 0x000fe4000f8e020c */
[----:B------:R-:W-:Y:S01]  /*1a90*/  IMAD.SHL.U32 R12, R63, 0x40, RZ ;  /* 0x000000403f0c7824 */ /* 0x000fe200078e00ff */
[----:B------:R-:W-:Y:S01]  /*1aa0*/  LEA.HI R15, R56, UR6, RZ, 0x1e ;  /* 0x00000006380f7c11 */ /* 0x000fe2000f8ff0ff */
[----:B0-----:R-:W-:-:S03]  /*1ab0*/  IMAD.WIDE R24, R13, 0x4, R20 ;  /* 0x000000040d187825 */ /* 0x001fc600078e0214 */
[----:B------:R-:W-:Y:S02]  /*1ac0*/  LOP3.LUT R13, R12, 0x300, RZ, 0xc0, !PT ;  /* 0x000003000c0d7812 */ /* 0x000fe400078ec0ff */
[----:B------:R-:W-:Y:S01]  /*1ad0*/  LOP3.LUT R12, R61, 0xc, RZ, 0xc0, !PT ;  /* 0x0000000c3d0c7812 */ /* 0x000fe200078ec0ff */
[----:B------:R-:W2:Y:S01]  /*1ae0*/  LDG.E.128 R24, desc[UR12][R24.64] ;  /* 0x0000000c18187981 */ /* 0x000ea2000c1e1d00 */
[----:B------:R-:W-:Y:S02]  /*1af0*/  LEA.HI R13, R64, R13, RZ, 0x1e ;  /* 0x0000000d400d7211 */ /* 0x000fe400078ff0ff */
[----:B------:R-:W-:Y:S02]  /*1b00*/  IADD3 R12, PT, PT, R12, UR14, RZ ;  /* 0x0000000e0c0c7c10 */ /* 0x000fe4000fffe0ff */
[----:B------:R-:W-:Y:S01]  /*1b10*/  LOP3.LUT R16, R62, 0xc, RZ, 0xc0, !PT ;  /* 0x0000000c3e107812 */ /* 0x000fe200078ec0ff */
[----:B------:R-:W-:Y:S01]  /*1b20*/  IMAD R65, R13, 0x4, R54 ;  /* 0x000000040d417824 */ /* 0x000fe200078e0236 */
[----:B------:R-:W-:Y:S01]  /*1b30*/  LOP3.LUT R22, R59, 0xc, RZ, 0xc0, !PT ;  /* 0x0000000c3b167812 */ /* 0x000fe200078ec0ff */
[----:B------:R-:W-:Y:S01]  /*1b40*/  IMAD R13, R15, UR15, R12 ;  /* 0x0000000f0f0d7c24 */ /* 0x000fe2000f8e020c */
[----:B------:R-:W-:-:S02]  /*1b50*/  IADD3 R16, PT, PT, R16, UR14, RZ ;  /* 0x0000000e10107c10 */ /* 0x000fc4000fffe0ff */
[----:B------:R-:W-:Y:S01]  /*1b60*/  LEA.HI R17, R58, UR6, RZ, 0x1e ;  /* 0x000000063a117c11 */ /* 0x000fe2000f8ff0ff */
[----:B------:R-:W-:Y:S01]  /*1b70*/  IMAD.WIDE R12, R13, 0x4, R20 ;  /* 0x000000040d0c7825 */ /* 0x000fe200078e0214 */
[----:B------:R-:W-:-:S03]  /*1b80*/  LEA.HI R23, R60, UR6, RZ, 0x1e ;  /* 0x000000063c177c11 */ /* 0x000fc6000f8ff0ff */
[----:B------:R-:W-:Y:S02]  /*1b90*/  VIADD R22, R22, UR14 ;  /* 0x0000000e16167c36 */ /* 0x000fe40008000000 */
[----:B------:R-:W-:Y:S01]  /*1ba0*/  IMAD R17, R17, UR15, R16 ;  /* 0x0000000f11117c24 */ /* 0x000fe2000f8e0210 */
[----:B------:R-:W3:Y:S01]  /*1bb0*/  LDG.E.128 R12, desc[UR12][R12.64] ;  /* 0x0000000c0c0c7981 */ /* 0x000ee2000c1e1d00 */
[----:B------:R-:W-:Y:S02]  /*1bc0*/  IMAD R23, R23, UR15, R22 ;  /* 0x0000000f17177c24 */ /* 0x000fe4000f8e0216 */
[----:B------:R-:W-:-:S04]  /*1bd0*/  IMAD.WIDE R16, R17, 0x4, R20 ;  /* 0x0000000411107825 */ /* 0x000fc800078e0214 */
[----:B------:R-:W-:Y:S02]  /*1be0*/  IMAD.WIDE R20, R23, 0x4, R20 ;  /* 0x0000000417147825 */ /* 0x000fe400078e0214 */
[----:B------:R-:W4:Y:S04]  /*1bf0*/  LDG.E.128 R16, desc[UR12][R16.64] ;  /* 0x0000000c10107981 */ /* 0x000f28000c1e1d00 */
[----:B------:R-:W5:Y:S04]  /*1c00*/  LDG.E.128 R20, desc[UR12][R20.64] ;  /* 0x0000000c14147981 */ /* 0x000f68000c1e1d00 */
[----:B--2---:R0:W-:Y:S04]  /*1c10*/  STS [R65], R24 ;  /* 0x0000001841007388 */ /* 0x0041e80000000800 */
[----:B------:R1:W-:Y:S04]  /*1c20*/  STS [R65+0x100], R25 ;  /* 0x0001001941007388 */ /* 0x0003e80000000800 */
[----:B------:R2:W-:Y:S01]  /*1c30*/  STS [R65+0x300], R27 ;  /* 0x0003001b41007388 */ /* 0x0005e20000000800 */
[----:B0-----:R-:W-:-:S03]  /*1c40*/  SHF.L.U32 R24, R61, 0x6, RZ ;  /* 0x000000063d187819 */ /* 0x001fc600000006ff */
[----:B------:R0:W-:Y:S01]  /*1c50*/  STS [R65+0x200], R26 ;  /* 0x0002001a41007388 */ /* 0x0001e20000000800 */
[----:B-1----:R-:W-:Y:S02]  /*1c60*/  LOP3.LUT R25, R24, 0x300, RZ, 0xc0, !PT ;  /* 0x0000030018197812 */ /* 0x002fe400078ec0ff */
[----:B------:R-:W-:Y:S02]  /*1c70*/  SHF.L.U32 R24, R62, 0x6, RZ ;  /* 0x000000063e187819 */ /* 0x000fe400000006ff */
[----:B------:R-:W-:Y:S02]  /*1c80*/  LEA.HI R25, R56, R25, RZ, 0x1e ;  /* 0x0000001938197211 */ /* 0x000fe400078ff0ff */
[----:B--2---:R-:W-:Y:S02]  /*1c90*/  LOP3.LUT R27, R24, 0x300, RZ, 0xc0, !PT ;  /* 0x00000300181b7812 */ /* 0x004fe400078ec0ff */
[----:B------:R-:W-:Y:S01]  /*1ca0*/  SHF.L.U32 R24, R59, 0x6, RZ ;  /* 0x000000063b187819 */ /* 0x000fe200000006ff */
[----:B------:R-:W-:Y:S01]  /*1cb0*/  IMAD R25, R25, 0x4, R54 ;  /* 0x0000000419197824 */ /* 0x000fe200078e0236 */
[----:B------:R-:W-:-:S02]  /*1cc0*/  LEA.HI R27, R58, R27, RZ, 0x1e ;  /* 0x0000001b3a1b7211 */ /* 0x000fc400078ff0ff */
[----:B0-----:R-:W-:Y:S02]  /*1cd0*/  LOP3.LUT R65, R24, 0x300, RZ, 0xc0, !PT ;  /* 0x0000030018417812 */ /* 0x001fe400078ec0ff */
[----:B---3--:R0:W-:Y:S02]  /*1ce0*/  STS [R25+0x100], R13 ;  /* 0x0001000d19007388 */ /* 0x0081e40000000800 */
[----:B------:R-:W-:Y:S01]  /*1cf0*/  LEA.HI R65, R60, R65, RZ, 0x1e ;  /* 0x000000413c417211 */ /* 0x000fe200078ff0ff */
[----:B------:R-:W-:-:S03]  /*1d00*/  IMAD R27, R27, 0x4, R54 ;  /* 0x000000041b1b7824 */ /* 0x000fc600078e0236 */
[----:B------:R-:W-:Y:S01]  /*1d10*/  LEA R65, R65, R54, 0x2 ;  /* 0x0000003641417211 */ /* 0x000fe200078e10ff */
[----:B0-----:R-:W-:Y:S01]  /*1d20*/  IMAD.U32 R13, RZ, RZ, UR8 ;  /* 0x00000008ff0d7e24 */ /* 0x001fe2000f8e00ff */
[----:B------:R-:W-:Y:S04]  /*1d30*/  STS [R25], R12 ;  /* 0x0000000c19007388 */ /* 0x000fe80000000800 */
[C---:B------:R-:W-:Y:S01]  /*1d40*/  IADD3 R64, PT, PT, R13.reuse, UR8, R64 ;  /* 0x000000080d407c10 */ /* 0x040fe2000fffe040 */
[----:B------:R-:W-:Y:S04]  /*1d50*/  STS [R25+0x200], R14 ;  /* 0x0002000e19007388 */ /* 0x000fe80000000800 */
[----:B------:R0:W-:Y:S01]  /*1d60*/  STS [R25+0x300], R15 ;  /* 0x0003000f19007388 */ /* 0x0001e20000000800 */
[----:B------:R-:W-:-:S03]  /*1d70*/  IADD3 R64, PT, PT, R13, UR8, R64 ;  /* 0x000000080d407c10 */ /* 0x000fc6000fffe040 */
[----:B----4-:R-:W-:Y:S04]  /*1d80*/  STS [R27], R16 ;  /* 0x000000101b007388 */ /* 0x010fe80000000800 */
[----:B------:R1:W-:Y:S04]  /*1d90*/  STS [R27+0x100], R17 ;  /* 0x000100111b007388 */ /* 0x0003e80000000800 */
[----:B------:R4:W-:Y:S04]  /*1da0*/  STS [R27+0x200], R18 ;  /* 0x000200121b007388 */ /* 0x0009e80000000800 */
[----:B------:R4:W-:Y:S04]  /*1db0*/  STS [R27+0x300], R19 ;  /* 0x000300131b007388 */ /* 0x0009e80000000800 */
[----:B-----5:R4:W-:Y:S04]  /*1dc0*/  STS [R65], R20 ;  /* 0x0000001441007388 */ /* 0x0209e80000000800 */
[----:B------:R4:W-:Y:S04]  /*1dd0*/  STS [R65+0x100], R21 ;  /* 0x0001001541007388 */ /* 0x0009e80000000800 */
[----:B------:R4:W-:Y:S04]  /*1de0*/  STS [R65+0x200], R22 ;  /* 0x0002001641007388 */ /* 0x0009e80000000800 */
[----:B------:R4:W-:Y:S01]  /*1df0*/  STS [R65+0x300], R23 ;  /* 0x0003001741007388 */ /* 0x0009e20000000800 */
[----:B------:R-:W-:Y:S01]  /*1e00*/  ISETP.GE.U32.AND P0, PT, R64, 0x100, PT ;  /* 0x000001004000780c */ /* 0x000fe20003f06070 */
[----:B0-----:R-:W-:Y:S01]  /*1e10*/  IMAD.U32 R15, RZ, RZ, UR8 ;  /* 0x00000008ff0f7e24 */ /* 0x001fe2000f8e00ff */
[----:B------:R-:W-:Y:S01]  /*1e20*/  MOV R12, UR8 ;  /* 0x00000008000c7c02 */ /* 0x000fe20008000f00 */
[----:B------:R-:W-:-:S02]  /*1e30*/  IMAD.U32 R14, RZ, RZ, UR8 ;  /* 0x00000008ff0e7e24 */ /* 0x000fc4000f8e00ff */
[----:B-1----:R-:W-:Y:S01]  /*1e40*/  IMAD.U32 R17, RZ, RZ, UR8 ;  /* 0x00000008ff117e24 */ /* 0x002fe2000f8e00ff */
[----:B------:R-:W-:Y:S01]  /*1e50*/  LEA R62, R15, R62, 0x4 ;  /* 0x0000003e0f3e7211 */ /* 0x000fe200078e20ff */
[----:B------:R-:W-:Y:S01]  /*1e60*/  IMAD R59, R12, 0x10, R59 ;  /* 0x000000100c3b7824 */ /* 0x000fe200078e023b */
[----:B------:R-:W-:Y:S01]  /*1e70*/  LEA R61, R14, R61, 0x4 ;  /* 0x0000003d0e3d7211 */ /* 0x000fe200078e20ff */
[----:B------:R-:W-:Y:S01]  /*1e80*/  IMAD R58, R13, 0x4, R58 ;  /* 0x000000040d3a7824 */ /* 0x000fe200078e023a */
[----:B------:R-:W-:Y:S01]  /*1e90*/  LEA R63, R12, R63, 0x4 ;  /* 0x0000003f0c3f7211 */ /* 0x000fe200078e20ff */
[----:B------:R-:W-:Y:S01]  /*1ea0*/  IMAD R56, R17, 0x4, R56 ;  /* 0x0000000411387824 */ /* 0x000fe200078e0238 */
[----:B------:R-:W-:Y:S01]  /*1eb0*/  LEA R60, R15, R60, 0x2 ;  /* 0x0000003c0f3c7211 */ /* 0x000fe200078e10ff */
[----:B----4-:R-:W-:Y:S06]  /*1ec0*/  @!P0 BRA `(.L_x_18) ;  /* 0xfffffff800dc8947 */ /* 0x010fec000383ffff */
.L_x_15:
[----:B0-----:R-:W-:Y:S05]  /*1ed0*/  BSYNC.RECONVERGENT B0 ;  /* 0x0000000000007941 */ /* 0x001fea0003800200 */
.L_x_14:
[----:B------:R-:W-:Y:S01]  /*1ee0*/  ISETP.GT.U32.AND P0, PT, R2, 0x1ff, PT ;  /* 0x000001ff0200780c */ /* 0x000fe20003f04070 */
[----:B------:R-:W0:Y:S01]  /*1ef0*/  LDCU UR11, c[0x0][0x39c] ;  /* 0x00007380ff0b77ac */ /* 0x000e220008000800 */
[----:B------:R-:W-:Y:S11]  /*1f00*/  BSSY.RECONVERGENT B0, `(.L_x_13) ;  /* 0x000007d000007945 */ /* 0x000ff60003800200 */
[----:B------:R-:W-:Y:S05]  /*1f10*/  @P0 BRA `(.L_x_19) ;  /* 0x0000000400ec0947 */ /* 0x000fea0003800000 */
[----:B------:R-:W4:Y:S01]  /*1f20*/  S2UR UR10, SR_CgaCtaId ;  /* 0x00000000000a79c3 */ /* 0x000f220000008800 */
[----:B------:R-:W-:Y:S01]  /*1f30*/  LOP3.LUT R20, R28, 0x3, RZ, 0xc0, !PT ;  /* 0x000000031c147812 */ /* 0x000fe200078ec0ff */
[----:B------:R-:W-:Y:S01]  /*1f40*/  UMOV UR9, 0x400 ;  /* 0x0000040000097882 */ /* 0x000fe20000000000 */
[----:B------:R-:W-:Y:S01]  /*1f50*/  ULOP3.LUT UR15, UR5, 0x1, URZ, 0x3c, !UPT ;  /* 0x00000001050f7892 */ /* 0x000fe2000f8e3cff */
[----:B------:R-:W-:Y:S01]  /*1f60*/  BSSY.RECONVERGENT B1, `(.L_x_20) ;  /* 0x000003a000017945 */ /* 0x000fe20003800200 */
[----:B------:R-:W-:Y:S01]  /*1f70*/  ISETP.NE.AND P0, PT, R20, 0x3, PT ;  /* 0x000000031400780c */ /* 0x000fe20003f05270 */
[----:B------:R-:W-:Y:S01]  /*1f80*/  UIADD3 UR9, UPT, UPT, UR9, 0x2000, URZ ;  /* 0x0000200009097890 */ /* 0x000fe2000fffe0ff */
[----:B------:R-:W-:Y:S01]  /*1f90*/  ISETP.GE.U32.AND P1, PT, R28, 0x3, PT ;  /* 0x000000031c00780c */ /* 0x000fe20003f26070 */
[----:B------:R-:W-:Y:S01]  /*1fa0*/  IMAD.MOV.U32 R54, RZ, RZ, R2 ;  /* 0x000000ffff367224 */ /* 0x000fe200078e0002 */
[----:B------:R-:W-:Y:S01]  /*1fb0*/  MOV R24, UR15 ;  /* 0x0000000f00187c02 */ /* 0x000fe20008000f00 */
[----:B----4-:R-:W-:-:S06]  /*1fc0*/  ULEA UR9, UR10, UR9, 0x18 ;  /* 0x000000090a097291 */ /* 0x010fcc000f8ec0ff */
[----:B------:R-:W-:Y:S02]  /*1fd0*/  LEA R24, R24, UR9, 0xd ;  /* 0x0000000918187c11 */ /* 0x000fe4000f8e68ff */
[----:B------:R-:W-:Y:S05]  /*1fe0*/  @!P0 BRA `(.L_x_21) ;  /* 0x0000000000c48947 */ /* 0x000fea0003800000 */
[----:B------:R-:W4:Y:S01]  /*1ff0*/  LDC R18, c[0x0][0x39c] ;  /* 0x0000e700ff127b82 */ /* 0x000f220000000800 */
[----:B-123--:R-:W-:Y:S02]  /*2000*/  SHF.L.U32 R12, R2, 0x2, RZ ;  /* 0x00000002020c7819 */ /* 0x00efe400000006ff */
[----:B------:R-:W-:Y:S02]  /*2010*/  SHF.R.U32.HI R22, RZ, 0x5, R2 ;  /* 0x00000005ff167819 */ /* 0x000fe40000011602 */
[----:B------:R-:W-:-:S03]  /*2020*/  LOP3.LUT R12, R12, 0x7c, RZ, 0xc0, !PT ;  /* 0x0000007c0c0c7812 */ /* 0x000fc600078ec0ff */
[----:B------:R-:W1:Y:S01]  /*2030*/  LDC.64 R16, c[0x0][0x388] ;  /* 0x0000e200ff107b82 */ /* 0x000e620000000a00 */
[----:B------:R-:W-:Y:S01]  /*2040*/  IADD3 R12, PT, PT, R12, UR7, RZ ;  /* 0x000000070c0c7c10 */ /* 0x000fe2000fffe0ff */
[----:B------:R-:W-:-:S04]  /*2050*/  VIADD R13, R22, UR14 ;  /* 0x0000000e160d7c36 */ /* 0x000fc80008000000 */
[----:B----4-:R-:W-:-:S04]  /*2060*/  IMAD R13, R13, R18, R12 ;  /* 0x000000120d0d7224 */ /* 0x010fc800078e020c */
[----:B-1----:R-:W-:-:S06]  /*2070*/  IMAD.WIDE R12, R13, 0x4, R16 ;  /* 0x000000040d0c7825 */ /* 0x002fcc00078e0210 */
[----:B------:R-:W2:Y:S01]  /*2080*/  LDG.E.128 R12, desc[UR12][R12.64] ;  /* 0x0000000c0c0c7981 */ /* 0x000ea2000c1e1d00 */
[----:B------:R-:W-:Y:S01]  /*2090*/  IMAD.SHL.U32 R19, R2, 0x10, RZ ;  /* 0x0000001002137824 */ /* 0x000fe200078e00ff */
[----:B------:R-:W-:Y:S02]  /*20a0*/  LOP3.LUT P0, RZ, R28, 0x3, RZ, 0xc0, !PT ;  /* 0x000000031cff7812 */ /* 0x000fe4000780c0ff */
[----:B------:R-:W-:Y:S02]  /*20b0*/  IADD3 R21, PT, PT, R2, UR8, RZ ;  /* 0x0000000802157c10 */ /* 0x000fe4000fffe0ff */
[----:B------:R-:W-:-:S03]  /*20c0*/  LOP3.LUT R19, R19, 0x1f0, RZ, 0xc0, !PT ;  /* 0x000001f013137812 */ /* 0x000fc600078ec0ff */
[----:B------:R-:W-:Y:S01]  /*20d0*/  IMAD.MOV.U32 R54, RZ, RZ, R21 ;  /* 0x000000ffff367224 */ /* 0x000fe200078e0015 */
[----:B------:R-:W-:-:S05]  /*20e0*/  LEA R19, R22, R19, 0x9 ;  /* 0x0000001316137211 */ /* 0x000fca00078e48ff */
[----:B------:R-:W-:-:S05]  /*20f0*/  IMAD.IADD R19, R24, 0x1, R19 ;  /* 0x0000000118137824 */ /* 0x000fca00078e0213 */
[----:B--2---:R4:W-:Y:S01]  /*2100*/  STS.128 [R19], R12 ;  /* 0x0000000c13007388 */ /* 0x0049e20000000c00 */
[----:B------:R-:W-:Y:S05]  /*2110*/  @!P0 BRA `(.L_x_21) ;  /* 0x0000000000788947 */ /* 0x000fea0003800000 */
[----:B------:R-:W-:Y:S01]  /*2120*/  ISETP.NE.AND P0, PT, R20, 0x1, PT ;  /* 0x000000011400780c */ /* 0x000fe20003f05270 */
[C---:B----4-:R-:W-:Y:S01]  /*2130*/  IMAD.SHL.U32 R12, R21.reuse, 0x4, RZ ;  /* 0x00000004150c7824 */ /* 0x050fe200078e00ff */
[----:B------:R-:W-:Y:S02]  /*2140*/  IADD3 R20, PT, PT, R21, UR8, RZ ;  /* 0x0000000815147c10 */ /* 0x000fe4000fffe0ff */
[----:B------:R-:W-:Y:S02]  /*2150*/  SHF.R.U32.HI R23, RZ, 0x5, R21 ;  /* 0x00000005ff177819 */ /* 0x000fe40000011615 */
[----:B------:R-:W-:Y:S02]  /*2160*/  LOP3.LUT R12, R12, 0x7c, RZ, 0xc0, !PT ;  /* 0x0000007c0c0c7812 */ /* 0x000fe400078ec0ff */
[----:B------:R-:W-:Y:S01]  /*2170*/  SHF.R.U32.HI R22, RZ, 0x5, R20 ;  /* 0x00000005ff167819 */ /* 0x000fe20000011614 */
[----:B------:R-:W-:Y:S01]  /*2180*/  VIADD R13, R23, UR14 ;  /* 0x0000000e170d7c36 */ /* 0x000fe20008000000 */
[----:B------:R-:W-:-:S03]  /*2190*/  IADD3 R12, PT, PT, R12, UR7, RZ ;  /* 0x000000070c0c7c10 */ /* 0x000fc6000fffe0ff */
[----:B------:R-:W-:Y:S02]  /*21a0*/  @P0 SHF.L.U32 R14, R20, 0x2, RZ ;  /* 0x00000002140e0819 */ /* 0x000fe400000006ff */
[----:B------:R-:W-:Y:S01]  /*21b0*/  @P0 IADD3 R15, PT, PT, R22, UR14, RZ ;  /* 0x0000000e160f0c10 */ /* 0x000fe2000fffe0ff */
[----:B------:R-:W-:Y:S01]  /*21c0*/  IMAD R13, R13, R18, R12 ;  /* 0x000000120d0d7224 */ /* 0x000fe200078e020c */
[----:B------:R-:W-:-:S03]  /*21d0*/  @P0 LOP3.LUT R14, R14, 0x7c, RZ, 0xc0, !PT ;  /* 0x0000007c0e0e0812 */ /* 0x000fc600078ec0ff */
[----:B------:R-:W-:-:S04]  /*21e0*/  IMAD.WIDE R12, R13, 0x4, R16 ;  /* 0x000000040d0c7825 */ /* 0x000fc800078e0210 */
[----:B------:R-:W-:-:S04]  /*21f0*/  @P0 VIADD R14, R14, UR7 ;  /* 0x000000070e0e0c36 */ /* 0x000fc80008000000 */
[----:B------:R-:W-:-:S04]  /*2200*/  @P0 IMAD R15, R15, R18, R14 ;  /* 0x000000120f0f0224 */ /* 0x000fc800078e020e */
[----:B------:R-:W-:Y:S02]  /*2210*/  @P0 IMAD.WIDE R16, R15, 0x4, R16 ;  /* 0x000000040f100825 */ /* 0x000fe400078e0210 */
[----:B------:R-:W2:Y:S04]  /*2220*/  LDG.E.128 R12, desc[UR12][R12.64] ;  /* 0x0000000c0c0c7981 */ /* 0x000ea8000c1e1d00 */
[----:B------:R-:W3:Y:S01]  /*2230*/  @P0 LDG.E.128 R16, desc[UR12][R16.64] ;  /* 0x0000000c10100981 */ /* 0x000ee2000c1e1d00 */
[----:B------:R-:W-:Y:S02]  /*2240*/  SHF.L.U32 R21, R21, 0x4, RZ ;  /* 0x0000000415157819 */ /* 0x000fe400000006ff */
[----:B------:R-:W-:Y:S02]  /*2250*/  @P0 SHF.L.U32 R25, R20, 0x4, RZ ;  /* 0x0000000414190819 */ /* 0x000fe400000006ff */
[----:B------:R-:W-:-:S02]  /*2260*/  LOP3.LUT R26, R21, 0x1f0, RZ, 0xc0, !PT ;  /* 0x000001f0151a7812 */ /* 0x000fc400078ec0ff */
[----:B------:R-:W-:Y:S02]  /*2270*/  @P0 LOP3.LUT R25, R25, 0x1f0, RZ, 0xc0, !PT ;  /* 0x000001f019190812 */ /* 0x000fe400078ec0ff */
[----:B------:R-:W-:Y:S01]  /*2280*/  MOV R54, R20 ;  /* 0x0000001400367202 */ /* 0x000fe20000000f00 */
[----:B------:R-:W-:Y:S01]  /*2290*/  IMAD R23, R23, 0x200, R26 ;  /* 0x0000020017177824 */ /* 0x000fe200078e021a */
[----:B------:R-:W-:Y:S02]  /*22a0*/  @P0 LEA R25, R22, R25, 0x9 ;  /* 0x0000001916190211 */ /* 0x000fe400078e48ff */
[----:B------:R-:W-:Y:S02]  /*22b0*/  @P0 IADD3 R54, PT, PT, R20, UR8, RZ ;  /* 0x0000000814360c10 */ /* 0x000fe4000fffe0ff */
[C---:B------:R-:W-:Y:S01]  /*22c0*/  IADD3 R23, PT, PT, R24.reuse, R23, RZ ;  /* 0x0000001718177210 */ /* 0x040fe20007ffe0ff */
[----:B------:R-:W-:-:S04]  /*22d0*/  @P0 IMAD.IADD R25, R24, 0x1, R25 ;  /* 0x0000000118190824 */ /* 0x000fc800078e0219 */
[----:B--2---:R1:W-:Y:S04]  /*22e0*/  STS.128 [R23], R12 ;  /* 0x0000000c17007388 */ /* 0x0043e80000000c00 */
[----:B---3--:R1:W-:Y:S02]  /*22f0*/  @P0 STS.128 [R25], R16 ;  /* 0x0000001019000388 */ /* 0x0083e40000000c00 */
.L_x_21:
[----:B0-----:R-:W-:Y:S05]  /*2300*/  BSYNC.RECONVERGENT B1 ;  /* 0x0000000000017941 */ /* 0x001fea0003800200 */
.L_x_20:
[----:B------:R-:W-:Y:S05]  /*2310*/  @!P1 BRA `(.L_x_19) ;  /* 0x0000000000ec9947 */ /* 0x000fea0003800000 */
.L_x_22:
[----:B0-----:R-:W0:Y:S01]  /*2320*/  LDC.64 R20, c[0x0][0x388] ;  /* 0x0000e200ff147b82 */ /* 0x001e220000000a00 */
[----:B-1234-:R-:W-:Y:S01]  /*2330*/  IMAD.SHL.U32 R12, R54, 0x4, RZ ;  /* 0x00000004360c7824 */ /* 0x01efe200078e00ff */
[----:B------:R-:W-:-:S04]  /*2340*/  SHF.R.U32.HI R13, RZ, 0x5, R54 ;  /* 0x00000005ff0d7819 */ /* 0x000fc80000011636 */
[----:B------:R-:W-:Y:S02]  /*2350*/  LOP3.LUT R12, R12, 0x7c, RZ, 0xc0, !PT ;  /* 0x0000007c0c0c7812 */ /* 0x000fe400078ec0ff */
[----:B------:R-:W-:Y:S02]  /*2360*/  IADD3 R15, PT, PT, R13, UR14, RZ ;  /* 0x0000000e0d0f7c10 */ /* 0x000fe4000fffe0ff */
[----:B------:R-:W-:-:S05]  /*2370*/  IADD3 R12, PT, PT, R12, UR7, RZ ;  /* 0x000000070c0c7c10 */ /* 0x000fca000fffe0ff */
[----:B------:R-:W-:-:S04]  /*2380*/  IMAD R15, R15, UR11, R12 ;  /* 0x0000000b0f0f7c24 */ /* 0x000fc8000f8e020c */
[----:B0-----:R-:W-:-:S06]  /*2390*/  IMAD.WIDE R16, R15, 0x4, R20 ;  /* 0x000000040f107825 */ /* 0x001fcc00078e0214 */
[----:B------:R-:W2:Y:S01]  /*23a0*/  LDG.E.128 R16, desc[UR12][R16.64] ;  /* 0x0000000c10107981 */ /* 0x000ea2000c1e1d00 */
[C---:B------:R-:W-:Y:S01]  /*23b0*/  VIADD R25, R54.reuse, UR8 ;  /* 0x0000000836197c36 */ /* 0x040fe20008000000 */
[----:B------:R-:W-:-:S04]  /*23c0*/  SHF.L.U32 R12, R54, 0x4, RZ ;  /* 0x00000004360c7819 */ /* 0x000fc800000006ff */
[----:B------:R-:W-:Y:S02]  /*23d0*/  SHF.L.U32 R14, R25, 0x2, RZ ;  /* 0x00000002190e7819 */ /* 0x000fe400000006ff */
[----:B------:R-:W-:Y:S02]  /*23e0*/  LOP3.LUT R12, R12, 0x1f0, RZ, 0xc0, !PT ;  /* 0x000001f00c0c7812 */ /* 0x000fe400078ec0ff */
[----:B------:R-:W-:Y:S02]  /*23f0*/  SHF.R.U32.HI R26, RZ, 0x5, R25 ;  /* 0x00000005ff1a7819 */ /* 0x000fe40000011619 */
[----:B------:R-:W-:Y:S01]  /*2400*/  LOP3.LUT R14, R14, 0x7c, RZ, 0xc0, !PT ;  /* 0x0000007c0e0e7812 */ /* 0x000fe200078ec0ff */
[----:B------:R-:W-:Y:S01]  /*2410*/  IMAD R13, R13, 0x200, R12 ;  /* 0x000002000d0d7824 */ /* 0x000fe200078e020c */
[----:B------:R-:W-:Y:S02]  /*2420*/  IADD3 R27, PT, PT, R25, UR8, RZ ;  /* 0x00000008191b7c10 */ /* 0x000fe4000fffe0ff */
[----:B------:R-:W-:Y:S01]  /*2430*/  IADD3 R15, PT, PT, R26, UR14, RZ ;  /* 0x0000000e1a0f7c10 */ /* 0x000fe2000fffe0ff */
[----:B------:R-:W-:Y:S01]  /*2440*/  VIADD R14, R14, UR7 ;  /* 0x000000070e0e7c36 */ /* 0x000fe20008000000 */
[----:B------:R-:W-:-:S02]  /*2450*/  IADD3 R22, PT, PT, R24, R13, RZ ;  /* 0x0000000d18167210 */ /* 0x000fc40007ffe0ff */
[----:B------:R-:W-:Y:S01]  /*2460*/  IADD3 R54, PT, PT, R27, UR8, RZ ;  /* 0x000000081b367c10 */ /* 0x000fe2000fffe0ff */
[----:B------:R-:W-:Y:S01]  /*2470*/  IMAD R13, R15, UR11, R14 ;  /* 0x0000000b0f0d7c24 */ /* 0x000fe2000f8e020e */
[----:B------:R-:W-:Y:S01]  /*2480*/  SHF.R.U32.HI R56, RZ, 0x5, R27 ;  /* 0x00000005ff387819 */ /* 0x000fe2000001161b */
[----:B------:R-:W-:Y:S01]  /*2490*/  IMAD.SHL.U32 R14, R27, 0x4, RZ ;  /* 0x000000041b0e7824 */ /* 0x000fe200078e00ff */
[----:B------:R-:W-:Y:S01]  /*24a0*/  SHF.L.U32 R15, R54, 0x2, RZ ;  /* 0x00000002360f7819 */ /* 0x000fe200000006ff */
[----:B------:R-:W-:Y:S01]  /*24b0*/  IMAD.WIDE R12, R13, 0x4, R20 ;  /* 0x000000040d0c7825 */ /* 0x000fe200078e0214 */
[----:B------:R-:W-:Y:S02]  /*24c0*/  SHF.R.U32.HI R58, RZ, 0x5, R54 ;  /* 0x00000005ff3a7819 */ /* 0x000fe40000011636 */
[----:B------:R-:W-:Y:S02]  /*24d0*/  LOP3.LUT R23, R14, 0x7c, RZ, 0xc0, !PT ;  /* 0x0000007c0e177812 */ /* 0x000fe400078ec0ff */
[----:B------:R-:W-:-:S02]  /*24e0*/  LOP3.LUT R59, R15, 0x7c, RZ, 0xc0, !PT ;  /* 0x0000007c0f3b7812 */ /* 0x000fc400078ec0ff */
[----:B------:R-:W-:Y:S01]  /*24f0*/  IADD3 R23, PT, PT, R23, UR7, RZ ;  /* 0x0000000717177c10 */ /* 0x000fe2000fffe0ff */
[----:B------:R-:W3:Y:S02]  /*2500*/  LDG.E.128 R12, desc[UR12][R12.64] ;  /* 0x0000000c0c0c7981 */ /* 0x000ee4000c1e1d00 */
[----:B------:R-:W-:Y:S02]  /*2510*/  VIADD R59, R59, UR7 ;  /* 0x000000073b3b7c36 */ /* 0x000fe40008000000 */
[----:B--2---:R0:W-:Y:S02]  /*2520*/  STS.128 [R22], R16 ;  /* 0x0000001016007388 */ /* 0x0041e40000000c00 */
[----:B0-----:R-:W-:Y:S02]  /*2530*/  IADD3 R16, PT, PT, R56, UR14, RZ ;  /* 0x0000000e38107c10 */ /* 0x001fe4000fffe0ff */
[----:B------:R-:W-:-:S03]  /*2540*/  IADD3 R18, PT, PT, R58, UR14, RZ ;  /* 0x0000000e3a127c10 */ /* 0x000fc6000fffe0ff */
[----:B------:R-:W-:Y:S02]  /*2550*/  IMAD R17, R16, UR11, R23 ;  /* 0x0000000b10117c24 */ /* 0x000fe4000f8e0217 */
[----:B------:R-:W-:Y:S02]  /*2560*/  IMAD R59, R18, UR11, R59 ;  /* 0x0000000b123b7c24 */ /* 0x000fe4000f8e023b */
[----:B------:R-:W-:-:S04]  /*2570*/  IMAD.WIDE R16, R17, 0x4, R20 ;  /* 0x0000000411107825 */ /* 0x000fc800078e0214 */
[----:B------:R-:W-:Y:S02]  /*2580*/  IMAD.WIDE R20, R59, 0x4, R20 ;  /* 0x000000043b147825 */ /* 0x000fe400078e0214 */
[----:B------:R-:W2:Y:S04]  /*2590*/  LDG.E.128 R16, desc[UR12][R16.64] ;  /* 0x0000000c10107981 */ /* 0x000ea8000c1e1d00 */
[----:B------:R-:W4:Y:S01]  /*25a0*/  LDG.E.128 R20, desc[UR12][R20.64] ;  /* 0x0000000c14147981 */ /* 0x000f22000c1e1d00 */
[----:B------:R-:W-:-:S05]  /*25b0*/  IMAD.SHL.U32 R25, R25, 0x10, RZ ;  /* 0x0000001019197824 */ /* 0x000fca00078e00ff */
[----:B------:R-:W-:Y:S01]  /*25c0*/  LOP3.LUT R25, R25, 0x1f0, RZ, 0xc0, !PT ;  /* 0x000001f019197812 */ /* 0x000fe200078ec0ff */
[----:B------:R-:W-:-:S03]  /*25d0*/  IMAD.SHL.U32 R27, R27, 0x10, RZ ;  /* 0x000000101b1b7824 */ /* 0x000fc600078e00ff */
[----:B------:R-:W-:Y:S02]  /*25e0*/  LEA R25, R26, R25, 0x9 ;  /* 0x000000191a197211 */ /* 0x000fe400078e48ff */
[----:B------:R-:W-:Y:S02]  /*25f0*/  SHF.L.U32 R26, R54, 0x4, RZ ;  /* 0x00000004361a7819 */ /* 0x000fe400000006ff */
[----:B------:R-:W-:Y:S02]  /*2600*/  LOP3.LUT R27, R27, 0x1f0, RZ, 0xc0, !PT ;  /* 0x000001f01b1b7812 */ /* 0x000fe400078ec0ff */
[----:B------:R-:W-:Y:S02]  /*2610*/  LOP3.LUT R59, R26, 0x1f0, RZ, 0xc0, !PT ;  /* 0x000001f01a3b7812 */ /* 0x000fe400078ec0ff */
[----:B------:R-:W-:-:S03]  /*2620*/  LEA R27, R56, R27, 0x9 ;  /* 0x0000001b381b7211 */ /* 0x000fc600078e48ff */
[----:B------:R-:W-:Y:S01]  /*2630*/  IMAD R59, R58, 0x200, R59 ;  /* 0x000002003a3b7824 */ /* 0x000fe200078e023b */
[C---:B------:R-:W-:Y:S02]  /*2640*/  IADD3 R25, PT, PT, R24.reuse, R25, RZ ;  /* 0x0000001918197210 */ /* 0x040fe40007ffe0ff */
[C---:B------:R-:W-:Y:S02]  /*2650*/  IADD3 R27, PT, PT, R24.reuse, R27, RZ ;  /* 0x0000001b181b7210 */ /* 0x040fe40007ffe0ff */
[----:B------:R-:W-:Y:S01]  /*2660*/  IADD3 R59, PT, PT, R24, R59, RZ ;  /* 0x0000003b183b7210 */ /* 0x000fe20007ffe0ff */
[----:B---3--:R0:W-:Y:S01]  /*2670*/  STS.128 [R25], R12 ;  /* 0x0000000c19007388 */ /* 0x0081e20000000c00 */
[----:B------:R-:W-:-:S05]  /*2680*/  VIADD R54, R54, UR8 ;  /* 0x0000000836367c36 */ /* 0x000fca0008000000 */
[----:B------:R-:W-:Y:S01]  /*2690*/  ISETP.GE.U32.AND P0, PT, R54, 0x200, PT ;  /* 0x000002003600780c */ /* 0x000fe20003f06070 */
[----:B--2---:R0:W-:Y:S04]  /*26a0*/  STS.128 [R27], R16 ;  /* 0x000000101b007388 */ /* 0x0041e80000000c00 */
[----:B----4-:R0:W-:Y:S08]  /*26b0*/  STS.128 [R59], R20 ;  /* 0x000000143b007388 */ /* 0x0101f00000000c00 */
[----:B------:R-:W-:Y:S05]  /*26c0*/  @!P0 BRA `(.L_x_22) ;  /* 0xfffffffc00148947 */ /* 0x000fea000383ffff */
.L_x_19:
[----:B0-----:R-:W-:Y:S05]  /*26d0*/  BSYNC.RECONVERGENT B0 ;  /* 0x0000000000007941 */ /* 0x001fea0003800200 */
.L_x_13:
[----:B------:R-:W0:Y:S01]  /*26e0*/  S2UR UR10, SR_CgaCtaId ;  /* 0x00000000000a79c3 */ /* 0x000e220000008800 */
[----:B------:R-:W-:Y:S01]  /*26f0*/  UMOV UR9, 0x400 ;  /* 0x0000040000097882 */ /* 0x000fe20000000000 */
[----:B------:R-:W-:Y:S01]  /*2700*/  HFMA2 R54, -RZ, RZ, 0, 0 ;  /* 0x00000000ff367431 */ /* 0x000fe200000001ff */
[----:B------:R-:W-:Y:S02]  /*2710*/  UIADD3 UR11, UPT, UPT, UR9, 0x2000, URZ ;  /* 0x00002000090b7890 */ /* 0x000fe4000fffe0ff */
[----:B0-----:R-:W-:Y:S02]  /*2720*/  ULEA UR9, UR10, UR9, 0x18 ;  /* 0x000000090a097291 */ /* 0x001fe4000f8ec0ff */
[----:B------:R-:W-:Y:S02]  /*2730*/  ULEA UR10, UR10, UR11, 0x18 ;  /* 0x0000000b0a0a7291 */ /* 0x000fe4000f8ec0ff */
[----:B------:R-:W-:Y:S02]  /*2740*/  ULEA UR9, UR5, UR9, 0xc ;  /* 0x0000000905097291 */ /* 0x000fe4000f8e60ff */
[----:B------:R-:W-:-:S12]  /*2750*/  ULEA UR10, UR5, UR10, 0xd ;  /* 0x0000000a050a7291 */ /* 0x000fd8000f8e68ff */
.L_x_23:
[C---:B------:R-:W-:Y:S01]  /*2760*/  IMAD R56, R54.reuse, 0x10, R3 ;  /* 0x0000001036387824 */ /* 0x040fe200078e0203 */
[C---:B------:R-:W-:Y:S01]  /*2770*/  LEA R58, R54.reuse, R0, 0x4 ;  /* 0x00000000363a7211 */ /* 0x040fe200078e20ff */
[----:B------:R-:W-:-:S03]  /*2780*/  VIADD R54, R54, 0x4 ;  /* 0x0000000436367836 */ /* 0x000fc60000000000 */
[----:B------:R-:W-:Y:S02]  /*2790*/  SHF.L.U32 R58, R58, 0x2, RZ ;  /* 0x000000023a3a7819 */ /* 0x000fe400000006ff */
[----:B------:R-:W-:Y:S02]  /*27a0*/  SHF.L.U32 R56, R56, 0x3, RZ ;  /* 0x0000000338387819 */ /* 0x000fe400000006ff */
[----:B------:R-:W-:Y:S02]  /*27b0*/  LEA R58, R58, UR9, 0x2 ;  /* 0x000000093a3a7c11 */ /* 0x000fe4000f8e10ff */
[----:B------:R-:W-:Y:S02]  /*27c0*/  LEA R56, R56, UR10, 0x2 ;  /* 0x0000000a38387c11 */ /* 0x000fe4000f8e10ff */
[----:B------:R-:W-:Y:S01]  /*27d0*/  ISETP.NE.AND P0, PT, R54, 0x10, PT ;  /* 0x000000103600780c */ /* 0x000fe20003f05270 */
[----:B-1234-:R-:W-:Y:S04]  /*27e0*/  LDS.128 R12, [R58] ;  /* 0x000000003a0c7984 */ /* 0x01efe80000000c00 */
[----:B------:R-:W0:Y:S04]  /*27f0*/  LDS.128 R20, [R56] ;  /* 0x0000000038147984 */ /* 0x000e280000000c00 */
[----:B------:R-:W1:Y:S04]  /*2800*/  LDS.128 R16, [R56+0x10] ;  /* 0x0000100038107984 */ /* 0x000e680000000c00 */
[----:B------:R-:W-:Y:S01]  /*2810*/  LDS.128 R24, [R56+0x200] ;  /* 0x0002000038187984 */ /* 0x000fe20000000c00 */
[C---:B0-----:R-:W-:Y:S01]  /*2820*/  FFMA R60, R15.reuse, R22, R48 ;  /* 0x000000160f3c7223 */ /* 0x041fe20000000030 */
[CC--:B------:R-:W-:Y:S01]  /*2830*/  FFMA R59, R12.reuse, R23.reuse, R55 ;  /* 0x000000170c3b7223 */ /* 0x0c0fe20000000037 */
[----:B------:R-:W-:Y:S01]  /*2840*/  FFMA R62, R15, R23, R52 ;  /* 0x000000170f3e7223 */ /* 0x000fe20000000034 */
[----:B------:R-:W-:Y:S01]  /*2850*/  FFMA R41, R12, R20, R41 ;  /* 0x000000140c297223 */ /* 0x000fe20000000029 */
[C---:B------:R-:W-:Y:S01]  /*2860*/  FFMA R43, R20.reuse, R13, R43 ;  /* 0x0000000d142b7223 */ /* 0x040fe2000000002b */
[C---:B------:R-:W-:Y:S01]  /*2870*/  FFMA R45, R20.reuse, R14, R45 ;  /* 0x0000000e142d7223 */ /* 0x040fe2000000002d */
[----:B------:R-:W-:Y:S01]  /*2880*/  FFMA R40, R20, R15, R40 ;  /* 0x0000000f14287223 */ /* 0x000fe20000000028 */
[-C--:B------:R-:W-:Y:S01]  /*2890*/  FFMA R47, R12, R21.reuse, R47 ;  /* 0x000000150c2f7223 */ /* 0x080fe2000000002f */
[-C--:B------:R-:W-:Y:S01]  /*28a0*/  FFMA R42, R13, R21.reuse, R42 ;  /* 0x000000150d2a7223 */ /* 0x080fe2000000002a */
[-C--:B------:R-:W-:Y:S01]  /*28b0*/  FFMA R49, R14, R21.reuse, R49 ;  /* 0x000000150e317223 */ /* 0x080fe20000000031 */
[----:B------:R-:W-:Y:S01]  /*28c0*/  FFMA R44, R15, R21, R44 ;  /* 0x000000150f2c7223 */ /* 0x000fe2000000002c */
[-C--:B------:R-:W-:Y:S01]  /*28d0*/  FFMA R51, R12, R22.reuse, R51 ;  /* 0x000000160c337223 */ /* 0x080fe20000000033 */
[CC--:B------:R-:W-:Y:S01]  /*28e0*/  FFMA R46, R13.reuse, R22.reuse, R46 ;  /* 0x000000160d2e7223 */ /* 0x0c0fe2000000002e */
[C---:B------:R-:W-:Y:S01]  /*28f0*/  FFMA R53, R14.reuse, R22, R53 ;  /* 0x000000160e357223 */ /* 0x040fe20000000035 */
[CC--:B------:R-:W-:Y:S01]  /*2900*/  FFMA R50, R13.reuse, R23.reuse, R50 ;  /* 0x000000170d327223 */ /* 0x0c0fe20000000032 */
[----:B------:R-:W-:Y:S01]  /*2910*/  FFMA R57, R14, R23, R57 ;  /* 0x000000170e397223 */ /* 0x000fe20000000039 */
[C---:B-1----:R-:W-:Y:S01]  /*2920*/  FFMA R48, R12.reuse, R17, R6 ;  /* 0x000000110c307223 */ /* 0x042fe20000000006 */
[CC--:B------:R-:W-:Y:S01]  /*2930*/  FFMA R55, R12.reuse, R18.reuse, R7 ;  /* 0x000000120c377223 */ /* 0x0c0fe20000000007 */
[----:B------:R-:W-:Y:S01]  /*2940*/  FFMA R52, R12, R19, R4 ;  /* 0x000000130c347223 */ /* 0x000fe20000000004 */
[C---:B------:R-:W-:Y:S01]  /*2950*/  FFMA R61, R16.reuse, R13, R5 ;  /* 0x0000000d103d7223 */ /* 0x040fe20000000005 */
[----:B------:R-:W0:Y:S01]  /*2960*/  LDS.128 R20, [R58+0x100] ;  /* 0x000100003a147984 */ /* 0x000e220000000c00 */
[C---:B------:R-:W-:Y:S01]  /*2970*/  FFMA R30, R13.reuse, R17, R30 ;  /* 0x000000110d1e7223 */ /* 0x040fe2000000001e */
[C---:B------:R-:W-:Y:S01]  /*2980*/  FFMA R29, R13.reuse, R18, R29 ;  /* 0x000000120d1d7223 */ /* 0x040fe2000000001d */
[----:B------:R-:W-:Y:S01]  /*2990*/  FFMA R32, R13, R19, R32 ;  /* 0x000000130d207223 */ /* 0x000fe20000000020 */
[----:B------:R-:W1:Y:S01]  /*29a0*/  LDS.128 R4, [R56+0x210] ;  /* 0x0002100038047984 */ /* 0x000e620000000c00 */
[----:B------:R-:W-:Y:S01]  /*29b0*/  FFMA R35, R16, R14, R35 ;  /* 0x0000000e10237223 */ /* 0x000fe20000000023 */
[C---:B------:R-:W-:Y:S01]  /*29c0*/  FFMA R33, R14.reuse, R17, R33 ;  /* 0x000000110e217223 */ /* 0x040fe20000000021 */
[C---:B------:R-:W-:Y:S01]  /*29d0*/  FFMA R31, R14.reuse, R18, R31 ;  /* 0x000000120e1f7223 */ /* 0x040fe2000000001f */
[----:B------:R-:W-:Y:S01]  /*29e0*/  FFMA R34, R14, R19, R34 ;  /* 0x000000130e227223 */ /* 0x000fe20000000022 */
[----:B------:R-:W-:Y:S01]  /*29f0*/  FFMA R9, R12, R16, R9 ;  /* 0x000000100c097223 */ /* 0x000fe20000000009 */
[----:B------:R-:W-:Y:S01]  /*2a00*/  FFMA R39, R16, R15, R39 ;  /* 0x0000000f10277223 */ /* 0x000fe20000000027 */
[C---:B------:R-:W-:Y:S01]  /*2a10*/  FFMA R36, R15.reuse, R17, R36 ;  /* 0x000000110f247223 */ /* 0x040fe20000000024 */
[C---:B------:R-:W-:Y:S01]  /*2a20*/  FFMA R37, R15.reuse, R18, R37 ;  /* 0x000000120f257223 */ /* 0x040fe20000000025 */
[----:B------:R-:W-:-:S02]  /*2a30*/  FFMA R38, R15, R19, R38 ;  /* 0x000000130f267223 */ /* 0x000fc40000000026 */
[----:B------:R-:W-:Y:S01]  /*2a40*/  LDS.128 R12, [R56+0x400] ;  /* 0x00040000380c7984 */ /* 0x000fe20000000c00 */
[----:B0-----:R-:W-:Y:S01]  /*2a50*/  FFMA R43, R24, R21, R43 ;  /* 0x00000015182b7223 */ /* 0x001fe2000000002b */
[C---:B------:R-:W-:Y:S01]  /*2a60*/  FFMA R42, R21.reuse, R25, R42 ;  /* 0x00000019152a7223 */ /* 0x040fe2000000002a */
[C---:B------:R-:W-:Y:S01]  /*2a70*/  FFMA R46, R21.reuse, R26, R46 ;  /* 0x0000001a152e7223 */ /* 0x040fe2000000002e */
[C---:B------:R-:W-:Y:S01]  /*2a80*/  FFMA R50, R21.reuse, R27, R50 ;  /* 0x0000001b15327223 */ /* 0x040fe20000000032 */
[----:B-1----:R-:W-:Y:S01]  /*2a90*/  FFMA R61, R4, R21, R61 ;  /* 0x00000015043d7223 */ /* 0x002fe2000000003d */
[C---:B------:R-:W-:Y:S01]  /*2aa0*/  FFMA R30, R21.reuse, R5, R30 ;  /* 0x00000005151e7223 */ /* 0x040fe2000000001e */
[C---:B------:R-:W-:Y:S01]  /*2ab0*/  FFMA R17, R21.reuse, R6, R29 ;  /* 0x0000000615117223 */ /* 0x040fe2000000001d */
[----:B------:R-:W-:Y:S01]  /*2ac0*/  FFMA R16, R21, R7, R32 ;  /* 0x0000000715107223 */ /* 0x000fe20000000020 */
[----:B------:R-:W-:Y:S01]  /*2ad0*/  FFMA R45, R24, R22, R45 ;  /* 0x00000016182d7223 */ /* 0x000fe2000000002d */
[C---:B------:R-:W-:Y:S01]  /*2ae0*/  FFMA R49, R22.reuse, R25, R49 ;  /* 0x0000001916317223 */ /* 0x040fe20000000031 */
[C---:B------:R-:W-:Y:S01]  /*2af0*/  FFMA R53, R22.reuse, R26, R53 ;  /* 0x0000001a16357223 */ /* 0x040fe20000000035 */
[----:B------:R-:W-:Y:S01]  /*2b00*/  FFMA R57, R22, R27, R57 ;  /* 0x0000001b16397223 */ /* 0x000fe20000000039 */
[----:B------:R-:W-:Y:S01]  /*2b10*/  FFMA R21, R4, R22, R35 ;  /* 0x0000001604157223 */ /* 0x000fe20000000023 */
[C---:B------:R-:W-:Y:S01]  /*2b20*/  FFMA R29, R22.reuse, R5, R33 ;  /* 0x00000005161d7223 */ /* 0x040fe20000000021 */
[----:B------:R-:W-:Y:S01]  /*2b30*/  FFMA R31, R22, R6, R31 ;  /* 0x00000006161f7223 */ /* 0x000fe2000000001f */
[----:B------:R-:W-:Y:S01]  /*2b40*/  FFMA R41, R20, R24, R41 ;  /* 0x0000001814297223 */ /* 0x000fe20000000029 */
[----:B------:R-:W-:Y:S01]  /*2b50*/  FFMA R40, R24, R23, R40 ;  /* 0x0000001718287223 */ /* 0x000fe20000000028 */
[CC--:B------:R-:W-:Y:S01]  /*2b60*/  FFMA R47, R20.reuse, R25.reuse, R47 ;  /* 0x00000019142f7223 */ /* 0x0c0fe2000000002f */
[C---:B------:R-:W-:Y:S01]  /*2b70*/  FFMA R44, R23.reuse, R25, R44 ;  /* 0x00000019172c7223 */ /* 0x040fe2000000002c */
[CC--:B------:R-:W-:Y:S01]  /*2b80*/  FFMA R51, R20.reuse, R26.reuse, R51 ;  /* 0x0000001a14337223 */ /* 0x0c0fe20000000033 */
[C---:B------:R-:W-:Y:S01]  /*2b90*/  FFMA R60, R23.reuse, R26, R60 ;  /* 0x0000001a173c7223 */ /* 0x040fe2000000003c */
[-C--:B------:R-:W-:Y:S01]  /*2ba0*/  FFMA R59, R20, R27.reuse, R59 ;  /* 0x0000001b143b7223 */ /* 0x080fe2000000003b */
[C---:B------:R-:W-:Y:S01]  /*2bb0*/  FFMA R62, R23.reuse, R27, R62 ;  /* 0x0000001b173e7223 */ /* 0x040fe2000000003e */
[----:B------:R-:W-:Y:S01]  /*2bc0*/  FFMA R22, R22, R7, R34 ;  /* 0x0000000716167223 */ /* 0x000fe20000000022 */
[----:B------:R-:W0:Y:S01]  /*2bd0*/  LDS.128 R24, [R58+0x200] ;  /* 0x000200003a187984 */ /* 0x000e220000000c00 */
[C---:B------:R-:W-:Y:S01]  /*2be0*/  FFMA R9, R20.reuse, R4, R9 ;  /* 0x0000000414097223 */ /* 0x040fe20000000009 */
[C---:B------:R-:W-:Y:S01]  /*2bf0*/  FFMA R48, R20.reuse, R5, R48 ;  /* 0x0000000514307223 */ /* 0x040fe20000000030 */
[CC--:B------:R-:W-:Y:S01]  /*2c00*/  FFMA R55, R20.reuse, R6.reuse, R55 ;  /* 0x0000000614377223 */ /* 0x0c0fe20000000037 */
[----:B------:R-:W1:Y:S01]  /*2c10*/  LDS.128 R32, [R56+0x410] ;  /* 0x0004100038207984 */ /* 0x000e620000000c00 */
        /* <DEDUP_REMOVED lines=22> */
[----:B-1----:R-:W-:Y:S01]  /*2d80*/  FFMA R63, R32, R25, R61 ;  /* 0x00000019203f7223 */ /* 0x002fe2000000003d */
[----:B------:R-:W0:Y:S01]  /*2d90*/  LDS.128 R12, [R58+0x300] ;  /* 0x000300003a0c7984 */ /* 0x000e220000000c00 */
[C---:B------:R-:W-:Y:S01]  /*2da0*/  FFMA R61, R25.reuse, R34, R17 ;  /* 0x00000022193d7223 */ /* 0x040fe20000000011 */
[C---:B------:R-:W-:Y:S01]  /*2db0*/  FFMA R64, R25.reuse, R35, R16 ;  /* 0x0000002319407223 */ /* 0x040fe20000000010 */
[-C--:B------:R-:W-:Y:S01]  /*2dc0*/  FFMA R30, R25, R33.reuse, R30 ;  /* 0x00000021191e7223 */ /* 0x080fe2000000001e */
[----:B------:R-:W1:Y:S01]  /*2dd0*/  LDS.128 R16, [R56+0x610] ;  /* 0x0006100038107984 */ /* 0x000e620000000c00 */
[C---:B------:R-:W-:Y:S01]  /*2de0*/  FFMA R9, R24.reuse, R32, R9 ;  /* 0x0000002018097223 */ /* 0x040fe20000000009 */
[C---:B------:R-:W-:Y:S01]  /*2df0*/  FFMA R20, R24.reuse, R33, R48 ;  /* 0x0000002118147223 */ /* 0x040fe20000000030 */
[----:B------:R-:W-:Y:S01]  /*2e00*/  FFMA R23, R24, R34, R55 ;  /* 0x0000002218177223 */ /* 0x000fe20000000037 */
[----:B------:R-:W-:Y:S01]  /*2e10*/  FFMA R25, R32, R26, R21 ;  /* 0x0000001a20197223 */ /* 0x000fe20000000015 */
[----:B------:R-:W-:Y:S01]  /*2e20*/  FFMA R24, R24, R35, R52 ;  /* 0x0000002318187223 */ /* 0x000fe20000000034 */
[C---:B------:R-:W-:Y:S01]  /*2e30*/  FFMA R21, R26.reuse, R33, R29 ;  /* 0x000000211a157223 */ /* 0x040fe2000000001d */
[CC--:B------:R-:W-:Y:S01]  /*2e40*/  FFMA R31, R26.reuse, R34.reuse, R31 ;  /* 0x000000221a1f7223 */ /* 0x0c0fe2000000001f */
[----:B------:R-:W-:Y:S01]  /*2e50*/  FFMA R22, R26, R35, R22 ;  /* 0x000000231a167223 */ /* 0x000fe20000000016 */
[----:B------:R-:W-:Y:S01]  /*2e60*/  FFMA R39, R32, R27, R39 ;  /* 0x0000001b20277223 */ /* 0x000fe20000000027 */
[C---:B------:R-:W-:Y:S01]  /*2e70*/  FFMA R36, R27.reuse, R33, R36 ;  /* 0x000000211b247223 */ /* 0x040fe20000000024 */
[C---:B------:R-:W-:Y:S01]  /*2e80*/  FFMA R37, R27.reuse, R34, R37 ;  /* 0x000000221b257223 */ /* 0x040fe20000000025 */
[----:B------:R-:W-:Y:S01]  /*2e90*/  FFMA R38, R27, R35, R38 ;  /* 0x000000231b267223 */ /* 0x000fe20000000026 */
        /* <DEDUP_REMOVED lines=16> */
[C---:B-1----:R-:W-:Y:S01]  /*2fa0*/  FFMA R9, R12.reuse, R16, R9 ;  /* 0x000000100c097223 */ /* 0x042fe20000000009 */
[C---:B------:R-:W-:Y:S01]  /*2fb0*/  FFMA R6, R12.reuse, R17, R20 ;  /* 0x000000110c067223 */ /* 0x040fe20000000014 */
[CC--:B------:R-:W-:Y:S01]  /*2fc0*/  FFMA R7, R12.reuse, R18.reuse, R23 ;  /* 0x000000120c077223 */ /* 0x0c0fe20000000017 */
[----:B------:R-:W-:Y:S01]  /*2fd0*/  FFMA R4, R12, R19, R24 ;  /* 0x000000130c047223 */ /* 0x000fe20000000018 */
[C---:B------:R-:W-:Y:S01]  /*2fe0*/  FFMA R5, R16.reuse, R13, R63 ;  /* 0x0000000d10057223 */ /* 0x040fe2000000003f */
[C---:B------:R-:W-:Y:S01]  /*2ff0*/  FFMA R30, R13.reuse, R17, R30 ;  /* 0x000000110d1e7223 */ /* 0x040fe2000000001e */
[C---:B------:R-:W-:Y:S01]  /*3000*/  FFMA R29, R13.reuse, R18, R61 ;  /* 0x000000120d1d7223 */ /* 0x040fe2000000003d */
        /* <DEDUP_REMOVED lines=9> */
[----:B------:R-:W-:Y:S06]  /*30a0*/  @P0 BRA `(.L_x_23) ;  /* 0xfffffff400ac0947 */ /* 0x000fec000383ffff */
[----:B------:R-:W0:Y:S01]  /*30b0*/  LDCU UR9, c[0x0][0x3a0] ;  /* 0x00007400ff0977ac */ /* 0x000e220008000800 */
[----:B------:R-:W-:Y:S02]  /*30c0*/  ULOP3.LUT UR5, UR5, 0x1, URZ, 0x3c, !UPT ;  /* 0x0000000105057892 */ /* 0x000fe4000f8e3cff */
[----:B0-----:R-:W-:-:S04]  /*30d0*/  UIADD3 UR9, UPT, UPT, UR9, -0x1, URZ ;  /* 0xffffffff09097890 */ /* 0x001fc8000fffe0ff */
[----:B------:R-:W-:-:S04]  /*30e0*/  USHF.R.S32.HI UR10, URZ, 0x1f, UR9 ;  /* 0x0000001fff0a7899 */ /* 0x000fc80008011409 */
[----:B------:R-:W-:Y:S02]  /*30f0*/  ULEA.HI UR10, UR10, UR9, URZ, 0x4 ;  /* 0x000000090a0a7291 */ /* 0x000fe4000f8f20ff */
[----:B------:R-:W-:Y:S02]  /*3100*/  UIADD3 UR9, UPT, UPT, UR4, 0x1, URZ ;  /* 0x0000000104097890 */ /* 0x000fe4000fffe0ff */
[----:B------:R-:W-:-:S04]  /*3110*/  USHF.R.S32.HI UR10, URZ, 0x4, UR10 ;  /* 0x00000004ff0a7899 */ /* 0x000fc8000801140a */
[----:B------:R-:W-:-:S04]  /*3120*/  UISETP.LT.AND UP0, UPT, URZ, UR10, UPT ;  /* 0x0000000aff00728c */ /* 0x000fc8000bf01270 */
[----:B------:R-:W-:-:S04]  /*3130*/  USEL UR10, URZ, UR10, !UP0 ;  /* 0x0000000aff0a7287 */ /* 0x000fc8000c000000 */
[----:B------:R-:W-:-:S03]  /*3140*/  UISETP.NE.AND UP0, UPT, UR4, UR10, UPT ;  /* 0x0000000a0400728c */ /* 0x000fc6000bf05270 */
[----:B------:R-:W-:Y:S01]  /*3150*/  UMOV UR4, UR9 ;  /* 0x0000000900047c82 */ /* 0x000fe20008000000 */
[----:B------:R-:W-:Y:S06]  /*3160*/  BAR.SYNC.DEFER_BLOCKING 0x0 ;  /* 0x0000000000007b1d */ /* 0x000fec0000010000 */
[----:B------:R-:W-:Y:S05]  /*3170*/  BRA.U UP0, `(.L_x_24) ;  /* 0xffffffe100e47547 */ /* 0x000fea000b83ffff */
.L_x_12:
[----:B------:R-:W0:Y:S01]  /*3180*/  LDCU.64 UR4, c[0x0][0x398] ;  /* 0x00007300ff0477ac */ /* 0x000e220008000a00 */
[----:B------:R-:W-:Y:S02]  /*3190*/  LEA R14, R3, UR7, 0x3 ;  /* 0x00000007030e7c11 */ /* 0x000fe4000f8e18ff */
[----:B------:R-:W-:Y:S01]  /*31a0*/  LEA R0, R0, UR6, 0x2 ;  /* 0x0000000600007c11 */ /* 0x000fe2000f8e10ff */
[----:B------:R-:W1:Y:S01]  /*31b0*/  LDCU.64 UR6, c[0x0][0x390] ;  /* 0x00007200ff0677ac */ /* 0x000e620008000a00 */
[----:B0-----:R-:W-:-:S03]  /*31c0*/  ISETP.GE.AND P2, PT, R14, UR5, PT ;  /* 0x000000050e007c0c */ /* 0x001fc6000bf46270 */
[C---:B------:R-:W-:Y:S01]  /*31d0*/  IMAD R13, R0.reuse, UR5, RZ ;  /* 0x00000005000d7c24 */ /* 0x040fe2000f8e02ff */
[----:B------:R-:W-:-:S13]  /*31e0*/  ISETP.LT.AND P2, PT, R0, UR4, !P2 ;  /* 0x0000000400007c0c */ /* 0x000fda000d741270 */
[----:B------:R-:W0:Y:S01]  /*31f0*/  @P2 LDC.64 R2, c[0x0][0x390] ;  /* 0x0000e400ff022b82 */ /* 0x000e220000000a00 */
[----:B------:R-:W-:-:S07]  /*3200*/  @P2 IADD3 R11, PT, PT, R14, R13, RZ ;  /* 0x0000000d0e0b2210 */ /* 0x000fce0007ffe0ff */
[----:B------:R-:W2:Y:S08]  /*3210*/  @P2 LDC R15, c[0x0][0x3a8] ;  /* 0x0000ea00ff0f2b82 */ /* 0x000eb00000000800 */
[----:B------:R-:W3:Y:S01]  /*3220*/  @P2 LDC R12, c[0x0][0x3a4] ;  /* 0x0000e900ff0c2b82 */ /* 0x000ee20000000800 */
[----:B0-----:R-:W-:-:S05]  /*3230*/  @P2 IMAD.WIDE R2, R11, 0x4, R2 ;  /* 0x000000040b022825 */ /* 0x001fca00078e0202 */
[----:B------:R-:W2:Y:S01]  /*3240*/  @P2 LDG.E R8, desc[UR12][R2.64] ;  /* 0x0000000c02082981 */ /* 0x000ea2000c1e1900 */
[C---:B------:R-:W-:Y:S01]  /*3250*/  VIADD R11, R14.reuse, 0x2 ;  /* 0x000000020e0b7836 */ /* 0x040fe20000000000 */
[----:B------:R-:W-:-:S04]  /*3260*/  IADD3 R10, PT, PT, R14, 0x1, RZ ;  /* 0x000000010e0a7810 */ /* 0x000fc80007ffe0ff */
[----:B------:R-:W-:Y:S02]  /*3270*/  ISETP.GE.AND P3, PT, R10, UR5, PT ;  /* 0x000000050a007c0c */ /* 0x000fe4000bf66270 */
[----:B------:R-:W-:Y:S02]  /*3280*/  ISETP.GE.AND P0, PT, R11, UR5, PT ;  /* 0x000000050b007c0c */ /* 0x000fe4000bf06270 */
[----:B------:R-:W-:Y:S02]  /*3290*/  P2R R16, PR, RZ, 0x8 ;  /* 0x00000008ff107803 */ /* 0x000fe40000000000 */
[C---:B------:R-:W-:Y:S02]  /*32a0*/  ISETP.GE.OR P4, PT, R0.reuse, UR4, P0 ;  /* 0x0000000400007c0c */ /* 0x040fe40008786670 */
[----:B------:R-:W-:-:S11]  /*32b0*/  ISETP.GE.OR P3, PT, R0, UR4, P3 ;  /* 0x0000000400007c0c */ /* 0x000fd60009f66670 */
[----:B------:R-:W0:Y:S08]  /*32c0*/  @!P4 LDC R20, c[0x0][0x3a8] ;  /* 0x0000ea00ff14cb82 */ /* 0x000e300000000800 */
[----:B------:R-:W4:Y:S08]  /*32d0*/  @!P3 LDC R19, c[0x0][0x3a8] ;  /* 0x0000ea00ff13bb82 */ /* 0x000f300000000800 */
[----:B------:R-:W4:Y:S08]  /*32e0*/  @!P4 LDC R21, c[0x0][0x3a4] ;  /* 0x0000e900ff15cb82 */ /* 0x000f300000000800 */
[----:B------:R-:W4:Y:S01]  /*32f0*/  @!P3 LDC R18, c[0x0][0x3a4] ;  /* 0x0000e900ff12bb82 */ /* 0x000f220000000800 */
[----:B--2---:R-:W-:Y:S01]  /*3300*/  @P2 FMUL R8, R8, R15 ;  /* 0x0000000f08082220 */ /* 0x004fe20000400000 */
[----:B------:R-:W-:-:S03]  /*3310*/  IADD3 R15, PT, PT, R14, 0x3, RZ ;  /* 0x000000030e0f7810 */ /* 0x000fc60007ffe0ff */
[----:B---3--:R-:W-:Y:S01]  /*3320*/  @P2 FFMA R41, R41, R12, R8 ;  /* 0x0000000c29292223 */ /* 0x008fe20000000008 */
[----:B------:R-:W-:Y:S02]  /*3330*/  SHF.R.S32.HI R12, RZ, 0x1f, R14 ;  /* 0x0000001fff0c7819 */ /* 0x000fe4000001140e */
[----:B------:R-:W-:Y:S02]  /*3340*/  IADD3 R8, P1, PT, R14, R13, RZ ;  /* 0x0000000d0e087210 */ /* 0x000fe40007f3e0ff */
[----:B------:R2:W-:Y:S02]  /*3350*/  @P2 STG.E desc[UR12][R2.64], R41 ;  /* 0x0000002902002986 */ /* 0x0005e4000c10190c */
[----:B------:R-:W-:Y:S02]  /*3360*/  LEA.HI.X.SX32 R11, R13, R12, 0x1, P1 ;  /* 0x0000000c0d0b7211 */ /* 0x000fe400008f0eff */
[----:B-1----:R-:W-:Y:S02]  /*3370*/  LEA R10, P5, R8, UR6, 0x2 ;  /* 0x00000006080a7c11 */ /* 0x002fe4000f8a10ff */
[----:B------:R-:W-:-:S02]  /*3380*/  ISETP.GE.AND P1, PT, R15, UR5, PT ;  /* 0x000000050f007c0c */ /* 0x000fc4000bf26270 */
[----:B------:R-:W-:Y:S02]  /*3390*/  LEA.HI.X R11, R8, UR7, R11, 0x2, P5 ;  /* 0x00000007080b7c11 */ /* 0x000fe4000a8f140b */
[----:B------:R-:W-:-:S03]  /*33a0*/  ISETP.GE.OR P5, PT, R0, UR4, P1 ;  /* 0x0000000400007c0c */ /* 0x000fc60008fa6670 */
[----:B------:R-:W0:Y:S04]  /*33b0*/  @!P4 LDG.E R15, desc[UR12][R10.64+0x8] ;  /* 0x0000080c0a0fc981 */ /* 0x000e28000c1e1900 */
[----:B------:R-:W4:Y:S06]  /*33c0*/  @!P3 LDG.E R8, desc[UR12][R10.64+0x4] ;  /* 0x0000040c0a08b981 */ /* 0x000f2c000c1e1900 */
[----:B------:R-:W3:Y:S01]  /*33d0*/  @!P5 LDG.E R17, desc[UR12][R10.64+0xc] ;  /* 0x00000c0c0a11d981 */ /* 0x000ee2000c1e1900 */
[----:B------:R-:W3:Y:S08]  /*33e0*/  @!P5 LDC R22, c[0x0][0x3a8] ;  /* 0x0000ea00ff16db82 */ /* 0x000ef00000000800 */
[----:B------:R-:W1:Y:S01]  /*33f0*/  @!P5 LDC R23, c[0x0][0x3a4] ;  /* 0x0000e900ff17db82 */ /* 0x000e620000000800 */
[----:B--2---:R-:W-:-:S04]  /*3400*/  IADD3 R3, PT, PT, R14, 0x4, RZ ;  /* 0x000000040e037810 */ /* 0x004fc80007ffe0ff */
[----:B------:R-:W-:Y:S01]  /*3410*/  ISETP.GE.AND P2, PT, R3, UR5, PT ;  /* 0x0000000503007c0c */ /* 0x000fe2000bf46270 */
[----:B------:R-:W-:Y:S02]  /*3420*/  VIADD R3, R14, 0x5 ;  /* 0x000000050e037836 */ /* 0x000fe40000000000 */
[----:B0-----:R-:W-:Y:S01]  /*3430*/  @!P4 FMUL R2, R15, R20 ;  /* 0x000000140f02c220 */ /* 0x001fe20000400000 */
[----:B----4-:R-:W-:-:S03]  /*3440*/  @!P3 FMUL R8, R8, R19 ;  /* 0x000000130808b220 */ /* 0x010fc60000400000 */
[----:B------:R-:W-:Y:S01]  /*3450*/  @!P4 FFMA R51, R51, R21, R2 ;  /* 0x000000153333c223 */ /* 0x000fe20000000002 */
[----:B------:R-:W-:Y:S01]  /*3460*/  @!P3 FFMA R47, R47, R18, R8 ;  /* 0x000000122f2fb223 */ /* 0x000fe20000000008 */
[----:B---3--:R-:W-:-:S03]  /*3470*/  @!P5 FMUL R2, R17, R22 ;  /* 0x000000161102d220 */ /* 0x008fc60000400000 */
[----:B------:R-:W-:Y:S01]  /*3480*/  @!P4 STG.E desc[UR12][R10.64+0x8], R51 ;  /* 0x000008330a00c986 */ /* 0x000fe2000c10190c */
[----:B------:R-:W-:Y:S01]  /*3490*/  ISETP.GE.OR P4, PT, R0, UR4, P2 ;  /* 0x0000000400007c0c */ /* 0x000fe20009786670 */
[----:B-1----:R-:W-:Y:S02]  /*34a0*/  @!P5 FFMA R55, R55, R23, R2 ;  /* 0x000000173737d223 */ /* 0x002fe40000000002 */
[----:B------:R-:W-:Y:S01]  /*34b0*/  @!P3 STG.E desc[UR12][R10.64+0x4], R47 ;  /* 0x0000042f0a00b986 */ /* 0x000fe2000c10190c */
[----:B------:R-:W-:-:S03]  /*34c0*/  ISETP.GE.AND P3, PT, R3, UR5, PT ;  /* 0x0000000503007c0c */ /* 0x000fc6000bf66270 */
[----:B------:R-:W-:Y:S01]  /*34d0*/  @!P5 STG.E desc[UR12][R10.64+0xc], R55 ;  /* 0x00000c370a00d986 */ /* 0x000fe2000c10190c */
[----:B------:R-:W-:-:S05]  /*34e0*/  ISETP.GE.OR P5, PT, R0, UR4, P3 ;  /* 0x0000000400007c0c */ /* 0x000fca0009fa6670 */
[----:B------:R-:W2:Y:S01]  /*34f0*/  @!P4 LDG.E R2, desc[UR12][R10.64+0x10] ;  /* 0x0000100c0a02c981 */ /* 0x000ea2000c1e1900 */
[----:B------:R-:W2:Y:S07]  /*3500*/  @!P4 LDC R15, c[0x0][0x3a8] ;  /* 0x0000ea00ff0fcb82 */ /* 0x000eae0000000800 */
[----:B------:R-:W3:Y:S01]  /*3510*/  @!P5 LDG.E R3, desc[UR12][R10.64+0x14] ;  /* 0x0000140c0a03d981 */ /* 0x000ee2000c1e1900 */
[----:B------:R-:W0:Y:S08]  /*3520*/  @!P4 LDC R8, c[0x0][0x3a4] ;  /* 0x0000e900ff08cb82 */ /* 0x000e300000000800 */
[----:B------:R-:W3:Y:S08]  /*3530*/  @!P5 LDC R18, c[0x0][0x3a8] ;  /* 0x0000ea00ff12db82 */ /* 0x000ef00000000800 */
[----:B------:R-:W1:Y:S01]  /*3540*/  @!P5 LDC R17, c[0x0][0x3a4] ;  /* 0x0000e900ff11db82 */ /* 0x000e620000000800 */
[----:B--2---:R-:W-:-:S04]  /*3550*/  @!P4 FMUL R2, R2, R15 ;  /* 0x0000000f0202c220 */ /* 0x004fc80000400000 */
[----:B0-----:R-:W-:Y:S01]  /*3560*/  @!P4 FFMA R9, R9, R8, R2 ;  /* 0x000000080909c223 */ /* 0x001fe20000000002 */
[----:B------:R-:W-:Y:S01]  /*3570*/  IADD3 R2, PT, PT, R14, 0x6, RZ ;  /* 0x000000060e027810 */ /* 0x000fe20007ffe0ff */
[----:B---3--:R-:W-:-:S03]  /*3580*/  @!P5 FMUL R3, R3, R18 ;  /* 0x000000120303d220 */ /* 0x008fc60000400000 */
[----:B------:R0:W-:Y:S01]  /*3590*/  @!P4 STG.E desc[UR12][R10.64+0x10], R9 ;  /* 0x000010090a00c986 */ /* 0x0001e2000c10190c */
[----:B------:R-:W-:Y:S01]  /*35a0*/  ISETP.GE.AND P4, PT, R2, UR5, PT ;  /* 0x0000000502007c0c */ /* 0x000fe2000bf86270 */
[----:B-1----:R-:W-:-:S05]  /*35b0*/  @!P5 FFMA R3, R6, R17, R3 ;  /* 0x000000110603d223 */ /* 0x002fca0000000003 */
[----:B------:R1:W-:Y:S01]  /*35c0*/  @!P5 STG.E desc[UR12][R10.64+0x14], R3 ;  /* 0x000014030a00d986 */ /* 0x0003e2000c10190c */
[----:B------:R-:W-:-:S13]  /*35d0*/  ISETP.GE.OR P5, PT, R0, UR4, P4 ;  /* 0x0000000400007c0c */ /* 0x000fda000a7a6670 */
[----:B------:R-:W2:Y:S01]  /*35e0*/  @!P5 LDG.E R2, desc[UR12][R10.64+0x18] ;  /* 0x0000180c0a02d981 */ /* 0x000ea2000c1e1900 */
[----:B------:R-:W2:Y:S08]  /*35f0*/  @!P5 LDC R15, c[0x0][0x3a8] ;  /* 0x0000ea00ff0fdb82 */ /* 0x000eb00000000800 */
[----:B------:R-:W3:Y:S01]  /*3600*/  @!P5 LDC R19, c[0x0][0x3a4] ;  /* 0x0000e900ff13db82 */ /* 0x000ee20000000800 */
[----:B------:R-:W-:-:S05]  /*3610*/  IADD3 R21, PT, PT, R13, UR5, RZ ;  /* 0x000000050d157c10 */ /* 0x000fca000fffe0ff */
[----:B------:R-:W-:Y:S01]  /*3620*/  VIADD R17, R21, UR5 ;  /* 0x0000000515117c36 */ /* 0x000fe20008000000 */
[----:B------:R-:W-:Y:S01]  /*3630*/  IADD3 R13, PT, PT, R14, 0x7, RZ ;  /* 0x000000070e0d7810 */ /* 0x000fe20007ffe0ff */
[----:B--2---:R-:W-:-:S04]  /*3640*/  @!P5 FMUL R2, R2, R15 ;  /* 0x0000000f0202d220 */ /* 0x004fc80000400000 */
[----:B---3--:R-:W-:-:S05]  /*3650*/  @!P5 FFMA R19, R7, R19, R2 ;  /* 0x000000130713d223 */ /* 0x008fca0000000002 */
[----:B------:R2:W-:Y:S01]  /*3660*/  @!P5 STG.E desc[UR12][R10.64+0x18], R19 ;  /* 0x000018130a00d986 */ /* 0x0005e2000c10190c */
[----:B------:R-:W-:-:S04]  /*3670*/  IADD3 R2, P5, PT, R14, R21, RZ ;  /* 0x000000150e027210 */ /* 0x000fc80007fbe0ff */
[----:B------:R-:W-:Y:S02]  /*3680*/  LEA.HI.X.SX32 R7, R21, R12, 0x1, P5 ;  /* 0x0000000c15077211 */ /* 0x000fe400028f0eff */
[----:B------:R-:W-:-:S04]  /*3690*/  LEA R8, P5, R2, UR6, 0x2 ;  /* 0x0000000602087c11 */ /* 0x000fc8000f8a10ff */
[----:B0-----:R-:W-:Y:S02]  /*36a0*/  LEA.HI.X R9, R2, UR7, R7, 0x2, P5 ;  /* 0x0000000702097c11 */ /* 0x001fe4000a8f1407 */
[----:B------:R-:W-:Y:S02]  /*36b0*/  IADD3 R2, P5, PT, R14, R17, RZ ;  /* 0x000000110e027210 */ /* 0x000fe40007fbe0ff */
[C---:B------:R-:W-:Y:S02]  /*36c0*/  IADD3 R15, PT, PT, R17.reuse, UR5, RZ ;  /* 0x00000005110f7c10 */ /* 0x040fe4000fffe0ff */
[----:B-1----:R-:W-:Y:S02]  /*36d0*/  LEA.HI.X.SX32 R3, R17, R12, 0x1, P5 ;  /* 0x0000000c11037211 */ /* 0x002fe400028f0eff */
[----:B------:R-:W-:-:S04]  /*36e0*/  LEA R6, P5, R2, UR6, 0x2 ;  /* 0x0000000602067c11 */ /* 0x000fc8000f8a10ff */
[----:B------:R-:W-:Y:S02]  /*36f0*/  LEA.HI.X R7, R2, UR7, R3, 0x2, P5 ;  /* 0x0000000702077c11 */ /* 0x000fe4000a8f1403 */
[----:B------:R-:W-:-:S04]  /*3700*/  IADD3 R3, P5, PT, R14, R15, RZ ;  /* 0x0000000f0e037210 */ /* 0x000fc80007fbe0ff */
[----:B------:R-:W-:Y:S02]  /*3710*/  LEA.HI.X.SX32 R12, R15, R12, 0x1, P5 ;  /* 0x0000000c0f0c7211 */ /* 0x000fe400028f0eff */
[----:B------:R-:W-:-:S04]  /*3720*/  LEA R2, P5, R3, UR6, 0x2 ;  /* 0x0000000603027c11 */ /* 0x000fc8000f8a10ff */
[----:B------:R-:W-:Y:S02]  /*3730*/  LEA.HI.X R3, R3, UR7, R12, 0x2, P5 ;  /* 0x0000000703037c11 */ /* 0x000fe4000a8f140c */
[----:B------:R-:W-:-:S04]  /*3740*/  ISETP.GE.AND P5, PT, R13, UR5, PT ;  /* 0x000000050d007c0c */ /* 0x000fc8000bfa6270 */
[----:B------:R-:W-:-:S13]  /*3750*/  ISETP.GE.OR P6, PT, R0, UR4, P5 ;  /* 0x0000000400007c0c */ /* 0x000fda000afc6670 */
[----:B------:R-:W3:Y:S01]  /*3760*/  @!P6 LDG.E R12, desc[UR12][R10.64+0x1c] ;  /* 0x00001c0c0a0ce981 */ /* 0x000ee2000c1e1900 */
[----:B------:R-:W3:Y:S08]  /*3770*/  @!P6 LDC R13, c[0x0][0x3a8] ;  /* 0x0000ea00ff0deb82 */ /* 0x000ef00000000800 */
[----:B--2---:R-:W0:Y:S01]  /*3780*/  @!P6 LDC R19, c[0x0][0x3a4] ;  /* 0x0000e900ff13eb82 */ /* 0x004e220000000800 */
[----:B---3--:R-:W-:-:S04]  /*3790*/  @!P6 FMUL R13, R12, R13 ;  /* 0x0000000d0c0de220 */ /* 0x008fc80000400000 */
[----:B0-----:R-:W-:Y:S01]  /*37a0*/  @!P6 FFMA R19, R4, R19, R13 ;  /* 0x000000130413e223 */ /* 0x001fe2000000000d */
[----:B------:R-:W-:-:S04]  /*37b0*/  VIADD R4, R0, 0x1 ;  /* 0x0000000100047836 */ /* 0x000fc80000000000 */
[----:B------:R0:W-:Y:S01]  /*37c0*/  @!P6 STG.E desc[UR12][R10.64+0x1c], R19 ;  /* 0x00001c130a00e986 */ /* 0x0001e2000c10190c */
[----:B------:R-:W-:-:S04]  /*37d0*/  ISETP.GE.AND P6, PT, R14, UR5, PT ;  /* 0x000000050e007c0c */ /* 0x000fc8000bfc6270 */
[----:B0-----:R-:W-:Y:S02]  /*37e0*/  P2R R19, PR, RZ, 0x40 ;  /* 0x00000040ff137803 */ /* 0x001fe40000000000 */
[----:B------:R-:W-:-:S13]  /*37f0*/  ISETP.GE.OR P6, PT, R4, UR4, P6 ;  /* 0x0000000404007c0c */ /* 0x000fda000b7c6670 */
[----:B------:R-:W0:Y:S01]  /*3800*/  @!P6 LDC.64 R12, c[0x0][0x390] ;  /* 0x0000e400ff0ceb82 */ /* 0x000e220000000a00 */
[----:B------:R-:W-:-:S07]  /*3810*/  @!P6 IADD3 R21, PT, PT, R14, R21, RZ ;  /* 0x000000150e15e210 */ /* 0x000fce0007ffe0ff */
[----:B------:R-:W1:Y:S01]  /*3820*/  @!P6 LDC R20, c[0x0][0x3a4] ;  /* 0x0000e900ff14eb82 */ /* 0x000e620000000800 */
[----:B0-----:R-:W-:-:S07]  /*3830*/  @!P6 IMAD.WIDE R12, R21, 0x4, R12 ;  /* 0x00000004150ce825 */ /* 0x001fce00078e020c */
[----:B------:R-:W0:Y:S01]  /*3840*/  @!P6 LDC R21, c[0x0][0x3a8] ;  /* 0x0000ea00ff15eb82 */ /* 0x000e220000000800 */
[----:B------:R-:W0:Y:S02]  /*3850*/  @!P6 LDG.E R18, desc[UR12][R12.64] ;  /* 0x0000000c0c12e981 */ /* 0x000e24000c1e1900 */
[----:B0-----:R-:W-:-:S04]  /*3860*/  @!P6 FMUL R18, R18, R21 ;  /* 0x000000151212e220 */ /* 0x001fc80000400000 */
[----:B-1----:R-:W-:-:S05]  /*3870*/  @!P6 FFMA R43, R43, R20, R18 ;  /* 0x000000142b2be223 */ /* 0x002fca0000000012 */
[----:B------:R0:W-:Y:S01]  /*3880*/  @!P6 STG.E desc[UR12][R12.64], R43 ;  /* 0x0000002b0c00e986 */ /* 0x0001e2000c10190c */
[----:B------:R-:W-:-:S04]  /*3890*/  ISETP.NE.AND P6, PT, R16, RZ, PT ;  /* 0x000000ff1000720c */ /* 0x000fc80003fc5270 */
[----:B------:R-:W-:-:S13]  /*38a0*/  ISETP.GE.OR P6, PT, R4, UR4, P6 ;  /* 0x0000000404007c0c */ /* 0x000fda000b7c6670 */
[----:B------:R-:W2:Y:S01]  /*38b0*/  @!P6 LDG.E R10, desc[UR12][R8.64+0x4] ;  /* 0x0000040c080ae981 */ /* 0x000ea2000c1e1900 */
[----:B------:R-:W2:Y:S08]  /*38c0*/  @!P6 LDC R11, c[0x0][0x3a8] ;  /* 0x0000ea00ff0beb82 */ /* 0x000eb00000000800 */
[----:B------:R-:W1:Y:S01]  /*38d0*/  @!P6 LDC R18, c[0x0][0x3a4] ;  /* 0x0000e900ff12eb82 */ /* 0x000e620000000800 */
[----:B--2---:R-:W-:-:S04]  /*38e0*/  @!P6 FMUL R11, R10, R11 ;  /* 0x0000000b0a0be220 */ /* 0x004fc80000400000 */
[----:B-1----:R-:W-:-:S05]  /*38f0*/  @!P6 FFMA R11, R42, R18, R11 ;  /* 0x000000122a0be223 */ /* 0x002fca000000000b */
[----:B------:R1:W-:Y:S01]  /*3900*/  @!P6 STG.E desc[UR12][R8.64+0x4], R11 ;  /* 0x0000040b0800e986 */ /* 0x0003e2000c10190c */
[----:B------:R-:W-:-:S13]  /*3910*/  ISETP.GE.OR P6, PT, R4, UR4, P0 ;  /* 0x0000000404007c0c */ /* 0x000fda00087c6670 */
[----:B------:R-:W2:Y:S01]  /*3920*/  @!P6 LDG.E R10, desc[UR12][R8.64+0x8] ;  /* 0x0000080c080ae981 */ /* 0x000ea2000c1e1900 */
[----:B------:R-:W2:Y:S08]  /*3930*/  @!P6 LDC R21, c[0x0][0x3a8] ;  /* 0x0000ea00ff15eb82 */ /* 0x000eb00000000800 */
[----:B0-----:R-:W0:Y:S01]  /*3940*/  @!P6 LDC R12, c[0x0][0x3a4] ;  /* 0x0000e900ff0ceb82 */ /* 0x001e220000000800 */
[----:B--2---:R-:W-:-:S04]  /*3950*/  @!P6 FMUL R13, R10, R21 ;  /* 0x000000150a0de220 */ /* 0x004fc80000400000 */
[----:B0-----:R-:W-:-:S05]  /*3960*/  @!P6 FFMA R13, R46, R12, R13 ;  /* 0x0000000c2e0de223 */ /* 0x001fca000000000d */
[----:B------:R0:W-:Y:S01]  /*3970*/  @!P6 STG.E desc[UR12][R8.64+0x8], R13 ;  /* 0x0000080d0800e986 */ /* 0x0001e2000c10190c */
[----:B------:R-:W-:-:S13]  /*3980*/  ISETP.GE.OR P6, PT, R4, UR4, P1 ;  /* 0x0000000404007c0c */ /* 0x000fda0008fc6670 */
[----:B------:R-:W1:Y:S01]  /*3990*/  @!P6 LDG.E R10, desc[UR12][R8.64+0xc] ;  /* 0x00000c0c080ae981 */ /* 0x000e62000c1e1900 */
[----:B------:R-:W1:Y:S08]  /*39a0*/  @!P6 LDC R21, c[0x0][0x3a8] ;  /* 0x0000ea00ff15eb82 */ /* 0x000e700000000800 */
[----:B------:R-:W2:Y:S01]  /*39b0*/  @!P6 LDC R12, c[0x0][0x3a4] ;  /* 0x0000e900ff0ceb82 */ /* 0x000ea20000000800 */
[----:B-1----:R-:W-:-:S04]  /*39c0*/  @!P6 FMUL R11, R10, R21 ;  /* 0x000000150a0be220 */ /* 0x002fc80000400000 */
[----:B--2---:R-:W-:-:S05]  /*39d0*/  @!P6 FFMA R11, R50, R12, R11 ;  /* 0x0000000c320be223 */ /* 0x004fca000000000b */
[----:B------:R1:W-:Y:S01]  /*39e0*/  @!P6 STG.E desc[UR12][R8.64+0xc], R11 ;  /* 0x00000c0b0800e986 */ /* 0x0003e2000c10190c */
[----:B------:R-:W-:-:S13]  /*39f0*/  ISETP.GE.OR P6, PT, R4, UR4, P2 ;  /* 0x0000000404007c0c */ /* 0x000fda00097c6670 */
[----:B------:R-:W2:Y:S01]  /*3a00*/  @!P6 LDG.E R10, desc[UR12][R8.64+0x10] ;  /* 0x0000100c080ae981 */ /* 0x000ea2000c1e1900 */
[----:B------:R-:W2:Y:S08]  /*3a10*/  @!P6 LDC R21, c[0x0][0x3a8] ;  /* 0x0000ea00ff15eb82 */ /* 0x000eb00000000800 */
[----:B------:R-:W3:Y:S01]  /*3a20*/  @!P6 LDC R12, c[0x0][0x3a4] ;  /* 0x0000e900ff0ceb82 */ /* 0x000ee20000000800 */
[----:B--2---:R-:W-:-:S04]  /*3a30*/  @!P6 FMUL R10, R10, R21 ;  /* 0x000000150a0ae220 */ /* 0x004fc80000400000 */
[----:B---3--:R-:W-:-:S05]  /*3a40*/  @!P6 FFMA R5, R5, R12, R10 ;  /* 0x0000000c0505e223 */ /* 0x008fca000000000a */
[----:B------:R2:W-:Y:S01]  /*3a50*/  @!P6 STG.E desc[UR12][R8.64+0x10], R5 ;  /* 0x000010050800e986 */ /* 0x0005e2000c10190c */
[----:B------:R-:W-:-:S13]  /*3a60*/  ISETP.GE.OR P6, PT, R4, UR4, P3 ;  /* 0x0000000404007c0c */ /* 0x000fda0009fc6670 */
[----:B------:R-:W1:Y:S01]  /*3a70*/  @!P6 LDG.E R10, desc[UR12][R8.64+0x14] ;  /* 0x0000140c080ae981 */ /* 0x000e62000c1e1900 */
[----:B0-----:R-:W1:Y:S08]  /*3a80*/  @!P6 LDC R13, c[0x0][0x3a8] ;  /* 0x0000ea00ff0deb82 */ /* 0x001e700000000800 */
[----:B------:R-:W0:Y:S01]  /*3a90*/  @!P6 LDC R12, c[0x0][0x3a4] ;  /* 0x0000e900ff0ceb82 */ /* 0x000e220000000800 */
[----:B-1----:R-:W-:-:S04]  /*3aa0*/  @!P6 FMUL R11, R10, R13 ;  /* 0x0000000d0a0be220 */ /* 0x002fc80000400000 */
[----:B0-----:R-:W-:-:S05]  /*3ab0*/  @!P6 FFMA R11, R30, R12, R11 ;  /* 0x0000000c1e0be223 */ /* 0x001fca000000000b */
[----:B------:R0:W-:Y:S01]  /*3ac0*/  @!P6 STG.E desc[UR12][R8.64+0x14], R11 ;  /* 0x0000140b0800e986 */ /* 0x0001e2000c10190c */
[----:B------:R-:W-:-:S13]  /*3ad0*/  ISETP.GE.OR P6, PT, R4, UR4, P4 ;  /* 0x0000000404007c0c */ /* 0x000fda000a7c6670 */
[----:B------:R-:W3:Y:S01]  /*3ae0*/  @!P6 LDG.E R10, desc[UR12][R8.64+0x18] ;  /* 0x0000180c080ae981 */ /* 0x000ee2000c1e1900 */
[----:B------:R-:W3:Y:S08]  /*3af0*/  @!P6 LDC R13, c[0x0][0x3a8] ;  /* 0x0000ea00ff0deb82 */ /* 0x000ef00000000800 */
[----:B--2---:R-:W1:Y:S01]  /*3b00*/  @!P6 LDC R5, c[0x0][0x3a4] ;  /* 0x0000e900ff05eb82 */ /* 0x004e620000000800 */
[----:B---3--:R-:W-:-:S04]  /*3b10*/  @!P6 FMUL R10, R10, R13 ;  /* 0x0000000d0a0ae220 */ /* 0x008fc80000400000 */
[----:B-1----:R-:W-:-:S05]  /*3b20*/  @!P6 FFMA R29, R29, R5, R10 ;  /* 0x000000051d1de223 */ /* 0x002fca000000000a */
[----:B------:R-:W-:Y:S01]  /*3b30*/  @!P6 STG.E desc[UR12][R8.64+0x18], R29 ;  /* 0x0000181d0800e986 */ /* 0x000fe2000c10190c */
[----:B------:R-:W-:-:S13]  /*3b40*/  ISETP.GE.OR P6, PT, R4, UR4, P5 ;  /* 0x0000000404007c0c */ /* 0x000fda000afc6670 */
[----:B------:R-:W2:Y:S01]  /*3b50*/  @!P6 LDG.E R4, desc[UR12][R8.64+0x1c] ;  /* 0x00001c0c0804e981 */ /* 0x000ea2000c1e1900 */
[----:B------:R-:W2:Y:S08]  /*3b60*/  @!P6 LDC R5, c[0x0][0x3a8] ;  /* 0x0000ea00ff05eb82 */ /* 0x000eb00000000800 */
[----:B------:R-:W1:Y:S01]  /*3b70*/  @!P6 LDC R10, c[0x0][0x3a4] ;  /* 0x0000e900ff0aeb82 */ /* 0x000e620000000800 */
[----:B--2---:R-:W-:-:S04]  /*3b80*/  @!P6 FMUL R5, R4, R5 ;  /* 0x000000050405e220 */ /* 0x004fc80000400000 */
[----:B-1----:R-:W-:Y:S01]  /*3b90*/  @!P6 FFMA R5, R32, R10, R5 ;  /* 0x0000000a2005e223 */ /* 0x002fe20000000005 */
[----:B------:R-:W-:-:S04]  /*3ba0*/  IADD3 R4, PT, PT, R0, 0x2, RZ ;  /* 0x0000000200047810 */ /* 0x000fc80007ffe0ff */
[----:B------:R1:W-:Y:S01]  /*3bb0*/  @!P6 STG.E desc[UR12][R8.64+0x1c], R5 ;  /* 0x00001c050800e986 */ /* 0x0003e2000c10190c */
[----:B------:R-:W-:-:S04]  /*3bc0*/  ISETP.NE.AND P6, PT, R19, RZ, PT ;  /* 0x000000ff1300720c */ /* 0x000fc80003fc5270 */
[----:B------:R-:W-:-:S13]  /*3bd0*/  ISETP.GE.OR P6, PT, R4, UR4, P6 ;  /* 0x0000000404007c0c */ /* 0x000fda000b7c6670 */
[----:B0-----:R-:W0:Y:S01]  /*3be0*/  @!P6 LDC.64 R10, c[0x0][0x390] ;  /* 0x0000e400ff0aeb82 */ /* 0x001e220000000a00 */
[----:B------:R-:W-:-:S07]  /*3bf0*/  @!P6 IMAD.IADD R17, R14, 0x1, R17 ;  /* 0x000000010e11e824 */ /* 0x000fce00078e0211 */
[----:B------:R-:W2:Y:S01]  /*3c00*/  @!P6 LDC R13, c[0x0][0x3a8] ;  /* 0x0000ea00ff0deb82 */ /* 0x000ea20000000800 */
[----:B0-----:R-:W-:-:S07]  /*3c10*/  @!P6 IMAD.WIDE R10, R17, 0x4, R10 ;  /* 0x00000004110ae825 */ /* 0x001fce00078e020a */
[----:B------:R-:W0:Y:S01]  /*3c20*/  @!P6 LDC R17, c[0x0][0x3a4] ;  /* 0x0000e900ff11eb82 */ /* 0x000e220000000800 */
[----:B------:R-:W2:Y:S02]  /*3c30*/  @!P6 LDG.E R12, desc[UR12][R10.64] ;  /* 0x0000000c0a0ce981 */ /* 0x000ea4000c1e1900 */
[----:B--2---:R-:W-:-:S04]  /*3c40*/  @!P6 FMUL R12, R12, R13 ;  /* 0x0000000d0c0ce220 */ /* 0x004fc80000400000 */
[----:B0-----:R-:W-:-:S05]  /*3c50*/  @!P6 FFMA R45, R45, R17, R12 ;  /* 0x000000112d2de223 */ /* 0x001fca000000000c */
[----:B------:R0:W-:Y:S01]  /*3c60*/  @!P6 STG.E desc[UR12][R10.64], R45 ;  /* 0x0000002d0a00e986 */ /* 0x0001e2000c10190c */
[----:B------:R-:W-:-:S04]  /*3c70*/  ISETP.NE.AND P6, PT, R16, RZ, PT ;  /* 0x000000ff1000720c */ /* 0x000fc80003fc5270 */
[----:B------:R-:W-:-:S13]  /*3c80*/  ISETP.GE.OR P6, PT, R4, UR4, P6 ;  /* 0x0000000404007c0c */ /* 0x000fda000b7c6670 */
[----:B-1----:R-:W2:Y:S01]  /*3c90*/  @!P6 LDG.E R5, desc[UR12][R6.64+0x4] ;  /* 0x0000040c0605e981 */ /* 0x002ea2000c1e1900 */
[----:B------:R-:W2:Y:S08]  /*3ca0*/  @!P6 LDC R8, c[0x0][0x3a8] ;  /* 0x0000ea00ff08eb82 */ /* 0x000eb00000000800 */
[----:B------:R-:W1:Y:S01]  /*3cb0*/  @!P6 LDC R9, c[0x0][0x3a4] ;  /* 0x0000e900ff09eb82 */ /* 0x000e620000000800 */
[----:B--2---:R-:W-:-:S04]  /*3cc0*/  @!P6 FMUL R8, R5, R8 ;  /* 0x000000080508e220 */ /* 0x004fc80000400000 */
[----:B-1----:R-:W-:-:S05]  /*3cd0*/  @!P6 FFMA R49, R49, R9, R8 ;  /* 0x000000093131e223 */ /* 0x002fca0000000008 */
[----:B------:R-:W-:Y:S01]  /*3ce0*/  @!P6 STG.E desc[UR12][R6.64+0x4], R49 ;  /* 0x000004310600e986 */ /* 0x000fe2000c10190c */
[----:B------:R-:W-:-:S13]  /*3cf0*/  ISETP.GE.OR P6, PT, R4, UR4, P0 ;  /* 0x0000000404007c0c */ /* 0x000fda00087c6670 */
[----:B------:R-:W2:Y:S01]  /*3d00*/  @!P6 LDG.E R5, desc[UR12][R6.64+0x8] ;  /* 0x0000080c0605e981 */ /* 0x000ea2000c1e1900 */
        /* <DEDUP_REMOVED lines=37> */
[----:B------:R-:W-:Y:S01]  /*3f60*/  IADD3 R0, PT, PT, R0, 0x3, RZ ;  /* 0x0000000300007810 */ /* 0x000fe20007ffe0ff */
[----:B--2---:R-:W-:-:S04]  /*3f70*/  @!P6 FMUL R5, R4, R5 ;  /* 0x000000050405e220 */ /* 0x004fc80000400000 */
[----:B-1----:R-:W-:-:S05]  /*3f80*/  @!P6 FFMA R9, R34, R9, R5 ;  /* 0x000000092209e223 */ /* 0x002fca0000000005 */
[----:B------:R1:W-:Y:S01]  /*3f90*/  @!P6 STG.E desc[UR12][R6.64+0x1c], R9 ;  /* 0x00001c090600e986 */ /* 0x0003e2000c10190c */
[----:B------:R-:W-:-:S04]  /*3fa0*/  ISETP.NE.AND P6, PT, R19, RZ, PT ;  /* 0x000000ff1300720c */ /* 0x000fc80003fc5270 */
[----:B------:R-:W-:-:S13]  /*3fb0*/  ISETP.GE.OR P6, PT, R0, UR4, P6 ;  /* 0x0000000400007c0c */ /* 0x000fda000b7c6670 */
[----:B------:R-:W2:Y:S01]  /*3fc0*/  @!P6 LDC.64 R4, c[0x0][0x390] ;  /* 0x0000e400ff04eb82 */ /* 0x000ea20000000a00 */
[----:B------:R-:W-:-:S07]  /*3fd0*/  @!P6 IADD3 R15, PT, PT, R14, R15, RZ ;  /* 0x0000000f0e0fe210 */ /* 0x000fce0007ffe0ff */
[----:B0-----:R-:W0:Y:S08]  /*3fe0*/  @!P6 LDC R11, c[0x0][0x3a8] ;  /* 0x0000ea00ff0beb82 */ /* 0x001e300000000800 */
[----:B------:R-:W3:Y:S01]  /*3ff0*/  @!P6 LDC R10, c[0x0][0x3a4] ;  /* 0x0000e900ff0aeb82 */ /* 0x000ee20000000800 */
[----:B--2---:R-:W-:-:S05]  /*4000*/  @!P6 IMAD.WIDE R4, R15, 0x4, R4 ;  /* 0x000000040f04e825 */ /* 0x004fca00078e0204 */
[----:B------:R-:W0:Y:S01]  /*4010*/  @!P6 LDG.E R8, desc[UR12][R4.64] ;  /* 0x0000000c0408e981 */ /* 0x000e22000c1e1900 */
[C---:B------:R-:W-:Y:S02]  /*4020*/  ISETP.GE.OR P0, PT, R0.reuse, UR4, P0 ;  /* 0x0000000400007c0c */ /* 0x040fe40008706670 */
[C---:B------:R-:W-:Y:S02]  /*4030*/  ISETP.GE.OR P1, PT, R0.reuse, UR4, P1 ;  /* 0x0000000400007c0c */ /* 0x040fe40008f26670 */
[C---:B------:R-:W-:Y:S02]  /*4040*/  ISETP.GE.OR P2, PT, R0.reuse, UR4, P2 ;  /* 0x0000000400007c0c */ /* 0x040fe40009746670 */
[C---:B------:R-:W-:Y:S02]  /*4050*/  ISETP.GE.OR P3, PT, R0.reuse, UR4, P3 ;  /* 0x0000000400007c0c */ /* 0x040fe40009f66670 */
[----:B------:R-:W-:-:S05]  /*4060*/  ISETP.GE.OR P4, PT, R0, UR4, P4 ;  /* 0x0000000400007c0c */ /* 0x000fca000a786670 */
[----:B------:R-:W2:Y:S08]  /*4070*/  @!P0 LDC R14, c[0x0][0x3a8] ;  /* 0x0000ea00ff0e8b82 */ /* 0x000eb00000000800 */
[----:B------:R-:W4:Y:S08]  /*4080*/  @!P0 LDC R13, c[0x0][0x3a4] ;  /* 0x0000e900ff0d8b82 */ /* 0x000f300000000800 */
[----:B-1----:R-:W1:Y:S08]  /*4090*/  @!P1 LDC R9, c[0x0][0x3a8] ;  /* 0x0000ea00ff099b82 */ /* 0x002e700000000800 */
[----:B------:R-:W0:Y:S08]  /*40a0*/  @!P1 LDC R15, c[0x0][0x3a4] ;  /* 0x0000e900ff0f9b82 */ /* 0x000e300000000800 */
[----:B------:R-:W0:Y:S08]  /*40b0*/  @!P3 LDC R17, c[0x0][0x3a8] ;  /* 0x0000ea00ff11bb82 */ /* 0x000e300000000800 */
[----:B------:R-:W0:Y:S02]  /*40c0*/  @!P3 LDC R18, c[0x0][0x3a4] ;  /* 0x0000e900ff12bb82 */ /* 0x000e240000000800 */
[----:B0-----:R-:W-:-:S04]  /*40d0*/  @!P6 FMUL R11, R8, R11 ;  /* 0x0000000b080be220 */ /* 0x001fc80000400000 */
[----:B---3--:R-:W-:-:S05]  /*40e0*/  @!P6 FFMA R11, R40, R10, R11 ;  /* 0x0000000a280be223 */ /* 0x008fca000000000b */
[----:B------:R0:W-:Y:S01]  /*40f0*/  @!P6 STG.E desc[UR12][R4.64], R11 ;  /* 0x0000000b0400e986 */ /* 0x0001e2000c10190c */
[----:B------:R-:W-:Y:S02]  /*4100*/  ISETP.NE.AND P6, PT, R16, RZ, PT ;  /* 0x000000ff1000720c */ /* 0x000fe40003fc5270 */
[----:B------:R-:W3:Y:S01]  /*4110*/  @!P2 LDC R16, c[0x0][0x3a4] ;  /* 0x0000e900ff10ab82 */ /* 0x000ee20000000800 */
[----:B------:R1:W5:Y:S01]  /*4120*/  @!P0 LDG.E R7, desc[UR12][R2.64+0x8] ;  /* 0x0000080c02078981 */ /* 0x000362000c1e1900 */
[----:B------:R-:W-:-:S03]  /*4130*/  ISETP.GE.OR P6, PT, R0, UR4, P6 ;  /* 0x0000000400007c0c */ /* 0x000fc6000b7c6670 */
[----:B------:R1:W5:Y:S04]  /*4140*/  @!P1 LDG.E R8, desc[UR12][R2.64+0xc] ;  /* 0x00000c0c02089981 */ /* 0x000368000c1e1900 */
[----:B------:R1:W5:Y:S01]  /*4150*/  @!P2 LDG.E R10, desc[UR12][R2.64+0x10] ;  /* 0x0000100c020aa981 */ /* 0x000362000c1e1900 */
[----:B0-----:R-:W0:Y:S03]  /*4160*/  @!P2 LDC R11, c[0x0][0x3a8] ;  /* 0x0000ea00ff0bab82 */ /* 0x001e260000000800 */
[----:B------:R0:W5:Y:S04]  /*4170*/  @!P3 LDG.E R12, desc[UR12][R2.64+0x14] ;  /* 0x0000140c020cb981 */ /* 0x000168000c1e1900 */
[----:B------:R-:W2:Y:S01]  /*4180*/  @!P6 LDG.E R6, desc[UR12][R2.64+0x4] ;  /* 0x0000040c0206e981 */ /* 0x000ea2000c1e1900 */
[----:B------:R-:W2:Y:S08]  /*4190*/  @!P6 LDC R5, c[0x0][0x3a8] ;  /* 0x0000ea00ff05eb82 */ /* 0x000eb00000000800 */
[----:B------:R-:W0:Y:S01]  /*41a0*/  @!P6 LDC R4, c[0x0][0x3a4] ;  /* 0x0000e900ff04eb82 */ /* 0x000e220000000800 */
[----:B------:R-:W-:Y:S01]  /*41b0*/  BSSY.RECONVERGENT B0, `(.L_x_25) ;  /* 0x000000a000007945 */ /* 0x000fe20003800200 */
[----:B------:R-:W-:Y:S01]  /*41c0*/  ISETP.GE.OR P5, PT, R0, UR4, P5 ;  /* 0x0000000400007c0c */ /* 0x000fe2000afa6670 */
[----:B--2---:R-:W-:-:S02]  /*41d0*/  @!P6 FMUL R5, R6, R5 ;  /* 0x000000050605e220 */ /* 0x004fc40000400000 */
[----:B01-34-:R-:W-:Y:S10]  /*41e0*/  @P4 BRA `(.L_x_26) ;  /* 0x0000000000184947 */ /* 0x01bff40003800000 */
[----:B------:R-:W2:Y:S01]  /*41f0*/  LDG.E R0, desc[UR12][R2.64+0x18] ;  /* 0x0000180c02007981 */ /* 0x000ea2000c1e1900 */
[----:B------:R-:W2:Y:S01]  /*4200*/  LDCU UR5, c[0x0][0x3a8] ;  /* 0x00007500ff0577ac */ /* 0x000ea20008000800 */
[----:B------:R-:W0:Y:S01]  /*4210*/  LDCU UR6, c[0x0][0x3a4] ;  /* 0x00007480ff0677ac */ /* 0x000e220008000800 */
[----:B--2---:R-:W-:-:S04]  /*4220*/  FMUL R0, R0, UR5 ;  /* 0x0000000500007c20 */ /* 0x004fc80008400000 */
[----:B0-----:R-:W-:-:S05]  /*4230*/  FFMA R37, R37, UR6, R0 ;  /* 0x0000000625257c23 */ /* 0x001fca0008000000 */
[----:B------:R0:W-:Y:S02]  /*4240*/  STG.E desc[UR12][R2.64+0x18], R37 ;  /* 0x0000182502007986 */ /* 0x0001e4000c10190c */
.L_x_26:
[----:B------:R-:W-:Y:S05]  /*4250*/  BSYNC.RECONVERGENT B0 ;  /* 0x0000000000007941 */ /* 0x000fea0003800200 */
.L_x_25:
[----:B-----5:R-:W-:Y:S01]  /*4260*/  @!P2 FMUL R10, R10, R11 ;  /* 0x0000000b0a0aa220 */ /* 0x020fe20000400000 */
[----:B------:R-:W-:Y:S01]  /*4270*/  @!P0 FMUL R7, R7, R14 ;  /* 0x0000000e07078220 */ /* 0x000fe20000400000 */
[----:B------:R-:W-:Y:S01]  /*4280*/  @!P1 FMUL R9, R8, R9 ;  /* 0x0000000908099220 */ /* 0x000fe20000400000 */
[----:B------:R-:W-:Y:S01]  /*4290*/  @!P3 FMUL R11, R12, R17 ;  /* 0x000000110c0bb220 */ /* 0x000fe20000400000 */
[----:B------:R-:W-:Y:S01]  /*42a0*/  @!P6 FFMA R5, R44, R4, R5 ;  /* 0x000000042c05e223 */ /* 0x000fe20000000005 */
[----:B------:R-:W-:Y:S01]  /*42b0*/  @!P0 FFMA R7, R48, R13, R7 ;  /* 0x0000000d30078223 */ /* 0x000fe20000000007 */
[----:B------:R-:W-:Y:S01]  /*42c0*/  @!P1 FFMA R9, R52, R15, R9 ;  /* 0x0000000f34099223 */ /* 0x000fe20000000009 */
[----:B------:R-:W-:Y:S01]  /*42d0*/  @!P2 FFMA R39, R39, R16, R10 ;  /* 0x000000102727a223 */ /* 0x000fe2000000000a */
[----:B------:R-:W-:Y:S01]  /*42e0*/  @!P3 FFMA R11, R36, R18, R11 ;  /* 0x00000012240bb223 */ /* 0x000fe2000000000b */
[----:B------:R1:W-:Y:S04]  /*42f0*/  @!P6 STG.E desc[UR12][R2.64+0x4], R5 ;  /* 0x000004050200e986 */ /* 0x0003e8000c10190c */
[----:B------:R1:W-:Y:S04]  /*4300*/  @!P0 STG.E desc[UR12][R2.64+0x8], R7 ;  /* 0x0000080702008986 */ /* 0x0003e8000c10190c */
[----:B------:R1:W-:Y:S04]  /*4310*/  @!P1 STG.E desc[UR12][R2.64+0xc], R9 ;  /* 0x00000c0902009986 */ /* 0x0003e8000c10190c */
[----:B------:R1:W-:Y:S04]  /*4320*/  @!P2 STG.E desc[UR12][R2.64+0x10], R39 ;  /* 0x000010270200a986 */ /* 0x0003e8000c10190c */
[----:B------:R1:W-:Y:S01]  /*4330*/  @!P3 STG.E desc[UR12][R2.64+0x14], R11 ;  /* 0x0000140b0200b986 */ /* 0x0003e2000c10190c */
[----:B------:R-:W-:Y:S05]  /*4340*/  @P5 EXIT ;  /* 0x000000000000594d */ /* 0x000fea0003800000 */
[----:B------:R-:W1:Y:S01]  /*4350*/  LDG.E R0, desc[UR12][R2.64+0x1c] ;  /* 0x00001c0c02007981 */ /* 0x000e62000c1e1900 */
[----:B------:R-:W1:Y:S01]  /*4360*/  LDCU UR4, c[0x0][0x3a8] ;  /* 0x00007500ff0477ac */ /* 0x000e620008000800 */
[----:B------:R-:W2:Y:S01]  /*4370*/  LDCU UR5, c[0x0][0x3a4] ;  /* 0x00007480ff0577ac */ /* 0x000ea20008000800 */
[----:B-1----:R-:W-:-:S04]  /*4380*/  FMUL R5, R0, UR4 ;  /* 0x0000000400057c20 */ /* 0x002fc80008400000 */
[----:B--2---:R-:W-:-:S05]  /*4390*/  FFMA R5, R38, UR5, R5 ;  /* 0x0000000526057c23 */ /* 0x004fca0008000005 */
[----:B------:R-:W-:Y:S01]  /*43a0*/  STG.E desc[UR12][R2.64+0x1c], R5 ;  /* 0x00001c0502007986 */ /* 0x000fe2000c10190c */
[----:B------:R-:W-:Y:S05]  /*43b0*/  EXIT ;  /* 0x000000000000794d */ /* 0x000fea0003800000 */
.L_x_27:
[----:B------:R-:W-:-:S00]  /*43c0*/  BRA `(.L_x_27) ;  /* 0xfffffffc00fc7947 */ /* 0x000fc0000383ffff */
[----:B------:R-:W-:-:S00]  /*43d0*/  NOP ;  /* 0x0000000000007918 */ /* 0x000fc00000000000 */
        /* <DEDUP_REMOVED lines=10> */
.L_x_523:


//--------------------- .text._Z8sgemm_dbILi128ELi64ELi16ELi8ELi4EEvPKfS1_Pfiiiff --------------------------
	.section	.text._Z8sgemm_dbILi128ELi64ELi16ELi8ELi4EEvPKfS1_Pfiiiff,"ax",@progbits
	.align	128
        .global         _Z8sgemm_dbILi128ELi64ELi16ELi8ELi4EEvPKfS1_Pfiiiff
        .type           _Z8sgemm_dbILi128ELi64ELi16ELi8ELi4EEvPKfS1_Pfiiiff,@function
        .size           _Z8sgemm_dbILi128ELi64ELi16ELi8ELi4EEvPKfS1_Pfiiiff,(.L_x_524 - _Z8sgemm_dbILi128ELi64ELi16ELi8ELi4EEvPKfS1_Pfiiiff)
        .other          _Z8sgemm_dbILi128ELi64ELi16ELi8ELi4EEvPKfS1_Pfiiiff,@"STO_CUDA_ENTRY STV_DEFAULT"
_Z8sgemm_dbILi128ELi64ELi16ELi8ELi4EEvPKfS1_Pfiiiff:
.text._Z8sgemm_dbILi128ELi64ELi16ELi8ELi4EEvPKfS1_Pfiiiff:
        /* <DEDUP_REMOVED lines=55> */
.L_x_32:
        /* <DEDUP_REMOVED lines=18> */
.L_x_31:
[----:B------:R-:W-:Y:S05]  /*0490*/  BSYNC.RECONVERGENT B1 ;  /* 0x0000000000017941 */ /* 0x000fea0003800200 */
.L_x_30:
[----:B------:R-:W-:Y:S05]  /*04a0*/  @!P1 BRA `(.L_x_29) ;  /* 0x0000000400089947 */ /* 0x000fea0003800000 */
[----:B------:R-:W1:Y:S01]  /*04b0*/  S2R R4, SR_CgaCtaId ;  /* 0x0000000000047919 */ /* 0x000e620000008800 */
[----:B------:R-:W2:Y:S01]  /*04c0*/  LDC.64 R20, c[0x0][0x380] ;  /* 0x0000e000ff147b82 */ /* 0x000ea20000000a00 */
[----:B------:R-:W-:-:S04]  /*04d0*/  MOV R23, 0x400 ;  /* 0x0000040000177802 */ /* 0x000fc80000000f00 */
[----:B-1----:R-:W-:-:S07]  /*04e0*/  LEA R23, R4, R23, 0x18 ;  /* 0x0000001704177211 */ /* 0x002fce00078ec0ff */
.L_x_33:
        /* <DEDUP_REMOVED lines=62> */
.L_x_29:
[----:B------:R-:W-:Y:S05]  /*08d0*/  BSYNC.RECONVERGENT B0 ;  /* 0x0000000000007941 */ /* 0x000fea0003800200 */
.L_x_28:
        /* <DEDUP_REMOVED lines=44> */
.L_x_38:
        /* <DEDUP_REMOVED lines=16> */
.L_x_37:
[----:B--23--:R-:W-:Y:S05]  /*0ca0*/  BSYNC.RECONVERGENT B1 ;  /* 0x0000000000017941 */ /* 0x00cfea0003800200 */
.L_x_36:
[----:B------:R-:W-:Y:S05]  /*0cb0*/  @!P1 BRA `(.L_x_35) ;  /* 0x0000000000ec9947 */ /* 0x000fea0003800000 */
[----:B------:R-:W1:Y:S01]  /*0cc0*/  S2R R23, SR_CgaCtaId ;  /* 0x0000000000177919 */ /* 0x000e620000008800 */
[----:B------:R-:W2:Y:S01]  /*0cd0*/  LDC.64 R20, c[0x0][0x388] ;  /* 0x0000e200ff147b82 */ /* 0x000ea20000000a00 */
[----:B------:R-:W-:-:S05]  /*0ce0*/  MOV R4, 0x400 ;  /* 0x0000040000047802 */ /* 0x000fca0000000f00 */
[----:B------:R-:W-:-:S05]  /*0cf0*/  VIADD R4, R4, 0x4000 ;  /* 0x0000400004047836 */ /* 0x000fca0000000000 */
[----:B-1----:R-:W-:-:S07]  /*0d00*/  LEA R23, R23, R4, 0x18 ;  /* 0x0000000417177211 */ /* 0x002fce00078ec0ff */
.L_x_39:
        /* <DEDUP_REMOVED lines=54> */
.L_x_35:
[----:B--23--:R-:W-:Y:S05]  /*1070*/  BSYNC.RECONVERGENT B0 ;  /* 0x0000000000007941 */ /* 0x00cfea0003800200 */
.L_x_34:
[----:B------:R-:W2:Y:S01]  /*1080*/  LDCU UR4, c[0x0][0x3a0] ;  /* 0x00007400ff0477ac */ /* 0x000ea20008000800 */
[----:B------:R-:W-:Y:S01]  /*1090*/  HFMA2 R29, -RZ, RZ, 0, 0 ;  /* 0x00000000ff1d7431 */ /* 0x000fe200000001ff */
[----:B0-----:R-:W-:Y:S02]  /*10a0*/  CS2R R30, SRZ ;  /* 0x00000000001e7805 */ /* 0x001fe4000001ff00 */
[----:B-1----:R-:W-:Y:S02]  /*10b0*/  CS2R R4, SRZ ;  /* 0x0000000000047805 */ /* 0x002fe4000001ff00 */
[----:B------:R-:W-:Y:S02]  /*10c0*/  CS2R R6, SRZ ;  /* 0x0000000000067805 */ /* 0x000fe4000001ff00 */
[----:B------:R-:W-:Y:S02]  /*10d0*/  CS2R R52, SRZ ;  /* 0x0000000000347805 */ /* 0x000fe4000001ff00 */
[----:B------:R-:W-:-:S02]  /*10e0*/  MOV R57, RZ ;  /* 0x000000ff00397202 */ /* 0x000fc40000000f00 */
[----:B------:R-:W-:Y:S01]  /*10f0*/  CS2R R50, SRZ ;  /* 0x0000000000327805 */ /* 0x000fe2000001ff00 */
[----:B------:R-:W-:Y:S01]  /*1100*/  IMAD.MOV.U32 R55, RZ, RZ, RZ ;  /* 0x000000ffff377224 */ /* 0x000fe200078e00ff */
        /* <DEDUP_REMOVED lines=64> */
.L_x_52:
        /* <DEDUP_REMOVED lines=69> */
.L_x_45:
[----:B0-----:R-:W-:Y:S05]  /*1960*/  BSYNC.RECONVERGENT B1 ;  /* 0x0000000000017941 */ /* 0x001fea0003800200 */
.L_x_44:
        /* <DEDUP_REMOVED lines=13> */
.L_x_46:
        /* <DEDUP_REMOVED lines=73> */
.L_x_43:
[----:B0-----:R-:W-:Y:S05]  /*1ed0*/  BSYNC.RECONVERGENT B0 ;  /* 0x0000000000007941 */ /* 0x001fea0003800200 */
.L_x_42:
        /* <DEDUP_REMOVED lines=44> */
[----:B------:R-:W-:Y:S01]  /*21a0*/  @P0 SHF.L.U32 R14, R20, 0x2, RZ ;  /* 0x00000002140e0819 */ /* 0x000fe200000006ff */
[----:B------:R-:W-:Y:S02]  /*21b0*/  @P0 VIADD R15, R22, UR14 ;  /* 0x0000000e160f0c36 */ /* 0x000fe40008000000 */
[----:B------:R-:W-:Y:S01]  /*21c0*/  IMAD R13, R13, R18, R12 ;  /* 0x000000120d0d7224 */ /* 0x000fe200078e020c */
[----:B------:R-:W-:-:S03]  /*21d0*/  @P0 LOP3.LUT R14, R14, 0x3c, RZ, 0xc0, !PT ;  /* 0x0000003c0e0e0812 */ /* 0x000fc600078ec0ff */
[----:B------:R-:W-:Y:S01]  /*21e0*/  IMAD.WIDE R12, R13, 0x4, R16 ;  /* 0x000000040d0c7825 */ /* 0x000fe200078e0210 */
[----:B------:R-:W-:-:S05]  /*21f0*/  @P0 IADD3 R14, PT, PT, R14, UR7, RZ ;  /* 0x000000070e0e0c10 */ /* 0x000fca000fffe0ff */
[----:B------:R-:W-:-:S04]  /*2200*/  @P0 IMAD R15, R15, R18, R14 ;  /* 0x000000120f0f0224 */ /* 0x000fc800078e020e */
[----:B------:R-:W-:Y:S02]  /*2210*/  @P0 IMAD.WIDE R16, R15, 0x4, R16 ;  /* 0x000000040f100825 */ /* 0x000fe400078e0210 */
[----:B------:R-:W2:Y:S04]  /*2220*/  LDG.E.128 R12, desc[UR12][R12.64] ;  /* 0x0000000c0c0c7981 */ /* 0x000ea8000c1e1d00 */
[----:B------:R-:W3:Y:S01]  /*2230*/  @P0 LDG.E.128 R16, desc[UR12][R16.64] ;  /* 0x0000000c10100981 */ /* 0x000ee2000c1e1d00 */
[----:B------:R-:W-:Y:S01]  /*2240*/  IMAD.SHL.U32 R21, R21, 0x10, RZ ;  /* 0x0000001015157824 */ /* 0x000fe200078e00ff */
[C---:B------:R-:W-:Y:S02]  /*2250*/  @P0 SHF.L.U32 R25, R20.reuse, 0x4, RZ ;  /* 0x0000000414190819 */ /* 0x040fe400000006ff */
[----:B------:R-:W-:Y:S01]  /*2260*/  MOV R54, R20 ;  /* 0x0000001400367202 */ /* 0x000fe20000000f00 */
[----:B------:R-:W-:Y:S01]  /*2270*/  @P0 VIADD R54, R20, UR8 ;  /* 0x0000000814360c36 */ /* 0x000fe20008000000 */
[----:B------:R-:W-:-:S02]  /*2280*/  LOP3.LUT R26, R21, 0xf0, RZ, 0xc0, !PT ;  /* 0x000000f0151a7812 */ /* 0x000fc400078ec0ff */
[----:B------:R-:W-:-:S03]  /*2290*/  @P0 LOP3.LUT R25, R25, 0xf0, RZ, 0xc0, !PT ;  /* 0x000000f019190812 */ /* 0x000fc600078ec0ff */
[----:B------:R-:W-:Y:S01]  /*22a0*/  IMAD R23, R23, 0x100, R26 ;  /* 0x0000010017177824 */ /* 0x000fe200078e021a */
[----:B------:R-:W-:-:S03]  /*22b0*/  @P0 LEA R25, R22, R25, 0x8 ;  /* 0x0000001916190211 */ /* 0x000fc600078e40ff */
[C---:B------:R-:W-:Y:S01]  /*22c0*/  IMAD.IADD R23, R24.reuse, 0x1, R23 ;  /* 0x0000000118177824 */ /* 0x040fe200078e0217 */
[----:B------:R-:W-:-:S04]  /*22d0*/  @P0 IADD3 R25, PT, PT, R24, R25, RZ ;  /* 0x0000001918190210 */ /* 0x000fc80007ffe0ff */
[----:B--2---:R1:W-:Y:S04]  /*22e0*/  STS.128 [R23], R12 ;  /* 0x0000000c17007388 */ /* 0x0043e80000000c00 */
[----:B---3--:R1:W-:Y:S02]  /*22f0*/  @P0 STS.128 [R25], R16 ;  /* 0x0000001019000388 */ /* 0x0083e40000000c00 */
.L_x_49:
[----:B0-----:R-:W-:Y:S05]  /*2300*/  BSYNC.RECONVERGENT B1 ;  /* 0x0000000000017941 */ /* 0x001fea0003800200 */
.L_x_48:
[----:B------:R-:W-:Y:S05]  /*2310*/  @!P1 BRA `(.L_x_47) ;  /* 0x0000000000ec9947 */ /* 0x000fea0003800000 */
.L_x_50:
[----:B0-----:R-:W0:Y:S01]  /*2320*/  LDC.64 R20, c[0x0][0x388] ;  /* 0x0000e200ff147b82 */ /* 0x001e220000000a00 */
[----:B-1234-:R-:W-:Y:S02]  /*2330*/  SHF.L.U32 R12, R54, 0x2, RZ ;  /* 0x00000002360c7819 */ /* 0x01efe400000006ff */
[----:B------:R-:W-:Y:S02]  /*2340*/  SHF.R.U32.HI R13, RZ, 0x4, R54 ;  /* 0x00000004ff0d7819 */ /* 0x000fe40000011636 */
[----:B------:R-:W-:Y:S02]  /*2350*/  LOP3.LUT R12, R12, 0x3c, RZ, 0xc0, !PT ;  /* 0x0000003c0c0c7812 */ /* 0x000fe400078ec0ff */
[----:B------:R-:W-:-:S03]  /*2360*/  IADD3 R15, PT, PT, R13, UR14, RZ ;  /* 0x0000000e0d0f7c10 */ /* 0x000fc6000fffe0ff */
[----:B------:R-:W-:-:S04]  /*2370*/  VIADD R12, R12, UR7 ;  /* 0x000000070c0c7c36 */ /* 0x000fc80008000000 */
[----:B------:R-:W-:-:S04]  /*2380*/  IMAD R15, R15, UR11, R12 ;  /* 0x0000000b0f0f7c24 */ /* 0x000fc8000f8e020c */
[----:B0-----:R-:W-:-:S06]  /*2390*/  IMAD.WIDE R16, R15, 0x4, R20 ;  /* 0x000000040f107825 */ /* 0x001fcc00078e0214 */
[----:B------:R-:W2:Y:S01]  /*23a0*/  LDG.E.128 R16, desc[UR12][R16.64] ;  /* 0x0000000c10107981 */ /* 0x000ea2000c1e1d00 */
[C---:B------:R-:W-:Y:S02]  /*23b0*/  IADD3 R25, PT, PT, R54.reuse, UR8, RZ ;  /* 0x0000000836197c10 */ /* 0x040fe4000fffe0ff */
[----:B------:R-:W-:Y:S02]  /*23c0*/  SHF.L.U32 R12, R54, 0x4, RZ ;  /* 0x00000004360c7819 */ /* 0x000fe400000006ff */
[----:B------:R-:W-:Y:S01]  /*23d0*/  SHF.R.U32.HI R26, RZ, 0x4, R25 ;  /* 0x00000004ff1a7819 */ /* 0x000fe20000011619 */
[C---:B------:R-:W-:Y:S01]  /*23e0*/  IMAD.SHL.U32 R14, R25.reuse, 0x4, RZ ;  /* 0x00000004190e7824 */ /* 0x040fe200078e00ff */
[----:B------:R-:W-:Y:S02]  /*23f0*/  LOP3.LUT R12, R12, 0xf0, RZ, 0xc0, !PT ;  /* 0x000000f00c0c7812 */ /* 0x000fe400078ec0ff */
[----:B------:R-:W-:Y:S01]  /*2400*/  IADD3 R27, PT, PT, R25, UR8, RZ ;  /* 0x00000008191b7c10 */ /* 0x000fe2000fffe0ff */
[----:B------:R-:W-:Y:S01]  /*2410*/  VIADD R15, R26, UR14 ;  /* 0x0000000e1a0f7c36 */ /* 0x000fe20008000000 */
[----:B------:R-:W-:-:S02]  /*2420*/  LOP3.LUT R14, R14, 0x3c, RZ, 0xc0, !PT ;  /* 0x0000003c0e0e7812 */ /* 0x000fc400078ec0ff */
[----:B------:R-:W-:Y:S01]  /*2430*/  LEA R13, R13, R12, 0x8 ;  /* 0x0000000c0d0d7211 */ /* 0x000fe200078e40ff */
[----:B------:R-:W-:Y:S01]  /*2440*/  VIADD R54, R27, UR8 ;  /* 0x000000081b367c36 */ /* 0x000fe20008000000 */
[----:B------:R-:W-:Y:S02]  /*2450*/  IADD3 R14, PT, PT, R14, UR7, RZ ;  /* 0x000000070e0e7c10 */ /* 0x000fe4000fffe0ff */
[----:B------:R-:W-:Y:S02]  /*2460*/  IADD3 R22, PT, PT, R24, R13, RZ ;  /* 0x0000000d18167210 */ /* 0x000fe40007ffe0ff */
[----:B------:R-:W-:Y:S01]  /*2470*/  SHF.R.U32.HI R56, RZ, 0x4, R27 ;  /* 0x00000004ff387819 */ /* 0x000fe2000001161b */
[----:B------:R-:W-:Y:S01]  /*2480*/  IMAD R13, R15, UR11, R14 ;  /* 0x0000000b0f0d7c24 */ /* 0x000fe2000f8e020e */
[----:B------:R-:W-:Y:S02]  /*2490*/  SHF.L.U32 R14, R27, 0x2, RZ ;  /* 0x000000021b0e7819 */ /* 0x000fe400000006ff */
[----:B------:R-:W-:Y:S01]  /*24a0*/  SHF.L.U32 R15, R54, 0x2, RZ ;  /* 0x00000002360f7819 */ /* 0x000fe200000006ff */
[----:B------:R-:W-:Y:S01]  /*24b0*/  IMAD.WIDE R12, R13, 0x4, R20 ;  /* 0x000000040d0c7825 */ /* 0x000fe200078e0214 */
[----:B------:R-:W-:-:S02]  /*24c0*/  LOP3.LUT R23, R14, 0x3c, RZ, 0xc0, !PT ;  /* 0x0000003c0e177812 */ /* 0x000fc400078ec0ff */
[----:B------:R-:W-:Y:S02]  /*24d0*/  LOP3.LUT R59, R15, 0x3c, RZ, 0xc0, !PT ;  /* 0x0000003c0f3b7812 */ /* 0x000fe400078ec0ff */
[----:B------:R-:W-:Y:S01]  /*24e0*/  SHF.R.U32.HI R58, RZ, 0x4, R54 ;  /* 0x00000004ff3a7819 */ /* 0x000fe20000011636 */
[----:B------:R-:W-:Y:S01]  /*24f0*/  VIADD R23, R23, UR7 ;  /* 0x0000000717177c36 */ /* 0x000fe20008000000 */
[----:B------:R-:W-:Y:S01]  /*2500*/  IADD3 R59, PT, PT, R59, UR7, RZ ;  /* 0x000000073b3b7c10 */ /* 0x000fe2000fffe0ff */
[----:B------:R-:W3:Y:S04]  /*2510*/  LDG.E.128 R12, desc[UR12][R12.64] ;  /* 0x0000000c0c0c7981 */ /* 0x000ee8000c1e1d00 */
[----:B--2---:R0:W-:Y:S02]  /*2520*/  STS.128 [R22], R16 ;  /* 0x0000001016007388 */ /* 0x0041e40000000c00 */
[----:B0-----:R-:W-:Y:S01]  /*2530*/  IADD3 R16, PT, PT, R56, UR14, RZ ;  /* 0x0000000e38107c10 */ /* 0x001fe2000fffe0ff */
[----:B------:R-:W-:-:S04]  /*2540*/  VIADD R18, R58, UR14 ;  /* 0x0000000e3a127c36 */ /* 0x000fc80008000000 */
[----:B------:R-:W-:Y:S02]  /*2550*/  IMAD R17, R16, UR11, R23 ;  /* 0x0000000b10117c24 */ /* 0x000fe4000f8e0217 */
[----:B------:R-:W-:Y:S02]  /*2560*/  IMAD R59, R18, UR11, R59 ;  /* 0x0000000b123b7c24 */ /* 0x000fe4000f8e023b */
[----:B------:R-:W-:-:S04]  /*2570*/  IMAD.WIDE R16, R17, 0x4, R20 ;  /* 0x0000000411107825 */ /* 0x000fc800078e0214 */
[----:B------:R-:W-:Y:S02]  /*2580*/  IMAD.WIDE R20, R59, 0x4, R20 ;  /* 0x000000043b147825 */ /* 0x000fe400078e0214 */
[----:B------:R-:W2:Y:S04]  /*2590*/  LDG.E.128 R16, desc[UR12][R16.64] ;  /* 0x0000000c10107981 */ /* 0x000ea8000c1e1d00 */
[----:B------:R-:W4:Y:S01]  /*25a0*/  LDG.E.128 R20, desc[UR12][R20.64] ;  /* 0x0000000c14147981 */ /* 0x000f22000c1e1d00 */
[----:B------:R-:W-:-:S04]  /*25b0*/  SHF.L.U32 R25, R25, 0x4, RZ ;  /* 0x0000000419197819 */ /* 0x000fc800000006ff */
[----:B------:R-:W-:Y:S02]  /*25c0*/  LOP3.LUT R25, R25, 0xf0, RZ, 0xc0, !PT ;  /* 0x000000f019197812 */ /* 0x000fe400078ec0ff */
[----:B------:R-:W-:Y:S02]  /*25d0*/  SHF.L.U32 R27, R27, 0x4, RZ ;  /* 0x000000041b1b7819 */ /* 0x000fe400000006ff */
[----:B------:R-:W-:Y:S02]  /*25e0*/  LEA R25, R26, R25, 0x8 ;  /* 0x000000191a197211 */ /* 0x000fe400078e40ff */
[----:B------:R-:W-:Y:S02]  /*25f0*/  SHF.L.U32 R26, R54, 0x4, RZ ;  /* 0x00000004361a7819 */ /* 0x000fe400000006ff */
[----:B------:R-:W-:Y:S02]  /*2600*/  LOP3.LUT R27, R27, 0xf0, RZ, 0xc0, !PT ;  /* 0x000000f01b1b7812 */ /* 0x000fe400078ec0ff */
[----:B------:R-:W-:-:S03]  /*2610*/  LOP3.LUT R59, R26, 0xf0, RZ, 0xc0, !PT ;  /* 0x000000f01a3b7812 */ /* 0x000fc600078ec0ff */
[----:B------:R-:W-:Y:S01]  /*2620*/  IMAD R27, R56, 0x100, R27 ;  /* 0x00000100381b7824 */ /* 0x000fe200078e021b */
[----:B------:R-:W-:Y:S01]  /*2630*/  LEA R59, R58, R59, 0x8 ;  /* 0x0000003b3a3b7211 */ /* 0x000fe200078e40ff */
[----:B------:R-:W-:-:S03]  /*2640*/  IMAD.IADD R25, R24, 0x1, R25 ;  /* 0x0000000118197824 */ /* 0x000fc600078e0219 */
[C---:B------:R-:W-:Y:S01]  /*2650*/  IADD3 R27, PT, PT, R24.reuse, R27, RZ ;  /* 0x0000001b181b7210 */ /* 0x040fe20007ffe0ff */
[----:B------:R-:W-:Y:S01]  /*2660*/  IMAD.IADD R59, R24, 0x1, R59 ;  /* 0x00000001183b7824 */ /* 0x000fe200078e023b */
[----:B---3--:R0:W-:Y:S01]  /*2670*/  STS.128 [R25], R12 ;  /* 0x0000000c19007388 */ /* 0x0081e20000000c00 */
[----:B------:R-:W-:-:S04]  /*2680*/  IADD3 R54, PT, PT, R54, UR8, RZ ;  /* 0x0000000836367c10 */ /* 0x000fc8000fffe0ff */
[----:B------:R-:W-:Y:S01]  /*2690*/  ISETP.GE.U32.AND P0, PT, R54, 0x100, PT ;  /* 0x000001003600780c */ /* 0x000fe20003f06070 */
[----:B--2---:R0:W-:Y:S04]  /*26a0*/  STS.128 [R27], R16 ;  /* 0x000000101b007388 */ /* 0x0041e80000000c00 */
[----:B----4-:R0:W-:Y:S08]  /*26b0*/  STS.128 [R59], R20 ;  /* 0x000000143b007388 */ /* 0x0101f00000000c00 */
[----:B------:R-:W-:Y:S05]  /*26c0*/  @!P0 BRA `(.L_x_50) ;  /* 0xfffffffc00148947 */ /* 0x000fea000383ffff */
.L_x_47:
[----:B0-----:R-:W-:Y:S05]  /*26d0*/  BSYNC.RECONVERGENT B0 ;  /* 0x0000000000007941 */ /* 0x001fea0003800200 */
.L_x_41:
        /* <DEDUP_REMOVED lines=8> */
.L_x_51:
[C---:B------:R-:W-:Y:S01]  /*2760*/  LEA R58, R54.reuse, R3, 0x4 ;  /* 0x00000003363a7211 */ /* 0x040fe200078e20ff */
[C---:B------:R-:W-:Y:S01]  /*2770*/  IMAD R56, R54.reuse, 0x10, R0 ;  /* 0x0000001036387824 */ /* 0x040fe200078e0200 */
[----:B------:R-:W-:-:S03]  /*2780*/  IADD3 R54, PT, PT, R54, 0x4, RZ ;  /* 0x0000000436367810 */ /* 0x000fc60007ffe0ff */
[----:B------:R-:W-:Y:S01]  /*2790*/  IMAD.SHL.U32 R58, R58, 0x4, RZ ;  /* 0x000000043a3a7824 */ /* 0x000fe200078e00ff */
[----:B------:R-:W-:Y:S02]  /*27a0*/  SHF.L.U32 R56, R56, 0x3, RZ ;  /* 0x0000000338387819 */ /* 0x000fe400000006ff */
[----:B------:R-:W-:Y:S02]  /*27b0*/  ISETP.NE.AND P0, PT, R54, 0x10, PT ;  /* 0x000000103600780c */ /* 0x000fe40003f05270 */
[----:B------:R-:W-:Y:S02]  /*27c0*/  LEA R56, R56, UR9, 0x2 ;  /* 0x0000000938387c11 */ /* 0x000fe4000f8e10ff */
[----:B------:R-:W-:-:S03]  /*27d0*/  LEA R58, R58, UR10, 0x2 ;  /* 0x0000000a3a3a7c11 */ /* 0x000fc6000f8e10ff */
[----:B-1----:R-:W-:Y:S04]  /*27e0*/  LDS.128 R20, [R56] ;  /* 0x0000000038147984 */ /* 0x002fe80000000c00 */
[----:B--234-:R-:W0:Y:S04]  /*27f0*/  LDS.128 R12, [R58] ;  /* 0x000000003a0c7984 */ /* 0x01ce280000000c00 */
[----:B------:R-:W1:Y:S04]  /*2800*/  LDS.128 R16, [R56+0x10] ;  /* 0x0000100038107984 */ /* 0x000e680000000c00 */
[----:B------:R-:W-:Y:S01]  /*2810*/  LDS.128 R24, [R58+0x100] ;  /* 0x000100003a187984 */ /* 0x000fe20000000c00 */
[C---:B0-----:R-:W-:Y:S01]  /*2820*/  FFMA R59, R22.reuse, R14, R53 ;  /* 0x0000000e163b7223 */ /* 0x041fe20000000035 */
[----:B------:R-:W-:Y:S01]  /*2830*/  FFMA R60, R22, R15, R48 ;  /* 0x0000000f163c7223 */ /* 0x000fe20000000030 */
[----:B------:R-:W-:Y:S01]  /*2840*/  FFMA R61, R12, R23, R55 ;  /* 0x000000170c3d7223 */ /* 0x000fe20000000037 */
[-C--:B------:R-:W-:Y:S01]  /*2850*/  FFMA R41, R20, R12.reuse, R41 ;  /* 0x0000000c14297223 */ /* 0x080fe20000000029 */
[C---:B-1----:R-:W-:Y:S01]  /*2860*/  FFMA R53, R16.reuse, R12, R7 ;  /* 0x0000000c10357223 */ /* 0x042fe20000000007 */
[C---:B------:R-:W-:Y:S01]  /*2870*/  FFMA R48, R16.reuse, R13, R4 ;  /* 0x0000000d10307223 */ /* 0x040fe20000000004 */
[CC--:B------:R-:W-:Y:S01]  /*2880*/  FFMA R55, R16.reuse, R14.reuse, R5 ;  /* 0x0000000e10377223 */ /* 0x0c0fe20000000005 */
[----:B------:R-:W-:Y:S01]  /*2890*/  FFMA R16, R16, R15, R30 ;  /* 0x0000000f10107223 */ /* 0x000fe2000000001e */
        /* <DEDUP_REMOVED lines=8> */
[-C--:B------:R-:W-:Y:S01]  /*2920*/  FFMA R51, R22, R13.reuse, R51 ;  /* 0x0000000d16337223 */ /* 0x080fe20000000033 */
[C---:B------:R-:W-:Y:S01]  /*2930*/  FFMA R50, R23.reuse, R13, R50 ;  /* 0x0000000d17327223 */ /* 0x040fe20000000032 */
[CC--:B------:R-:W-:Y:S01]  /*2940*/  FFMA R57, R23.reuse, R14.reuse, R57 ;  /* 0x0000000e17397223 */ /* 0x0c0fe20000000039 */
[----:B------:R-:W-:Y:S01]  /*2950*/  FFMA R52, R23, R15, R52 ;  /* 0x0000000f17347223 */ /* 0x000fe20000000034 */
[C---:B------:R-:W-:Y:S01]  /*2960*/  FFMA R30, R17.reuse, R13, R6 ;  /* 0x0000000d111e7223 */ /* 0x040fe20000000006 */
[----:B------:R-:W0:Y:S01]  /*2970*/  LDS.128 R20, [R56+0x200] ;  /* 0x0002000038147984 */ /* 0x000e220000000c00 */
[C---:B------:R-:W-:Y:S01]  /*2980*/  FFMA R9, R17.reuse, R14, R9 ;  /* 0x0000000e11097223 */ /* 0x040fe20000000009 */
[----:B------:R-:W-:Y:S01]  /*2990*/  FFMA R32, R17, R15, R32 ;  /* 0x0000000f11207223 */ /* 0x000fe20000000020 */
[----:B------:R-:W-:Y:S01]  /*29a0*/  FFMA R35, R12, R18, R35 ;  /* 0x000000120c237223 */ /* 0x000fe20000000023 */
[----:B------:R-:W1:Y:S01]  /*29b0*/  LDS.128 R4, [R56+0x210] ;  /* 0x0002100038047984 */ /* 0x000e620000000c00 */
[----:B------:R-:W-:Y:S01]  /*29c0*/  FFMA R33, R18, R13, R33 ;  /* 0x0000000d12217223 */ /* 0x000fe20000000021 */
[----:B------:R-:W-:Y:S01]  /*29d0*/  FFMA R29, R12, R17, R29 ;  /* 0x000000110c1d7223 */ /* 0x000fe2000000001d */
[-C--:B------:R-:W-:Y:S01]  /*29e0*/  FFMA R31, R18, R14.reuse, R31 ;  /* 0x0000000e121f7223 */ /* 0x080fe2000000001f */
[----:B------:R-:W-:Y:S01]  /*29f0*/  FFMA R39, R12, R19, R39 ;  /* 0x000000130c277223 */ /* 0x000fe20000000027 */
[C---:B------:R-:W-:Y:S01]  /*2a00*/  FFMA R36, R19.reuse, R13, R36 ;  /* 0x0000000d13247223 */ /* 0x040fe20000000024 */
[C---:B------:R-:W-:Y:S01]  /*2a10*/  FFMA R37, R19.reuse, R14, R37 ;  /* 0x0000000e13257223 */ /* 0x040fe20000000025 */
[-C--:B------:R-:W-:Y:S01]  /*2a20*/  FFMA R38, R19, R15.reuse, R38 ;  /* 0x0000000f13267223 */ /* 0x080fe20000000026 */
[----:B------:R-:W-:-:S02]  /*2a30*/  FFMA R18, R18, R15, R34 ;  /* 0x0000000f12127223 */ /* 0x000fc40000000022 */
[----:B------:R-:W-:Y:S01]  /*2a40*/  LDS.128 R12, [R56+0x400] ;  /* 0x00040000380c7984 */ /* 0x000fe20000000c00 */
[C---:B0-----:R-:W-:Y:S01]  /*2a50*/  FFMA R41, R20.reuse, R24, R41 ;  /* 0x0000001814297223 */ /* 0x041fe20000000029 */
        /* <DEDUP_REMOVED lines=11> */
[C---:B------:R-:W-:Y:S01]  /*2b10*/  FFMA R61, R24.reuse, R23, R61 ;  /* 0x00000017183d7223 */ /* 0x040fe2000000003d */
[C---:B------:R-:W-:Y:S01]  /*2b20*/  FFMA R50, R23.reuse, R25, R50 ;  /* 0x0000001917327223 */ /* 0x040fe20000000032 */
[CC--:B------:R-:W-:Y:S01]  /*2b30*/  FFMA R57, R23.reuse, R26.reuse, R57 ;  /* 0x0000001a17397223 */ /* 0x0c0fe20000000039 */
[-C--:B------:R-:W-:Y:S01]  /*2b40*/  FFMA R19, R23, R27.reuse, R52 ;  /* 0x0000001b17137223 */ /* 0x080fe20000000034 */
[C---:B-1----:R-:W-:Y:S01]  /*2b50*/  FFMA R17, R5.reuse, R26, R9 ;  /* 0x0000001a05117223 */ /* 0x042fe20000000009 */
[----:B------:R-:W0:Y:S01]  /*2b60*/  LDS.128 R20, [R58+0x200] ;  /* 0x000200003a147984 */ /* 0x000e220000000c00 */
[C---:B------:R-:W-:Y:S01]  /*2b70*/  FFMA R62, R5.reuse, R27, R32 ;  /* 0x0000001b053e7223 */ /* 0x040fe20000000020 */
[----:B------:R-:W-:Y:S01]  /*2b80*/  FFMA R9, R24, R6, R35 ;  /* 0x0000000618097223 */ /* 0x000fe20000000023 */
[----:B------:R-:W-:Y:S01]  /*2b90*/  FFMA R52, R6, R25, R33 ;  /* 0x0000001906347223 */ /* 0x000fe20000000021 */
[C---:B------:R-:W-:Y:S01]  /*2ba0*/  FFMA R16, R4.reuse, R27, R16 ;  /* 0x0000001b04107223 */ /* 0x040fe20000000010 */
[----:B------:R-:W1:Y:S01]  /*2bb0*/  LDS.128 R32, [R56+0x410] ;  /* 0x0004100038207984 */ /* 0x000e620000000c00 */
[----:B------:R-:W-:Y:S01]  /*2bc0*/  FFMA R53, R4, R24, R53 ;  /* 0x0000001804357223 */ /* 0x000fe20000000035 */
[C---:B------:R-:W-:Y:S01]  /*2bd0*/  FFMA R29, R24.reuse, R5, R29 ;  /* 0x00000005181d7223 */ /* 0x040fe2000000001d */
[----:B------:R-:W-:Y:S01]  /*2be0*/  FFMA R39, R24, R7, R39 ;  /* 0x0000000718277223 */ /* 0x000fe20000000027 */
[CC--:B------:R-:W-:Y:S01]  /*2bf0*/  FFMA R48, R4.reuse, R25.reuse, R48 ;  /* 0x0000001904307223 */ /* 0x0c0fe20000000030 */
[-C--:B------:R-:W-:Y:S01]  /*2c00*/  FFMA R55, R4, R26.reuse, R55 ;  /* 0x0000001a04377223 */ /* 0x080fe20000000037 */
[----:B------:R-:W-:Y:S01]  /*2c10*/  FFMA R30, R5, R25, R30 ;  /* 0x00000019051e7223 */ /* 0x000fe2000000001e */
[CC--:B------:R-:W-:Y:S01]  /*2c20*/  FFMA R31, R6.reuse, R26.reuse, R31 ;  /* 0x0000001a061f7223 */ /* 0x0c0fe2000000001f */
[----:B------:R-:W-:Y:S01]  /*2c30*/  FFMA R64, R6, R27, R18 ;  /* 0x0000001b06407223 */ /* 0x000fe20000000012 */
[C---:B------:R-:W-:Y:S01]  /*2c40*/  FFMA R36, R7.reuse, R25, R36 ;  /* 0x0000001907247223 */ /* 0x040fe20000000024 */
[C---:B------:R-:W-:Y:S01]  /*2c50*/  FFMA R37, R7.reuse, R26, R37 ;  /* 0x0000001a07257223 */ /* 0x040fe20000000025 */
        /* <DEDUP_REMOVED lines=16> */
[CC--:B------:R-:W-:Y:S01]  /*2d60*/  FFMA R57, R15.reuse, R22.reuse, R57 ;  /* 0x000000160f397223 */ /* 0x0c0fe20000000039 */
[-C--:B------:R-:W-:Y:S01]  /*2d70*/  FFMA R24, R15, R23.reuse, R19 ;  /* 0x000000170f187223 */ /* 0x080fe20000000013 */
[C---:B-1----:R-:W-:Y:S01]  /*2d80*/  FFMA R66, R32.reuse, R23, R16 ;  /* 0x0000001720427223 */ /* 0x042fe20000000010 */
[----:B------:R-:W0:Y:S01]  /*2d90*/  LDS.128 R12, [R58+0x300] ;  /* 0x000300003a0c7984 */ /* 0x000e220000000c00 */
[C---:B------:R-:W-:Y:S01]  /*2da0*/  FFMA R63, R33.reuse, R22, R17 ;  /* 0x00000016213f7223 */ /* 0x040fe20000000011 */
[C---:B------:R-:W-:Y:S01]  /*2db0*/  FFMA R27, R32.reuse, R20, R53 ;  /* 0x00000014201b7223 */ /* 0x040fe20000000035 */
[C---:B------:R-:W-:Y:S01]  /*2dc0*/  FFMA R26, R32.reuse, R21, R48 ;  /* 0x00000015201a7223 */ /* 0x040fe20000000030 */
[----:B------:R-:W1:Y:S01]  /*2dd0*/  LDS.128 R16, [R56+0x610] ;  /* 0x0006100038107984 */ /* 0x000e620000000c00 */
[----:B------:R-:W-:Y:S01]  /*2de0*/  FFMA R25, R32, R22, R55 ;  /* 0x0000001620197223 */ /* 0x000fe20000000037 */
        /* <DEDUP_REMOVED lines=15> */
[C---:B------:R-:W-:Y:S01]  /*2ee0*/  FFMA R41, R4.reuse, R12, R41 ;  /* 0x0000000c04297223 */ /* 0x040fe20000000029 */
[C---:B------:R-:W-:Y:S01]  /*2ef0*/  FFMA R40, R4.reuse, R13, R40 ;  /* 0x0000000d04287223 */ /* 0x040fe20000000028 */
[CC--:B------:R-:W-:Y:S01]  /*2f00*/  FFMA R43, R4.reuse, R14.reuse, R43 ;  /* 0x0000000e042b7223 */ /* 0x0c0fe2000000002b */
[----:B------:R-:W-:Y:S01]  /*2f10*/  FFMA R42, R4, R15, R42 ;  /* 0x0000000f042a7223 */ /* 0x000fe2000000002a */
[C---:B------:R-:W-:Y:S01]  /*2f20*/  FFMA R45, R12.reuse, R5, R45 ;  /* 0x000000050c2d7223 */ /* 0x040fe2000000002d */
[C---:B------:R-:W-:Y:S01]  /*2f30*/  FFMA R44, R5.reuse, R13, R44 ;  /* 0x0000000d052c7223 */ /* 0x040fe2000000002c */
[CC--:B------:R-:W-:Y:S01]  /*2f40*/  FFMA R47, R5.reuse, R14.reuse, R47 ;  /* 0x0000000e052f7223 */ /* 0x0c0fe2000000002f */
[----:B------:R-:W-:Y:S01]  /*2f50*/  FFMA R46, R5, R15, R46 ;  /* 0x0000000f052e7223 */ /* 0x000fe2000000002e */
[----:B------:R-:W-:Y:S01]  /*2f60*/  FFMA R55, R12, R7, R61 ;  /* 0x000000070c377223 */ /* 0x000fe2000000003d */
[C---:B------:R-:W-:Y:S01]  /*2f70*/  FFMA R50, R7.reuse, R13, R50 ;  /* 0x0000000d07327223 */ /* 0x040fe20000000032 */
[C---:B------:R-:W-:Y:S01]  /*2f80*/  FFMA R57, R7.reuse, R14, R57 ;  /* 0x0000000e07397223 */ /* 0x040fe20000000039 */
[----:B------:R-:W-:Y:S01]  /*2f90*/  FFMA R52, R7, R15, R24 ;  /* 0x0000000f07347223 */ /* 0x000fe20000000018 */
[CC--:B-1----:R-:W-:Y:S01]  /*2fa0*/  FFMA R6, R17.reuse, R13.reuse, R32 ;  /* 0x0000000d11067223 */ /* 0x0c2fe20000000020 */
[C---:B------:R-:W-:Y:S01]  /*2fb0*/  FFMA R7, R16.reuse, R12, R27 ;  /* 0x0000000c10077223 */ /* 0x040fe2000000001b */
[C---:B------:R-:W-:Y:S01]  /*2fc0*/  FFMA R4, R16.reuse, R13, R26 ;  /* 0x0000000d10047223 */ /* 0x040fe2000000001a */
[CC--:B------:R-:W-:Y:S01]  /*2fd0*/  FFMA R5, R16.reuse, R14.reuse, R25 ;  /* 0x0000000e10057223 */ /* 0x0c0fe20000000019 */
        /* <DEDUP_REMOVED lines=26> */
.L_x_40:
        /* <DEDUP_REMOVED lines=14> */
[----:B------:R-:W-:Y:S02]  /*3260*/  SHF.R.S32.HI R14, RZ, 0x1f, R8 ;  /* 0x0000001fff0e7819 */ /* 0x000fe40000011408 */
[----:B------:R-:W-:Y:S02]  /*3270*/  IADD3 R13, P2, PT, R8, R15, RZ ;  /* 0x0000000f080d7210 */ /* 0x000fe40007f5e0ff */
[----:B------:R-:W-:Y:S02]  /*3280*/  ISETP.GE.AND P0, PT, R2, UR5, PT ;  /* 0x0000000502007c0c */ /* 0x000fe4000bf06270 */
[----:B------:R-:W-:Y:S02]  /*3290*/  LEA.HI.X.SX32 R16, R15, R14, 0x1, P2 ;  /* 0x0000000e0f107211 */ /* 0x000fe400010f0eff */
[----:B------:R-:W-:-:S02]  /*32a0*/  ISETP.GE.OR P4, PT, R0, UR4, P0 ;  /* 0x0000000400007c0c */ /* 0x000fc40008786670 */
[----:B-1----:R-:W-:Y:S01]  /*32b0*/  LEA R2, P2, R13, UR6, 0x2 ;  /* 0x000000060d027c11 */ /* 0x002fe2000f8410ff */
[----:B--2---:R-:W-:-:S03]  /*32c0*/  @P1 FMUL R12, R3, R12 ;  /* 0x0000000c030c1220 */ /* 0x004fc60000400000 */
[----:B------:R-:W-:Y:S01]  /*32d0*/  LEA.HI.X R3, R13, UR7, R16, 0x2, P2 ;  /* 0x000000070d037c11 */ /* 0x000fe200090f1410 */
[----:B---3--:R-:W-:-:S05]  /*32e0*/  @P1 FFMA R41, R41, R17, R12 ;  /* 0x0000001129291223 */ /* 0x008fca000000000c */
[----:B------:R0:W-:Y:S04]  /*32f0*/  @P1 STG.E desc[UR12][R10.64], R41 ;  /* 0x000000290a001986 */ /* 0x0001e8000c10190c */
[----:B------:R-:W2:Y:S01]  /*3300*/  @!P4 LDG.E R12, desc[UR12][R2.64+0x4] ;  /* 0x0000040c020cc981 */ /* 0x000ea2000c1e1900 */
[C---:B------:R-:W-:Y:S02]  /*3310*/  IADD3 R13, PT, PT, R8.reuse, 0x2, RZ ;  /* 0x00000002080d7810 */ /* 0x040fe40007ffe0ff */
[----:B------:R-:W-:Y:S02]  /*3320*/  IADD3 R16, PT, PT, R8, 0x3, RZ ;  /* 0x0000000308107810 */ /* 0x000fe40007ffe0ff */
[----:B------:R-:W-:Y:S02]  /*3330*/  ISETP.GE.AND P2, PT, R13, UR5, PT ;  /* 0x000000050d007c0c */ /* 0x000fe4000bf46270 */
[----:B------:R-:W-:Y:S01]  /*3340*/  ISETP.GE.AND P1, PT, R16, UR5, PT ;  /* 0x0000000510007c0c */ /* 0x000fe2000bf26270 */
[----:B------:R-:W2:Y:S01]  /*3350*/  @!P4 LDC R13, c[0x0][0x3a8] ;  /* 0x0000ea00ff0dcb82 */ /* 0x000ea20000000800 */
[----:B------:R-:W-:-:S02]  /*3360*/  ISETP.GE.OR P5, PT, R0, UR4, P2 ;  /* 0x0000000400007c0c */ /* 0x000fc400097a6670 */
[----:B------:R-:W-:-:S05]  /*3370*/  ISETP.GE.OR P6, PT, R0, UR4, P1 ;  /* 0x0000000400007c0c */ /* 0x000fca0008fc6670 */
[----:B0-----:R-:W0:Y:S06]  /*3380*/  @!P4 LDC R10, c[0x0][0x3a4] ;  /* 0x0000e900ff0acb82 */ /* 0x001e2c0000000800 */
[----:B------:R-:W3:Y:S01]  /*3390*/  @!P5 LDG.E R17, desc[UR12][R2.64+0x8] ;  /* 0x0000080c0211d981 */ /* 0x000ee2000c1e1900 */
[----:B------:R-:W-:Y:S01]  /*33a0*/  VIADD R16, R0, 0x1 ;  /* 0x0000000100107836 */ /* 0x000fe20000000000 */
[----:B------:R-:W-:Y:S01]  /*33b0*/  ISETP.GE.AND P3, PT, R8, UR5, PT ;  /* 0x0000000508007c0c */ /* 0x000fe2000bf66270 */
[----:B------:R-:W1:Y:S01]  /*33c0*/  @!P6 LDC R19, c[0x0][0x3a8] ;  /* 0x0000ea00ff13eb82 */ /* 0x000e620000000800 */
[----:B------:R-:W1:Y:S01]  /*33d0*/  @!P6 LDG.E R18, desc[UR12][R2.64+0xc] ;  /* 0x00000c0c0212e981 */ /* 0x000e62000c1e1900 */
[----:B------:R-:W-:-:S06]  /*33e0*/  IADD3 R15, PT, PT, R15, UR5, RZ ;  /* 0x000000050f0f7c10 */ /* 0x000fcc000fffe0ff */
[----:B------:R-:W4:Y:S08]  /*33f0*/  @!P5 LDC R20, c[0x0][0x3a4] ;  /* 0x0000e900ff14db82 */ /* 0x000f300000000800 */
[----:B------:R-:W5:Y:S01]  /*3400*/  @!P6 LDC R21, c[0x0][0x3a4] ;  /* 0x0000e900ff15eb82 */ /* 0x000f620000000800 */
[----:B--2---:R-:W-:-:S07]  /*3410*/  @!P4 FMUL R11, R12, R13 ;  /* 0x0000000d0c0bc220 */ /* 0x004fce0000400000 */
[----:B------:R-:W3:Y:S01]  /*3420*/  @!P5 LDC R12, c[0x0][0x3a8] ;  /* 0x0000ea00ff0cdb82 */ /* 0x000ee20000000800 */
[----:B0-----:R-:W-:-:S05]  /*3430*/  @!P4 FFMA R13, R40, R10, R11 ;  /* 0x0000000a280dc223 */ /* 0x001fca000000000b */
[----:B------:R0:W-:Y:S01]  /*3440*/  @!P4 STG.E desc[UR12][R2.64+0x4], R13 ;  /* 0x0000040d0200c986 */ /* 0x0001e2000c10190c */
[----:B------:R-:W-:-:S13]  /*3450*/  ISETP.GE.OR P4, PT, R16, UR4, P3 ;  /* 0x0000000410007c0c */ /* 0x000fda0009f86670 */
[----:B------:R-:W2:Y:S01]  /*3460*/  @!P4 LDC.64 R10, c[0x0][0x390] ;  /* 0x0000e400ff0acb82 */ /* 0x000ea20000000a00 */
[----:B---3--:R-:W-:Y:S01]  /*3470*/  @!P5 FMUL R12, R17, R12 ;  /* 0x0000000c110cd220 */ /* 0x008fe20000400000 */
[----:B-1----:R-:W-:Y:S01]  /*3480*/  @!P6 FMUL R17, R18, R19 ;  /* 0x000000131211e220 */ /* 0x002fe20000400000 */
[----:B------:R-:W-:Y:S02]  /*3490*/  @!P4 IADD3 R19, PT, PT, R8, R15, RZ ;  /* 0x0000000f0813c210 */ /* 0x000fe40007ffe0ff */
[----:B----4-:R-:W-:Y:S01]  /*34a0*/  @!P5 FFMA R43, R43, R20, R12 ;  /* 0x000000142b2bd223 */ /* 0x010fe2000000000c */
[----:B-----5:R-:W-:Y:S02]  /*34b0*/  @!P6 FFMA R17, R42, R21, R17 ;  /* 0x000000152a11e223 */ /* 0x020fe40000000011 */
[----:B------:R-:W1:Y:S02]  /*34c0*/  @!P4 LDC R18, c[0x0][0x3a8] ;  /* 0x0000ea00ff12cb82 */ /* 0x000e640000000800 */
[----:B------:R-:W-:Y:S04]  /*34d0*/  @!P5 STG.E desc[UR12][R2.64+0x8], R43 ;  /* 0x0000082b0200d986 */ /* 0x000fe8000c10190c */
[----:B------:R3:W-:Y:S02]  /*34e0*/  @!P6 STG.E desc[UR12][R2.64+0xc], R17 ;  /* 0x00000c110200e986 */ /* 0x0007e4000c10190c */
[----:B------:R-:W4:Y:S01]  /*34f0*/  @!P4 LDC R21, c[0x0][0x3a4] ;  /* 0x0000e900ff15cb82 */ /* 0x000f220000000800 */
[----:B--2---:R-:W-:-:S05]  /*3500*/  @!P4 IMAD.WIDE R10, R19, 0x4, R10 ;  /* 0x00000004130ac825 */ /* 0x004fca00078e020a */
[----:B0-----:R-:W1:Y:S01]  /*3510*/  @!P4 LDG.E R13, desc[UR12][R10.64] ;  /* 0x0000000c0a0dc981 */ /* 0x001e62000c1e1900 */
[----:B------:R-:W-:Y:S02]  /*3520*/  IADD3 R19, P6, PT, R8, R15, RZ ;  /* 0x0000000f08137210 */ /* 0x000fe40007fde0ff */
[----:B------:R-:W-:Y:S02]  /*3530*/  ISETP.GE.OR P5, PT, R16, UR4, P0 ;  /* 0x0000000410007c0c */ /* 0x000fe400087a6670 */
[----:B------:R-:W-:Y:S02]  /*3540*/  LEA.HI.X.SX32 R20, R15, R14, 0x1, P6 ;  /* 0x0000000e0f147211 */ /* 0x000fe400030f0eff */
[----:B------:R-:W-:-:S09]  /*3550*/  LEA R12, P6, R19, UR6, 0x2 ;  /* 0x00000006130c7c11 */ /* 0x000fd2000f8c10ff */
[----:B---3--:R-:W0:Y:S08]  /*3560*/  @!P5 LDC R3, c[0x0][0x3a8] ;  /* 0x0000ea00ff03db82 */ /* 0x008e300000000800 */
[----:B------:R-:W2:Y:S01]  /*3570*/  @!P5 LDC R17, c[0x0][0x3a4] ;  /* 0x0000e900ff11db82 */ /* 0x000ea20000000800 */
[----:B-1----:R-:W-:Y:S01]  /*3580*/  @!P4 FMUL R18, R13, R18 ;  /* 0x000000120d12c220 */ /* 0x002fe20000400000 */
[----:B------:R-:W-:-:S03]  /*3590*/  LEA.HI.X R13, R19, UR7, R20, 0x2, P6 ;  /* 0x00000007130d7c11 */ /* 0x000fc6000b0f1414 */
[----:B----4-:R-:W-:-:S05]  /*35a0*/  @!P4 FFMA R45, R45, R21, R18 ;  /* 0x000000152d2dc223 */ /* 0x010fca0000000012 */
[----:B------:R1:W-:Y:S04]  /*35b0*/  @!P4 STG.E desc[UR12][R10.64], R45 ;  /* 0x0000002d0a00c986 */ /* 0x0003e8000c10190c */
[----:B------:R-:W0:Y:S01]  /*35c0*/  @!P5 LDG.E R2, desc[UR12][R12.64+0x4] ;  /* 0x0000040c0c02d981 */ /* 0x000e22000c1e1900 */
[C---:B------:R-:W-:Y:S02]  /*35d0*/  ISETP.GE.OR P4, PT, R16.reuse, UR4, P2 ;  /* 0x0000000410007c0c */ /* 0x040fe40009786670 */
[----:B------:R-:W-:-:S11]  /*35e0*/  ISETP.GE.OR P6, PT, R16, UR4, P1 ;  /* 0x0000000410007c0c */ /* 0x000fd60008fc6670 */
[----:B------:R-:W3:Y:S01]  /*35f0*/  @!P4 LDG.E R16, desc[UR12][R12.64+0x8] ;  /* 0x0000080c0c10c981 */ /* 0x000ee2000c1e1900 */
[----:B------:R-:W-:Y:S01]  /*3600*/  VIADD R19, R0, 0x2 ;  /* 0x0000000200137836 */ /* 0x000fe20000000000 */
[----:B-1----:R-:W3:Y:S02]  /*3610*/  @!P4 LDC R11, c[0x0][0x3a8] ;  /* 0x0000ea00ff0bcb82 */ /* 0x002ee40000000800 */
[----:B------:R-:W4:Y:S01]  /*3620*/  @!P6 LDG.E R18, desc[UR12][R12.64+0xc] ;  /* 0x00000c0c0c12e981 */ /* 0x000f22000c1e1900 */
[----:B------:R-:W-:-:S05]  /*3630*/  IADD3 R15, PT, PT, R15, UR5, RZ ;  /* 0x000000050f0f7c10 */ /* 0x000fca000fffe0ff */
[----:B------:R-:W4:Y:S08]  /*3640*/  @!P6 LDC R21, c[0x0][0x3a8] ;  /* 0x0000ea00ff15eb82 */ /* 0x000f300000000800 */
[----:B------:R-:W1:Y:S08]  /*3650*/  @!P4 LDC R10, c[0x0][0x3a4] ;  /* 0x0000e900ff0acb82 */ /* 0x000e700000000800 */
[----:B------:R-:W5:Y:S01]  /*3660*/  @!P6 LDC R20, c[0x0][0x3a4] ;  /* 0x0000e900ff14eb82 */ /* 0x000f620000000800 */
[----:B0-----:R-:W-:-:S04]  /*3670*/  @!P5 FMUL R3, R2, R3 ;  /* 0x000000030203d220 */ /* 0x001fc80000400000 */
[----:B--2---:R-:W-:-:S05]  /*3680*/  @!P5 FFMA R17, R44, R17, R3 ;  /* 0x000000112c11d223 */ /* 0x004fca0000000003 */
[----:B------:R5:W-:Y:S01]  /*3690*/  @!P5 STG.E desc[UR12][R12.64+0x4], R17 ;  /* 0x000004110c00d986 */ /* 0x000be2000c10190c */
[----:B------:R-:W-:Y:S01]  /*36a0*/  ISETP.GE.OR P5, PT, R19, UR4, P3 ;  /* 0x0000000413007c0c */ /* 0x000fe20009fa6670 */
[----:B---3--:R-:W-:Y:S01]  /*36b0*/  @!P4 FMUL R16, R16, R11 ;  /* 0x0000000b1010c220 */ /* 0x008fe20000400000 */
[----:B----4-:R-:W-:-:S03]  /*36c0*/  @!P6 FMUL R11, R18, R21 ;  /* 0x00000015120be220 */ /* 0x010fc60000400000 */
[----:B-1----:R-:W-:Y:S01]  /*36d0*/  @!P4 FFMA R47, R47, R10, R16 ;  /* 0x0000000a2f2fc223 */ /* 0x002fe20000000010 */
[----:B-----5:R-:W-:-:S07]  /*36e0*/  @!P6 FFMA R17, R46, R20, R11 ;  /* 0x000000142e11e223 */ /* 0x020fce000000000b */
[----:B------:R-:W0:Y:S01]  /*36f0*/  @!P5 LDC.64 R2, c[0x0][0x390] ;  /* 0x0000e400ff02db82 */ /* 0x000e220000000a00 */
[----:B------:R-:W-:Y:S01]  /*3700*/  @!P5 IADD3 R21, PT, PT, R8, R15, RZ ;  /* 0x0000000f0815d210 */ /* 0x000fe20007ffe0ff */
[----:B------:R-:W-:Y:S04]  /*3710*/  @!P4 STG.E desc[UR12][R12.64+0x8], R47 ;  /* 0x0000082f0c00c986 */ /* 0x000fe8000c10190c */
[----:B------:R1:W-:Y:S02]  /*3720*/  @!P6 STG.E desc[UR12][R12.64+0xc], R17 ;  /* 0x00000c110c00e986 */ /* 0x0003e4000c10190c */
[----:B------:R-:W2:Y:S08]  /*3730*/  @!P5 LDC R16, c[0x0][0x3a8] ;  /* 0x0000ea00ff10db82 */ /* 0x000eb00000000800 */
[----:B------:R-:W3:Y:S01]  /*3740*/  @!P5 LDC R20, c[0x0][0x3a4] ;  /* 0x0000e900ff14db82 */ /* 0x000ee20000000800 */
[----:B0-----:R-:W-:-:S05]  /*3750*/  @!P5 IMAD.WIDE R10, R21, 0x4, R2 ;  /* 0x00000004150ad825 */ /* 0x001fca00078e0202 */
[----:B------:R-:W2:Y:S01]  /*3760*/  @!P5 LDG.E R3, desc[UR12][R10.64] ;  /* 0x0000000c0a03d981 */ /* 0x000ea2000c1e1900 */
[----:B------:R-:W-:Y:S02]  /*3770*/  IADD3 R18, P6, PT, R8, R15, RZ ;  /* 0x0000000f08127210 */ /* 0x000fe40007fde0ff */
[----:B------:R-:W-:Y:S02]  /*3780*/  ISETP.GE.OR P4, PT, R19, UR4, P0 ;  /* 0x0000000413007c0c */ /* 0x000fe40008786670 */
[----:B------:R-:W-:Y:S02]  /*3790*/  LEA.HI.X.SX32 R21, R15, R14, 0x1, P6 ;  /* 0x0000000e0f157211 */ /* 0x000fe400030f0eff */
[----:B------:R-:W-:-:S09]  /*37a0*/  LEA R2, P6, R18, UR6, 0x2 ;  /* 0x0000000612027c11 */ /* 0x000fd2000f8c10ff */
[----:B-1----:R-:W0:Y:S01]  /*37b0*/  @!P4 LDC R17, c[0x0][0x3a8] ;  /* 0x0000ea00ff11cb82 */ /* 0x002e220000000800 */
[----:B--2---:R-:W-:Y:S01]  /*37c0*/  @!P5 FMUL R16, R3, R16 ;  /* 0x000000100310d220 */ /* 0x004fe20000400000 */
[----:B------:R-:W-:-:S03]  /*37d0*/  LEA.HI.X R3, R18, UR7, R21, 0x2, P6 ;  /* 0x0000000712037c11 */ /* 0x000fc6000b0f1415 */
[----:B---3--:R-:W-:-:S03]  /*37e0*/  @!P5 FFMA R49, R49, R20, R16 ;  /* 0x000000143131d223 */ /* 0x008fc60000000010 */
[----:B------:R-:W1:Y:S02]  /*37f0*/  @!P4 LDC R18, c[0x0][0x3a4] ;  /* 0x0000e900ff12cb82 */ /* 0x000e640000000800 */
[----:B------:R2:W-:Y:S04]  /*3800*/  @!P5 STG.E desc[UR12][R10.64], R49 ;  /* 0x000000310a00d986 */ /* 0x0005e8000c10190c */
[----:B------:R-:W0:Y:S01]  /*3810*/  @!P4 LDG.E R12, desc[UR12][R2.64+0x4] ;  /* 0x0000040c020cc981 */ /* 0x000e22000c1e1900 */
[C---:B------:R-:W-:Y:S02]  /*3820*/  ISETP.GE.OR P5, PT, R19.reuse, UR4, P2 ;  /* 0x0000000413007c0c */ /* 0x040fe400097a6670 */
[----:B------:R-:W-:-:S11]  /*3830*/  ISETP.GE.OR P6, PT, R19, UR4, P1 ;  /* 0x0000000413007c0c */ /* 0x000fd60008fc6670 */
[----:B------:R-:W3:Y:S02]  /*3840*/  @!P5 LDG.E R13, desc[UR12][R2.64+0x8] ;  /* 0x0000080c020dd981 */ /* 0x000ee4000c1e1900 */
[----:B------:R-:W4:Y:S02]  /*3850*/  @!P6 LDC R19, c[0x0][0x3a8] ;  /* 0x0000ea00ff13eb82 */ /* 0x000f240000000800 */
[----:B------:R-:W4:Y:S01]  /*3860*/  @!P6 LDG.E R16, desc[UR12][R2.64+0xc] ;  /* 0x00000c0c0210e981 */ /* 0x000f22000c1e1900 */
[----:B------:R-:W-:-:S05]  /*3870*/  IADD3 R15, PT, PT, R15, UR5, RZ ;  /* 0x000000050f0f7c10 */ /* 0x000fca000fffe0ff */
[----:B------:R-:W5:Y:S01]  /*3880*/  @!P6 LDC R20, c[0x0][0x3a4] ;  /* 0x0000e900ff14eb82 */ /* 0x000f620000000800 */
[----:B0-----:R-:W-:-:S07]  /*3890*/  @!P4 FMUL R12, R12, R17 ;  /* 0x000000110c0cc220 */ /* 0x001fce0000400000 */
[----:B------:R-:W0:Y:S01]  /*38a0*/  @!P5 LDC R17, c[0x0][0x3a4] ;  /* 0x0000e900ff11db82 */ /* 0x000e220000000800 */
[----:B-1----:R-:W-:Y:S01]  /*38b0*/  @!P4 FFMA R51, R51, R18, R12 ;  /* 0x000000123333c223 */ /* 0x002fe2000000000c */
[----:B------:R-:W-:-:S04]  /*38c0*/  VIADD R18, R0, 0x3 ;  /* 0x0000000300127836 */ /* 0x000fc80000000000 */
[----:B------:R-:W-:Y:S01]  /*38d0*/  @!P4 STG.E desc[UR12][R2.64+0x4], R51 ;  /* 0x000004330200c986 */ /* 0x000fe2000c10190c */
[----:B------:R-:W-:Y:S01]  /*38e0*/  ISETP.GE.OR P4, PT, R18, UR4, P3 ;  /* 0x0000000412007c0c */ /* 0x000fe20009f86670 */
[----:B------:R-:W3:-:S12]  /*38f0*/  @!P5 LDC R12, c[0x0][0x3a8] ;  /* 0x0000ea00ff0cdb82 */ /* 0x000ed80000000800 */
[----:B--2---:R-:W1:Y:S08]  /*3900*/  @!P4 LDC.64 R10, c[0x0][0x390] ;  /* 0x0000e400ff0acb82 */ /* 0x004e700000000a00 */
[----:B------:R-:W2:Y:S01]  /*3910*/  @!P4 LDC R21, c[0x0][0x3a4] ;  /* 0x0000e900ff15cb82 */ /* 0x000ea20000000800 */
[----:B---3--:R-:W-:Y:S01]  /*3920*/  @!P5 FMUL R12, R13, R12 ;  /* 0x0000000c0d0cd220 */ /* 0x008fe20000400000 */
[----:B----4-:R-:W-:Y:S01]  /*3930*/  @!P6 FMUL R13, R16, R19 ;  /* 0x00000013100de220 */ /* 0x010fe20000400000 */
[----:B------:R-:W-:-:S02]  /*3940*/  @!P4 IADD3 R19, PT, PT, R8, R15, RZ ;  /* 0x0000000f0813c210 */ /* 0x000fc40007ffe0ff */
[----:B0-----:R-:W-:Y:S01]  /*3950*/  @!P5 FFMA R53, R53, R17, R12 ;  /* 0x000000113535d223 */ /* 0x001fe2000000000c */
[----:B-----5:R-:W-:Y:S02]  /*3960*/  @!P6 FFMA R17, R48, R20, R13 ;  /* 0x000000143011e223 */ /* 0x020fe4000000000d */
[----:B------:R-:W0:Y:S02]  /*3970*/  @!P4 LDC R16, c[0x0][0x3a8] ;  /* 0x0000ea00ff10cb82 */ /* 0x000e240000000800 */
[----:B------:R-:W-:Y:S01]  /*3980*/  @!P5 STG.E desc[UR12][R2.64+0x8], R53 ;  /* 0x000008350200d986 */ /* 0x000fe2000c10190c */
[----:B-1----:R-:W-:-:S03]  /*3990*/  @!P4 IMAD.WIDE R10, R19, 0x4, R10 ;  /* 0x00000004130ac825 */ /* 0x002fc600078e020a */
[----:B------:R1:W-:Y:S04]  /*39a0*/  @!P6 STG.E desc[UR12][R2.64+0xc], R17 ;  /* 0x00000c110200e986 */ /* 0x0003e8000c10190c */
[----:B------:R-:W0:Y:S01]  /*39b0*/  @!P4 LDG.E R13, desc[UR12][R10.64] ;  /* 0x0000000c0a0dc981 */ /* 0x000e22000c1e1900 */
[----:B------:R-:W-:Y:S02]  /*39c0*/  IADD3 R19, P6, PT, R8, R15, RZ ;  /* 0x0000000f08137210 */ /* 0x000fe40007fde0ff */
[----:B------:R-:W-:Y:S02]  /*39d0*/  ISETP.GE.OR P5, PT, R18, UR4, P0 ;  /* 0x0000000412007c0c */ /* 0x000fe400087a6670 */
[----:B------:R-:W-:Y:S02]  /*39e0*/  LEA.HI.X.SX32 R20, R15, R14, 0x1, P6 ;  /* 0x0000000e0f147211 */ /* 0x000fe400030f0eff */
[----:B------:R-:W-:-:S09]  /*39f0*/  LEA R12, P6, R19, UR6, 0x2 ;  /* 0x00000006130c7c11 */ /* 0x000fd2000f8c10ff */
[----:B-1----:R-:W1:Y:S08]  /*3a00*/  @!P5 LDC R3, c[0x0][0x3a8] ;  /* 0x0000ea00ff03db82 */ /* 0x002e700000000800 */
[----:B------:R-:W3:Y:S01]  /*3a10*/  @!P5 LDC R17, c[0x0][0x3a4] ;  /* 0x0000e900ff11db82 */ /* 0x000ee20000000800 */
[----:B0-----:R-:W-:Y:S01]  /*3a20*/  @!P4 FMUL R16, R13, R16 ;  /* 0x000000100d10c220 */ /* 0x001fe20000400000 */
[----:B------:R-:W-:-:S03]  /*3a30*/  LEA.HI.X R13, R19, UR7, R20, 0x2, P6 ;  /* 0x00000007130d7c11 */ /* 0x000fc6000b0f1414 */
[----:B--2---:R-:W-:-:S05]  /*3a40*/  @!P4 FFMA R55, R55, R21, R16 ;  /* 0x000000153737c223 */ /* 0x004fca0000000010 */
[----:B------:R0:W-:Y:S04]  /*3a50*/  @!P4 STG.E desc[UR12][R10.64], R55 ;  /* 0x000000370a00c986 */ /* 0x0001e8000c10190c */
[----:B------:R-:W1:Y:S01]  /*3a60*/  @!P5 LDG.E R2, desc[UR12][R12.64+0x4] ;  /* 0x0000040c0c02d981 */ /* 0x000e62000c1e1900 */
[C---:B------:R-:W-:Y:S02]  /*3a70*/  ISETP.GE.OR P4, PT, R18.reuse, UR4, P2 ;  /* 0x0000000412007c0c */ /* 0x040fe40009786670 */
[----:B------:R-:W-:-:S11]  /*3a80*/  ISETP.GE.OR P6, PT, R18, UR4, P1 ;  /* 0x0000000412007c0c */ /* 0x000fd60008fc6670 */
[----:B------:R-:W2:Y:S01]  /*3a90*/  @!P4 LDG.E R16, desc[UR12][R12.64+0x8] ;  /* 0x0000080c0c10c981 */ /* 0x000ea2000c1e1900 */
[----:B------:R-:W-:Y:S01]  /*3aa0*/  VIADD R19, R0, 0x4 ;  /* 0x0000000400137836 */ /* 0x000fe20000000000 */
[----:B0-----:R-:W2:Y:S02]  /*3ab0*/  @!P4 LDC R11, c[0x0][0x3a8] ;  /* 0x0000ea00ff0bcb82 */ /* 0x001ea40000000800 */
[----:B------:R-:W4:Y:S01]  /*3ac0*/  @!P6 LDG.E R18, desc[UR12][R12.64+0xc] ;  /* 0x00000c0c0c12e981 */ /* 0x000f22000c1e1900 */
[----:B------:R-:W-:-:S05]  /*3ad0*/  IADD3 R15, PT, PT, R15, UR5, RZ ;  /* 0x000000050f0f7c10 */ /* 0x000fca000fffe0ff */
[----:B------:R-:W4:Y:S08]  /*3ae0*/  @!P6 LDC R21, c[0x0][0x3a8] ;  /* 0x0000ea00ff15eb82 */ /* 0x000f300000000800 */
[----:B------:R-:W0:Y:S08]  /*3af0*/  @!P4 LDC R10, c[0x0][0x3a4] ;  /* 0x0000e900ff0acb82 */ /* 0x000e300000000800 */
[----:B------:R-:W5:Y:S01]  /*3b00*/  @!P6 LDC R20, c[0x0][0x3a4] ;  /* 0x0000e900ff14eb82 */ /* 0x000f620000000800 */
[----:B-1----:R-:W-:-:S04]  /*3b10*/  @!P5 FMUL R3, R2, R3 ;  /* 0x000000030203d220 */ /* 0x002fc80000400000 */
[----:B---3--:R-:W-:-:S05]  /*3b20*/  @!P5 FFMA R17, R50, R17, R3 ;  /* 0x000000113211d223 */ /* 0x008fca0000000003 */
[----:B------:R5:W-:Y:S01]  /*3b30*/  @!P5 STG.E desc[UR12][R12.64+0x4], R17 ;  /* 0x000004110c00d986 */ /* 0x000be2000c10190c */
[----:B------:R-:W-:Y:S01]  /*3b40*/  ISETP.GE.OR P5, PT, R19, UR4, P3 ;  /* 0x0000000413007c0c */ /* 0x000fe20009fa6670 */
[----:B--2---:R-:W-:Y:S01]  /*3b50*/  @!P4 FMUL R16, R16, R11 ;  /* 0x0000000b1010c220 */ /* 0x004fe20000400000 */
[----:B----4-:R-:W-:-:S03]  /*3b60*/  @!P6 FMUL R11, R18, R21 ;  /* 0x00000015120be220 */ /* 0x010fc60000400000 */
[----:B0-----:R-:W-:Y:S01]  /*3b70*/  @!P4 FFMA R57, R57, R10, R16 ;  /* 0x0000000a3939c223 */ /* 0x001fe20000000010 */
        /* <DEDUP_REMOVED lines=22> */
[----:B------:R-:W3:Y:S01]  /*3ce0*/  @!P5 LDG.E R16, desc[UR12][R2.64+0x8] ;  /* 0x0000080c0210d981 */ /* 0x000ee2000c1e1900 */
[----:B--2---:R-:W3:Y:S03]  /*3cf0*/  @!P5 LDC R7, c[0x0][0x3a8] ;  /* 0x0000ea00ff07db82 */ /* 0x004ee60000000800 */
[----:B------:R-:W2:Y:S01]  /*3d00*/  @!P6 LDG.E R17, desc[UR12][R2.64+0xc] ;  /* 0x00000c0c0211e981 */ /* 0x000ea2000c1e1900 */
[----:B------:R-:W-:-:S04]  /*3d10*/  IADD3 R15, PT, PT, R15, UR5, RZ ;  /* 0x000000050f0f7c10 */ /* 0x000fc8000fffe0ff */
[----:B------:R-:W4:Y:S01]  /*3d20*/  @!P6 LDC R20, c[0x0][0x3a4] ;  /* 0x0000e900ff14eb82 */ /* 0x000f220000000800 */
[----:B0-----:R-:W-:Y:S01]  /*3d30*/  @!P4 FMUL R13, R12, R13 ;  /* 0x0000000d0c0dc220 */ /* 0x001fe20000400000 */
[----:B------:R-:W-:-:S03]  /*3d40*/  VIADD R12, R0, 0x5 ;  /* 0x00000005000c7836 */ /* 0x000fc60000000000 */
[----:B-1----:R-:W-:-:S03]  /*3d50*/  @!P4 FFMA R13, R4, R18, R13 ;  /* 0x00000012040dc223 */ /* 0x002fc6000000000d */
[----:B------:R-:W2:Y:S02]  /*3d60*/  @!P6 LDC R18, c[0x0][0x3a8] ;  /* 0x0000ea00ff12eb82 */ /* 0x000ea40000000800 */
[----:B------:R0:W-:Y:S01]  /*3d70*/  @!P4 STG.E desc[UR12][R2.64+0x4], R13 ;  /* 0x0000040d0200c986 */ /* 0x0001e2000c10190c */
[----:B------:R-:W-:-:S05]  /*3d80*/  ISETP.GE.OR P4, PT, R12, UR4, P3 ;  /* 0x000000040c007c0c */ /* 0x000fca0009f86670 */
[----:B------:R-:W1:Y:S01]  /*3d90*/  @!P5 LDC R4, c[0x0][0x3a4] ;  /* 0x0000e900ff04db82 */ /* 0x000e620000000800 */
[----:B---3--:R-:W-:-:S07]  /*3da0*/  @!P5 FMUL R16, R16, R7 ;  /* 0x000000071010d220 */ /* 0x008fce0000400000 */
[----:B------:R-:W3:Y:S01]  /*3db0*/  @!P4 LDC.64 R10, c[0x0][0x390] ;  /* 0x0000e400ff0acb82 */ /* 0x000ee20000000a00 */
[----:B------:R-:W-:Y:S01]  /*3dc0*/  @!P4 IADD3 R19, PT, PT, R8, R15, RZ ;  /* 0x0000000f0813c210 */ /* 0x000fe20007ffe0ff */
[----:B--2---:R-:W-:-:S04]  /*3dd0*/  @!P6 FMUL R17, R17, R18 ;  /* 0x000000121111e220 */ /* 0x004fc80000400000 */
[----:B----4-:R-:W-:Y:S01]  /*3de0*/  @!P6 FFMA R17, R30, R20, R17 ;  /* 0x000000141e11e223 */ /* 0x010fe20000000011 */
[----:B-1----:R-:W-:-:S04]  /*3df0*/  @!P5 FFMA R7, R5, R4, R16 ;  /* 0x000000040507d223 */ /* 0x002fc80000000010 */
[----:B------:R-:W-:Y:S01]  /*3e00*/  @!P6 STG.E desc[UR12][R2.64+0xc], R17 ;  /* 0x00000c110200e986 */ /* 0x000fe2000c10190c */
[----:B------:R-:W1:Y:S03]  /*3e10*/  @!P4 LDC R16, c[0x0][0x3a8] ;  /* 0x0000ea00ff10cb82 */ /* 0x000e660000000800 */
[----:B------:R2:W-:Y:S01]  /*3e20*/  @!P5 STG.E desc[UR12][R2.64+0x8], R7 ;  /* 0x000008070200d986 */ /* 0x0005e2000c10190c */
[----:B---3--:R-:W-:-:S04]  /*3e30*/  @!P4 IMAD.WIDE R10, R19, 0x4, R10 ;  /* 0x00000004130ac825 */ /* 0x008fc800078e020a */
[----:B------:R-:W3:Y:S01]  /*3e40*/  @!P4 LDC R19, c[0x0][0x3a4] ;  /* 0x0000e900ff13cb82 */ /* 0x000ee20000000800 */
[----:B------:R-:W1:Y:S01]  /*3e50*/  @!P4 LDG.E R5, desc[UR12][R10.64] ;  /* 0x0000000c0a05c981 */ /* 0x000e62000c1e1900 */
[----:B0-----:R-:W-:Y:S02]  /*3e60*/  IADD3 R13, P6, PT, R8, R15, RZ ;  /* 0x0000000f080d7210 */ /* 0x001fe40007fde0ff */
[----:B------:R-:W-:Y:S02]  /*3e70*/  ISETP.GE.OR P5, PT, R12, UR4, P0 ;  /* 0x000000040c007c0c */ /* 0x000fe400087a6670 */
[----:B------:R-:W-:Y:S02]  /*3e80*/  LEA.HI.X.SX32 R18, R15, R14, 0x1, P6 ;  /* 0x0000000e0f127211 */ /* 0x000fe400030f0eff */
[----:B------:R-:W-:-:S09]  /*3e90*/  LEA R4, P6, R13, UR6, 0x2 ;  /* 0x000000060d047c11 */ /* 0x000fd2000f8c10ff */
[----:B--2---:R-:W0:Y:S08]  /*3ea0*/  @!P5 LDC R3, c[0x0][0x3a8] ;  /* 0x0000ea00ff03db82 */ /* 0x004e300000000800 */
[----:B------:R-:W2:Y:S01]  /*3eb0*/  @!P5 LDC R7, c[0x0][0x3a4] ;  /* 0x0000e900ff07db82 */ /* 0x000ea20000000800 */
[----:B-1----:R-:W-:Y:S01]  /*3ec0*/  @!P4 FMUL R16, R5, R16 ;  /* 0x000000100510c220 */ /* 0x002fe20000400000 */
[----:B------:R-:W-:-:S03]  /*3ed0*/  LEA.HI.X R5, R13, UR7, R18, 0x2, P6 ;  /* 0x000000070d057c11 */ /* 0x000fc6000b0f1412 */
[----:B---3--:R-:W-:-:S05]  /*3ee0*/  @!P4 FFMA R29, R29, R19, R16 ;  /* 0x000000131d1dc223 */ /* 0x008fca0000000010 */
        /* <DEDUP_REMOVED lines=10> */
[----:B------:R-:W1:Y:S01]  /*3f90*/  @!P6 LDC R17, c[0x0][0x3a4] ;  /* 0x0000e900ff11eb82 */ /* 0x000e620000000800 */
[----:B0-----:R-:W-:-:S07]  /*3fa0*/  @!P5 FMUL R3, R2, R3 ;  /* 0x000000030203d220 */ /* 0x001fce0000400000 */
[----:B------:R-:W0:Y:S01]  /*3fb0*/  @!P4 LDC R2, c[0x0][0x3a4] ;  /* 0x0000e900ff02cb82 */ /* 0x000e220000000800 */
[----:B--2---:R-:W-:-:S05]  /*3fc0*/  @!P5 FFMA R3, R6, R7, R3 ;  /* 0x000000070603d223 */ /* 0x004fca0000000003 */
[----:B------:R2:W-:Y:S01]  /*3fd0*/  @!P5 STG.E desc[UR12][R4.64+0x4], R3 ;  /* 0x000004030400d986 */ /* 0x0005e2000c10190c */
[----:B------:R-:W-:Y:S01]  /*3fe0*/  ISETP.GE.OR P5, PT, R16, UR4, P3 ;  /* 0x0000000410007c0c */ /* 0x000fe20009fa6670 */
[----:B---3--:R-:W-:Y:S01]  /*3ff0*/  @!P4 FMUL R12, R12, R11 ;  /* 0x0000000b0c0cc220 */ /* 0x008fe20000400000 */
[----:B----4-:R-:W-:-:S04]  /*4000*/  @!P6 FMUL R13, R13, R10 ;  /* 0x0000000a0d0de220 */ /* 0x010fc80000400000 */
[----:B-1----:R-:W-:-:S07]  /*4010*/  @!P6 FFMA R13, R32, R17, R13 ;  /* 0x00000011200de223 */ /* 0x002fce000000000d */
[----:B------:R-:W1:Y:S01]  /*4020*/  @!P5 LDC.64 R6, c[0x0][0x390] ;  /* 0x0000e400ff06db82 */ /* 0x000e620000000a00 */
[----:B------:R-:W-:Y:S01]  /*4030*/  @!P5 IADD3 R11, PT, PT, R8, R15, RZ ;  /* 0x0000000f080bd210 */ /* 0x000fe20007ffe0ff */
[----:B0-----:R-:W-:Y:S01]  /*4040*/  @!P4 FFMA R9, R9, R2, R12 ;  /* 0x000000020909c223 */ /* 0x001fe2000000000c */
[----:B------:R-:W-:Y:S04]  /*4050*/  @!P6 STG.E desc[UR12][R4.64+0xc], R13 ;  /* 0x00000c0d0400e986 */ /* 0x000fe8000c10190c */
[----:B------:R0:W-:Y:S01]  /*4060*/  @!P4 STG.E desc[UR12][R4.64+0x8], R9 ;  /* 0x000008090400c986 */ /* 0x0001e2000c10190c */
[----:B------:R-:W3:Y:S01]  /*4070*/  @!P5 LDC R17, c[0x0][0x3a4] ;  /* 0x0000e900ff11db82 */ /* 0x000ee20000000800 */
[----:B-1----:R-:W-:-:S07]  /*4080*/  @!P5 IMAD.WIDE R6, R11, 0x4, R6 ;  /* 0x000000040b06d825 */ /* 0x002fce00078e0206 */
[----:B------:R-:W1:Y:S01]  /*4090*/  @!P5 LDC R11, c[0x0][0x3a8] ;  /* 0x0000ea00ff0bdb82 */ /* 0x000e620000000800 */
[----:B------:R-:W1:Y:S01]  /*40a0*/  @!P5 LDG.E R2, desc[UR12][R6.64] ;  /* 0x0000000c0602d981 */ /* 0x000e62000c1e1900 */
[----:B--2---:R-:W-:-:S04]  /*40b0*/  IADD3 R3, P4, PT, R8, R15, RZ ;  /* 0x0000000f08037210 */ /* 0x004fc80007f9e0ff */
[----:B------:R-:W-:Y:S02]  /*40c0*/  LEA.HI.X.SX32 R12, R15, R14, 0x1, P4 ;  /* 0x0000000e0f0c7211 */ /* 0x000fe400020f0eff */
[----:B------:R-:W-:Y:S01]  /*40d0*/  ISETP.GE.OR P4, PT, R16, UR4, P0 ;  /* 0x0000000410007c0c */ /* 0x000fe20008786670 */
[----:B-1----:R-:W-:Y:S01]  /*40e0*/  @!P5 FMUL R10, R2, R11 ;  /* 0x0000000b020ad220 */ /* 0x002fe20000400000 */
[----:B------:R-:W-:-:S03]  /*40f0*/  LEA R2, P6, R3, UR6, 0x2 ;  /* 0x0000000603027c11 */ /* 0x000fc6000f8c10ff */
[----:B---3--:R-:W-:Y:S01]  /*4100*/  @!P5 FFMA R35, R35, R17, R10 ;  /* 0x000000112323d223 */ /* 0x008fe2000000000a */
[----:B------:R-:W-:Y:S02]  /*4110*/  LEA.HI.X R3, R3, UR7, R12, 0x2, P6 ;  /* 0x0000000703037c11 */ /* 0x000fe4000b0f140c */
[C---:B------:R-:W-:Y:S02]  /*4120*/  ISETP.GE.OR P6, PT, R16.reuse, UR4, P1 ;  /* 0x0000000410007c0c */ /* 0x040fe40008fc6670 */
[----:B------:R1:W-:Y:S01]  /*4130*/  @!P5 STG.E desc[UR12][R6.64], R35 ;  /* 0x000000230600d986 */ /* 0x0003e2000c10190c */
[----:B------:R-:W-:-:S03]  /*4140*/  ISETP.GE.OR P5, PT, R16, UR4, P2 ;  /* 0x0000000410007c0c */ /* 0x000fc600097a6670 */
[----:B0-----:R-:W2:Y:S07]  /*4150*/  @!P4 LDG.E R9, desc[UR12][R2.64+0x4] ;  /* 0x0000040c0209c981 */ /* 0x001eae000c1e1900 */
[----:B------:R-:W3:Y:S01]  /*4160*/  @!P6 LDG.E R11, desc[UR12][R2.64+0xc] ;  /* 0x00000c0c020be981 */ /* 0x000ee2000c1e1900 */
[----:B------:R-:W-:Y:S01]  /*4170*/  VIADD R12, R0, 0x7 ;  /* 0x00000007000c7836 */ /* 0x000fe20000000000 */
[----:B------:R-:W3:Y:S02]  /*4180*/  @!P6 LDC R18, c[0x0][0x3a8] ;  /* 0x0000ea00ff12eb82 */ /* 0x000ee40000000800 */
[----:B------:R-:W4:Y:S02]  /*4190*/  @!P5 LDG.E R10, desc[UR12][R2.64+0x8] ;  /* 0x0000080c020ad981 */ /* 0x000f24000c1e1900 */
[----:B------:R-:W-:-:S04]  /*41a0*/  ISETP.GE.OR P3, PT, R12, UR4, P3 ;  /* 0x000000040c007c0c */ /* 0x000fc80009f66670 */
[----:B------:R-:W2:Y:S08]  /*41b0*/  @!P4 LDC R0, c[0x0][0x3a8] ;  /* 0x0000ea00ff00cb82 */ /* 0x000eb00000000800 */
[----:B------:R-:W4:Y:S08]  /*41c0*/  @!P5 LDC R13, c[0x0][0x3a8] ;  /* 0x0000ea00ff0ddb82 */ /* 0x000f300000000800 */
[----:B-1----:R-:W0:Y:S08]  /*41d0*/  @!P4 LDC R6, c[0x0][0x3a4] ;  /* 0x0000e900ff06cb82 */ /* 0x002e300000000800 */
[----:B------:R-:W1:Y:S08]  /*41e0*/  @!P5 LDC R16, c[0x0][0x3a4] ;  /* 0x0000e900ff10db82 */ /* 0x000e700000000800 */
[----:B------:R-:W5:Y:S08]  /*41f0*/  @!P6 LDC R17, c[0x0][0x3a4] ;  /* 0x0000e900ff11eb82 */ /* 0x000f700000000800 */
[----:B------:R-:W0:Y:S01]  /*4200*/  @!P3 LDC.64 R4, c[0x0][0x390] ;  /* 0x0000e400ff04bb82 */ /* 0x000e220000000a00 */
[----:B------:R-:W-:-:S04]  /*4210*/  IADD3 R15, PT, PT, R15, UR5, RZ ;  /* 0x000000050f0f7c10 */ /* 0x000fc8000fffe0ff */
[----:B------:R-:W-:-:S05]  /*4220*/  @!P3 IADD3 R7, PT, PT, R8, R15, RZ ;  /* 0x0000000f0807b210 */ /* 0x000fca0007ffe0ff */
[----:B0-----:R-:W-:Y:S02]  /*4230*/  @!P3 IMAD.WIDE R4, R7, 0x4, R4 ;  /* 0x000000040704b825 */ /* 0x001fe400078e0204 */
[----:B------:R-:W0:Y:S02]  /*4240*/  @!P3 LDC R7, c[0x0][0x3a8] ;  /* 0x0000ea00ff07bb82 */ /* 0x000e240000000800 */
[----:B--2---:R-:W-:-:S06]  /*4250*/  @!P4 FMUL R0, R9, R0 ;  /* 0x000000000900c220 */ /* 0x004fcc0000400000 */
[----:B------:R-:W2:Y:S01]  /*4260*/  @!P3 LDC R9, c[0x0][0x3a4] ;  /* 0x0000e900ff09bb82 */ /* 0x000ea20000000800 */
[----:B---3--:R-:W-:Y:S01]  /*4270*/  @!P6 FMUL R11, R11, R18 ;  /* 0x000000120b0be220 */ /* 0x008fe20000400000 */
[----:B----4-:R-:W-:Y:S01]  /*4280*/  @!P5 FMUL R10, R10, R13 ;  /* 0x0000000d0a0ad220 */ /* 0x010fe20000400000 */
[----:B------:R-:W-:Y:S02]  /*4290*/  @!P4 FFMA R33, R33, R6, R0 ;  /* 0x000000062121c223 */ /* 0x000fe40000000000 */
[----:B-----5:R-:W-:Y:S01]  /*42a0*/  @!P6 FFMA R11, R34, R17, R11 ;  /* 0x00000011220be223 */ /* 0x020fe2000000000b */
[----:B-1----:R-:W-:Y:S02]  /*42b0*/  @!P5 FFMA R31, R31, R16, R10 ;  /* 0x000000101f1fd223 */ /* 0x002fe4000000000a */
[----:B------:R-:W-:Y:S04]  /*42c0*/  @!P4 STG.E desc[UR12][R2.64+0x4], R33 ;  /* 0x000004210200c986 */ /* 0x000fe8000c10190c */
[----:B------:R-:W-:Y:S04]  /*42d0*/  @!P5 STG.E desc[UR12][R2.64+0x8], R31 ;  /* 0x0000081f0200d986 */ /* 0x000fe8000c10190c */
[----:B------:R1:W-:Y:S04]  /*42e0*/  @!P6 STG.E desc[UR12][R2.64+0xc], R11 ;  /* 0x00000c0b0200e986 */ /* 0x0003e8000c10190c */
[----:B------:R-:W0:Y:S01]  /*42f0*/  @!P3 LDG.E R0, desc[UR12][R4.64] ;  /* 0x0000000c0400b981 */ /* 0x000e22000c1e1900 */
[----:B------:R-:W-:-:S02]  /*4300*/  IADD3 R8, P4, PT, R8, R15, RZ ;  /* 0x0000000f08087210 */ /* 0x000fc40007f9e0ff */
        /* <DEDUP_REMOVED lines=10> */
[C---:B------:R-:W-:Y:S01]  /*43b0*/  ISETP.GE.OR P2, PT, R12.reuse, UR4, P2 ;  /* 0x000000040c007c0c */ /* 0x040fe20009746670 */
[----:B------:R-:W-:Y:S01]  /*43c0*/  BSSY.RECONVERGENT B0, `(.L_x_53) ;  /* 0x000000b000007945 */ /* 0x000fe20003800200 */
[----:B------:R-:W-:Y:S01]  /*43d0*/  ISETP.GE.OR P1, PT, R12, UR4, P1 ;  /* 0x000000040c007c0c */ /* 0x000fe20008f26670 */
[----:B-1----:R-:W-:-:S04]  /*43e0*/  @!P0 FMUL R3, R0, R3 ;  /* 0x0000000300038220 */ /* 0x002fc80000400000 */
[----:B---3--:R-:W-:-:S06]  /*43f0*/  @!P0 FFMA R3, R36, R2, R3 ;  /* 0x0000000224038223 */ /* 0x008fcc0000000003 */
[----:B0-----:R-:W-:Y:S05]  /*4400*/  @P2 BRA `(.L_x_54) ;  /* 0x0000000000182947 */ /* 0x001fea0003800000 */
[----:B------:R-:W2:Y:S01]  /*4410*/  LDG.E R0, desc[UR12][R6.64+0x8] ;  /* 0x0000080c06007981 */ /* 0x000ea2000c1e1900 */
[----:B------:R-:W2:Y:S01]  /*4420*/  LDCU UR5, c[0x0][0x3a8] ;  /* 0x00007500ff0577ac */ /* 0x000ea20008000800 */
[----:B------:R-:W0:Y:S01]  /*4430*/  LDCU UR6, c[0x0][0x3a4] ;  /* 0x00007480ff0677ac */ /* 0x000e220008000800 */
[----:B--2---:R-:W-:-:S04]  /*4440*/  FMUL R0, R0, UR5 ;  /* 0x0000000500007c20 */ /* 0x004fc80008400000 */
[----:B0-----:R-:W-:-:S05]  /*4450*/  FFMA R37, R37, UR6, R0 ;  /* 0x0000000625257c23 */ /* 0x001fca0008000000 */
[----:B------:R0:W-:Y:S02]  /*4460*/  STG.E desc[UR12][R6.64+0x8], R37 ;  /* 0x0000082506007986 */ /* 0x0001e4000c10190c */
.L_x_54:
[----:B------:R-:W-:Y:S05]  /*4470*/  BSYNC.RECONVERGENT B0 ;  /* 0x0000000000007941 */ /* 0x000fea0003800200 */
.L_x_53:
        /* <DEDUP_REMOVED lines=9> */
.L_x_55:
        /* <DEDUP_REMOVED lines=15> */
.L_x_524:


//--------------------- .text._Z8sgemm_dbILi64ELi128ELi8ELi4ELi8EEvPKfS1_Pfiiiff --------------------------
	.section	.text._Z8sgemm_dbILi64ELi128ELi8ELi4ELi8EEvPKfS1_Pfiiiff,"ax",@progbits
	.align	128
        .global         _Z8sgemm_dbILi64ELi128ELi8ELi4ELi8EEvPKfS1_Pfiiiff
        .type           _Z8sgemm_dbILi64ELi128ELi8ELi4ELi8EEvPKfS1_Pfiiiff,@function
        .size           _Z8sgemm_dbILi64ELi128ELi8ELi4ELi8EEvPKfS1_Pfiiiff,(.L_x_525 - _Z8sgemm_dbILi64ELi128ELi8ELi4ELi8EEvPKfS1_Pfiiiff)
        .other          _Z8sgemm_dbILi64ELi128ELi8ELi4ELi8EEvPKfS1_Pfiiiff,@"STO_CUDA_ENTRY STV_DEFAULT"
_Z8sgemm_dbILi64ELi128ELi8ELi4ELi8EEvPKfS1_Pfiiiff:
.text._Z8sgemm_dbILi64ELi128ELi8ELi4ELi8EEvPKfS1_Pfiiiff:
        /* <DEDUP_REMOVED lines=19> */
[----:B------:R-:W-:Y:S01]  /*0130*/  BSSY.RECONVERGENT B1, `(.L_x_58) ;  /* 0x0000037000017945 */ /* 0x000fe20003800200 */
[----:B------:R-:W-:Y:S02]  /*0140*/  IADD3 R9, PT, PT, RZ, -UR8, RZ ;  /* 0x80000008ff097c10 */ /* 0x000fe4000fffe0ff */
[C---:B------:R-:W-:Y:S02]  /*0150*/  ISETP.GE.U32.AND P0, PT, R0.reuse, 0x80, PT ;  /* 0x000000800000780c */ /* 0x040fe40003f06070 */
[----:B------:R-:W-:Y:S02]  /*0160*/  VIMNMX.U32 R5, PT, PT, R0, 0x80, !PT ;  /* 0x0000008000057848 */ /* 0x000fe40007fe0000 */
[----:B------:R-:W-:Y:S02]  /*0170*/  SEL R4, RZ, 0x1, P0 ;  /* 0x00000001ff047807 */ /* 0x000fe40000000000 */
[----:B------:R-:W-:-:S02]  /*0180*/  ISETP.NE.U32.AND P2, PT, RZ, UR8, PT ;  /* 0x00000008ff007c0c */ /* 0x000fc4000bf45070 */
[----:B------:R-:W-:Y:S01]  /*0190*/  IADD3 R5, PT, PT, R5, -R0, -R4 ;  /* 0x8000000005057210 */ /* 0x000fe20007ffe804 */
[----:B0-----:R-:W0:Y:S02]  /*01a0*/  MUFU.RCP R7, R7 ;  /* 0x0000000700077308 */ /* 0x001e240000001000 */
[----:B0-----:R-:W-:-:S06]  /*01b0*/  IADD3 R2, PT, PT, R7, 0xffffffe, RZ ;  /* 0x0ffffffe07027810 */ /* 0x001fcc0007ffe0ff */
[----:B------:R0:W1:Y:S02]  /*01c0*/  F2I.FTZ.U32.TRUNC.NTZ R3, R2 ;  /* 0x0000000200037305 */ /* 0x000064000021f000 */
[----:B0-----:R-:W-:Y:S02]  /*01d0*/  HFMA2 R2, -RZ, RZ, 0, 0 ;  /* 0x00000000ff027431 */ /* 0x001fe400000001ff */
        /* <DEDUP_REMOVED lines=9> */
[----:B------:R-:W-:Y:S02]  /*0270*/  @P1 IADD3 R3, PT, PT, R3, 0x1, RZ ;  /* 0x0000000103031810 */ /* 0x000fe40007ffe0ff */
[----:B------:R-:W-:-:S04]  /*0280*/  @!P2 LOP3.LUT R3, RZ, UR8, RZ, 0x33, !PT ;  /* 0x00000008ff03ac12 */ /* 0x000fc8000f8e33ff */
[----:B------:R-:W-:-:S04]  /*0290*/  IADD3 R3, PT, PT, R4, R3, RZ ;  /* 0x0000000304037210 */ /* 0x000fc80007ffe0ff */
[C---:B------:R-:W-:Y:S02]  /*02a0*/  LOP3.LUT R0, R3.reuse, 0x3, RZ, 0xc0, !PT ;  /* 0x0000000303007812 */ /* 0x040fe400078ec0ff */
[----:B------:R-:W-:Y:S02]  /*02b0*/  ISETP.GE.U32.AND P1, PT, R3, 0x3, PT ;  /* 0x000000030300780c */ /* 0x000fe40003f26070 */
[----:B------:R-:W-:Y:S02]  /*02c0*/  ISETP.NE.AND P0, PT, R0, 0x3, PT ;  /* 0x000000030000780c */ /* 0x000fe40003f05270 */
[----:B------:R-:W-:-:S11]  /*02d0*/  MOV R0, R6 ;  /* 0x0000000600007202 */ /* 0x000fd60000000f00 */
[----:B------:R-:W-:Y:S05]  /*02e0*/  @!P0 BRA `(.L_x_59) ;  /* 0x00000000006c8947 */ /* 0x000fea0003800000 */
[----:B------:R-:W0:Y:S01]  /*02f0*/  S2R R11, SR_CgaCtaId ;  /* 0x00000000000b7919 */ /* 0x000e220000008800 */
[----:B------:R-:W1:Y:S01]  /*0300*/  LDC.64 R4, c[0x0][0x380] ;  /* 0x0000e000ff047b82 */ /* 0x000e620000000a00 */
[----:B------:R-:W-:Y:S01]  /*0310*/  MOV R0, 0x400 ;  /* 0x0000040000007802 */ /* 0x000fe20000000f00 */
[----:B------:R-:W-:Y:S01]  /*0320*/  IMAD.MOV.U32 R8, RZ, RZ, RZ ;  /* 0x000000ffff087224 */ /* 0x000fe200078e00ff */
[----:B------:R-:W-:-:S04]  /*0330*/  IADD3 R3, PT, PT, R3, 0x1, RZ ;  /* 0x0000000103037810 */ /* 0x000fc80007ffe0ff */
[----:B------:R-:W-:Y:S02]  /*0340*/  LOP3.LUT R7, R3, 0x3, RZ, 0xc0, !PT ;  /* 0x0000000303077812 */ /* 0x000fe400078ec0ff */
[----:B0-----:R-:W-:Y:S02]  /*0350*/  LEA R11, R11, R0, 0x18 ;  /* 0x000000000b0b7211 */ /* 0x001fe400078ec0ff */
[----:B------:R-:W-:-:S07]  /*0360*/  MOV R0, R6 ;  /* 0x0000000600007202 */ /* 0x000fce0000000f00 */
.L_x_60:
[----:B------:R-:W-:Y:S02]  /*0370*/  SHF.L.U32 R2, R0, 0x2, RZ ;  /* 0x0000000200027819 */ /* 0x000fe400000006ff */
[----:B------:R-:W-:Y:S02]  /*0380*/  SHF.R.U32.HI R9, RZ, 0x1, R0 ;  /* 0x00000001ff097819 */ /* 0x000fe40000011600 */
[----:B------:R-:W-:Y:S02]  /*0390*/  LOP3.LUT R2, R2, 0x4, RZ, 0xc0, !PT ;  /* 0x0000000402027812 */ /* 0x000fe400078ec0ff */
[----:B------:R-:W-:-:S05]  /*03a0*/  IADD3 R3, PT, PT, R9, UR6, RZ ;  /* 0x0000000609037c10 */ /* 0x000fca000fffe0ff */
[----:B------:R-:W-:-:S04]  /*03b0*/  IMAD R3, R3, UR5, R2 ;  /* 0x0000000503037c24 */ /* 0x000fc8000f8e0202 */
[----:B-1----:R-:W-:-:S05]  /*03c0*/  IMAD.WIDE R2, R3, 0x4, R4 ;  /* 0x0000000403027825 */ /* 0x002fca00078e0204 */
[----:B0-----:R-:W2:Y:S01]  /*03d0*/  LDG.E.128 R12, desc[UR14][R2.64] ;  /* 0x0000000e020c7981 */ /* 0x001ea2000c1e1d00 */
[----:B------:R-:W-:Y:S02]  /*03e0*/  SHF.L.U32 R10, R0, 0x8, RZ ;  /* 0x00000008000a7819 */ /* 0x000fe400000006ff */
[----:B------:R-:W-:Y:S02]  /*03f0*/  IADD3 R8, PT, PT, R8, 0x1, RZ ;  /* 0x0000000108087810 */ /* 0x000fe40007ffe0ff */
[----:B------:R-:W-:Y:S02]  /*0400*/  LOP3.LUT R10, R10, 0x100, RZ, 0xc0, !PT ;  /* 0x000001000a0a7812 */ /* 0x000fe400078ec0ff */
[----:B------:R-:W-:Y:S02]  /*0410*/  ISETP.NE.AND P0, PT, R8, R7, PT ;  /* 0x000000070800720c */ /* 0x000fe40003f05270 */
[----:B------:R-:W-:Y:S02]  /*0420*/  IADD3 R10, PT, PT, R9, R10, RZ ;  /* 0x0000000a090a7210 */ /* 0x000fe40007ffe0ff */
[----:B------:R-:W-:-:S03]  /*0430*/  IADD3 R0, PT, PT, R0, UR8, RZ ;  /* 0x0000000800007c10 */ /* 0x000fc6000fffe0ff */
[----:B------:R-:W-:-:S05]  /*0440*/  IMAD R10, R10, 0x4, R11 ;  /* 0x000000040a0a7824 */ /* 0x000fca00078e020b */
[----:B--2---:R0:W-:Y:S04]  /*0450*/  STS [R10], R12 ;  /* 0x0000000c0a007388 */ /* 0x0041e80000000800 */
[----:B------:R0:W-:Y:S04]  /*0460*/  STS [R10+0x100], R13 ;  /* 0x0001000d0a007388 */ /* 0x0001e80000000800 */
[----:B------:R0:W-:Y:S04]  /*0470*/  STS [R10+0x200], R14 ;  /* 0x0002000e0a007388 */ /* 0x0001e80000000800 */
[----:B------:R0:W-:Y:S01]  /*0480*/  STS [R10+0x300], R15 ;  /* 0x0003000f0a007388 */ /* 0x0001e20000000800 */
[----:B------:R-:W-:Y:S05]  /*0490*/  @P0 BRA `(.L_x_60) ;  /* 0xfffffffc00b40947 */ /* 0x000fea000383ffff */
.L_x_59:
[----:B------:R-:W-:Y:S05]  /*04a0*/  BSYNC.RECONVERGENT B1 ;  /* 0x0000000000017941 */ /* 0x000fea0003800200 */
.L_x_58:
[----:B------:R-:W-:Y:S05]  /*04b0*/  @!P1 BRA `(.L_x_57) ;  /* 0x0000000400189947 */ /* 0x000fea0003800000 */
[----:B------:R-:W1:Y:S01]  /*04c0*/  S2R R5, SR_CgaCtaId ;  /* 0x0000000000057919 */ /* 0x000e620000008800 */
[----:B------:R-:W2:Y:S01]  /*04d0*/  LDC.64 R2, c[0x0][0x380] ;  /* 0x0000e000ff027b82 */ /* 0x000ea20000000a00 */
[----:B------:R-:W-:-:S04]  /*04e0*/  MOV R4, 0x400 ;  /* 0x0000040000047802 */ /* 0x000fc80000000f00 */
[----:B-1----:R-:W-:-:S07]  /*04f0*/  LEA R4, R5, R4, 0x18 ;  /* 0x0000000405047211 */ /* 0x002fce00078ec0ff */
.L_x_61:
[C---:B------:R-:W-:Y:S02]  /*0500*/  SHF.L.U32 R5, R0.reuse, 0x2, RZ ;  /* 0x0000000200057819 */ /* 0x040fe400000006ff */
[----:B-1----:R-:W-:Y:S02]  /*0510*/  IADD3 R29, PT, PT, R0, UR8, RZ ;  /* 0x00000008001d7c10 */ /* 0x002fe4000fffe0ff */
[----:B------:R-:W-:Y:S02]  /*0520*/  SHF.R.U32.HI R28, RZ, 0x1, R0 ;  /* 0x00000001ff1c7819 */ /* 0x000fe40000011600 */
[----:B------:R-:W-:Y:S02]  /*0530*/  LOP3.LUT R9, R5, 0x4, RZ, 0xc0, !PT ;  /* 0x0000000405097812 */ /* 0x000fe400078ec0ff */
[C---:B------:R-:W-:Y:S01]  /*0540*/  SHF.L.U32 R5, R29.reuse, 0x2, RZ ;  /* 0x000000021d057819 */ /* 0x040fe200000006ff */
[----:B0-----:R-:W-:Y:S01]  /*0550*/  VIADD R10, R28, UR6 ;  /* 0x000000061c0a7c36 */ /* 0x001fe20008000000 */
[----:B------:R-:W-:-:S02]  /*0560*/  IADD3 R25, PT, PT, R29, UR8, RZ ;  /* 0x000000081d197c10 */ /* 0x000fc4000fffe0ff */
[----:B------:R-:W-:Y:S01]  /*0570*/  LOP3.LUT R7, R5, 0x4, RZ, 0xc0, !PT ;  /* 0x0000000405077812 */ /* 0x000fe200078ec0ff */
[----:B------:R-:W-:Y:S01]  /*0580*/  IMAD R11, R10, UR9, R9 ;  /* 0x000000090a0b7c24 */ /* 0x000fe2000f8e0209 */
[C---:B------:R-:W-:Y:S02]  /*0590*/  IADD3 R5, PT, PT, R25.reuse, UR8, RZ ;  /* 0x0000000819057c10 */ /* 0x040fe4000fffe0ff */
[----:B------:R-:W-:Y:S02]  /*05a0*/  SHF.R.U32.HI R24, RZ, 0x1, R29 ;  /* 0x00000001ff187819 */ /* 0x000fe4000001161d */
[----:B------:R-:W-:Y:S02]  /*05b0*/  SHF.L.U32 R9, R25, 0x2, RZ ;  /* 0x0000000219097819 */ /* 0x000fe400000006ff */
[----:B------:R-:W-:Y:S02]  /*05c0*/  SHF.R.U32.HI R26, RZ, 0x1, R25 ;  /* 0x00000001ff1a7819 */ /* 0x000fe40000011619 */
[----:B------:R-:W-:-:S02]  /*05d0*/  SHF.L.U32 R10, R5, 0x2, RZ ;  /* 0x00000002050a7819 */ /* 0x000fc400000006ff */
[----:B------:R-:W-:Y:S01]  /*05e0*/  SHF.R.U32.HI R27, RZ, 0x1, R5 ;  /* 0x00000001ff1b7819 */ /* 0x000fe20000011605 */
[----:B------:R-:W-:Y:S01]  /*05f0*/  VIADD R15, R26, UR6 ;  /* 0x000000061a0f7c36 */ /* 0x000fe20008000000 */
[----:B------:R-:W-:Y:S02]  /*0600*/  IADD3 R8, PT, PT, R24, UR6, RZ ;  /* 0x0000000618087c10 */ /* 0x000fe4000fffe0ff */
[----:B------:R-:W-:Y:S02]  /*0610*/  LOP3.LUT R14, R9, 0x4, RZ, 0xc0, !PT ;  /* 0x00000004090e7812 */ /* 0x000fe400078ec0ff */
[----:B------:R-:W-:Y:S01]  /*0620*/  LOP3.LUT R16, R10, 0x4, RZ, 0xc0, !PT ;  /* 0x000000040a107812 */ /* 0x000fe200078ec0ff */
[----:B------:R-:W-:Y:S01]  /*0630*/  IMAD R7, R8, UR9, R7 ;  /* 0x0000000908077c24 */ /* 0x000fe2000f8e0207 */
[----:B------:R-:W-:Y:S01]  /*0640*/  IADD3 R19, PT, PT, R27, UR6, RZ ;  /* 0x000000061b137c10 */ /* 0x000fe2000fffe0ff */
[----:B------:R-:W-:Y:S02]  /*0650*/  IMAD R17, R15, UR9, R14 ;  /* 0x000000090f117c24 */ /* 0x000fe4000f8e020e */
[----:B--2---:R-:W-:-:S04]  /*0660*/  IMAD.WIDE R8, R11, 0x4, R2 ;  /* 0x000000040b087825 */ /* 0x004fc800078e0202 */
[----:B------:R-:W-:Y:S02]  /*0670*/  IMAD R19, R19, UR9, R16 ;  /* 0x0000000913137c24 */ /* 0x000fe4000f8e0210 */
[--C-:B------:R-:W-:Y:S01]  /*0680*/  IMAD.WIDE R12, R7, 0x4, R2.reuse ;  /* 0x00000004070c7825 */ /* 0x100fe200078e0202 */
[----:B------:R-:W2:Y:S03]  /*0690*/  LDG.E.128 R8, desc[UR14][R8.64] ;  /* 0x0000000e08087981 */ /* 0x000ea6000c1e1d00 */
[--C-:B------:R-:W-:Y:S02]  /*06a0*/  IMAD.WIDE R16, R17, 0x4, R2.reuse ;  /* 0x0000000411107825 */ /* 0x100fe400078e0202 */
[----:B------:R-:W3:Y:S02]  /*06b0*/  LDG.E.128 R12, desc[UR14][R12.64] ;  /* 0x0000000e0c0c7981 */ /* 0x000ee4000c1e1d00 */
[----:B------:R-:W-:-:S02]  /*06c0*/  IMAD.WIDE R20, R19, 0x4, R2 ;  /* 0x0000000413147825 */ /* 0x000fc400078e0202 */
[----:B------:R-:W4:Y:S04]  /*06d0*/  LDG.E.128 R16, desc[UR14][R16.64] ;  /* 0x0000000e10107981 */ /* 0x000f28000c1e1d00 */
[----:B------:R-:W5:Y:S01]  /*06e0*/  LDG.E.128 R20, desc[UR14][R20.64] ;  /* 0x0000000e14147981 */ /* 0x000f62000c1e1d00 */
[----:B------:R-:W-:Y:S02]  /*06f0*/  SHF.L.U32 R7, R0, 0x8, RZ ;  /* 0x0000000800077819 */ /* 0x000fe400000006ff */
[----:B------:R-:W-:Y:S02]  /*0700*/  SHF.L.U32 R0, R29, 0x8, RZ ;  /* 0x000000081d007819 */ /* 0x000fe400000006ff */
[----:B------:R-:W-:Y:S02]  /*0710*/  LOP3.LUT R29, R7, 0x100, RZ, 0xc0, !PT ;  /* 0x00000100071d7812 */ /* 0x000fe400078ec0ff */
[----:B------:R-:W-:-:S02]  /*0720*/  SHF.L.U32 R25, R25, 0x8, RZ ;  /* 0x0000000819197819 */ /* 0x000fc400000006ff */
[----:B------:R-:W-:Y:S01]  /*0730*/  LOP3.LUT R7, R0, 0x100, RZ, 0xc0, !PT ;  /* 0x0000010000077812 */ /* 0x000fe200078ec0ff */
[----:B------:R-:W-:Y:S01]  /*0740*/  IMAD.IADD R29, R28, 0x1, R29 ;  /* 0x000000011c1d7824 */ /* 0x000fe200078e021d */
[----:B------:R-:W-:Y:S02]  /*0750*/  SHF.L.U32 R0, R5, 0x8, RZ ;  /* 0x0000000805007819 */ /* 0x000fe400000006ff */
[----:B------:R-:W-:Y:S02]  /*0760*/  LOP3.LUT R25, R25, 0x100, RZ, 0xc0, !PT ;  /* 0x0000010019197812 */ /* 0x000fe400078ec0ff */
[----:B------:R-:W-:Y:S02]  /*0770*/  LOP3.LUT R0, R0, 0x100, RZ, 0xc0, !PT ;  /* 0x0000010000007812 */ /* 0x000fe400078ec0ff */
[----:B------:R-:W-:Y:S02]  /*0780*/  IADD3 R7, PT, PT, R24, R7, RZ ;  /* 0x0000000718077210 */ /* 0x000fe40007ffe0ff */
[----:B------:R-:W-:-:S02]  /*0790*/  IADD3 R25, PT, PT, R26, R25, RZ ;  /* 0x000000191a197210 */ /* 0x000fc40007ffe0ff */
[----:B------:R-:W-:Y:S02]  /*07a0*/  IADD3 R27, PT, PT, R27, R0, RZ ;  /* 0x000000001b1b7210 */ /* 0x000fe40007ffe0ff */
[-C--:B------:R-:W-:Y:S01]  /*07b0*/  LEA R29, R29, R4.reuse, 0x2 ;  /* 0x000000041d1d7211 */ /* 0x080fe200078e10ff */
[----:B------:R-:W-:Y:S01]  /*07c0*/  IMAD R25, R25, 0x4, R4 ;  /* 0x0000000419197824 */ /* 0x000fe200078e0204 */
[-C--:B------:R-:W-:Y:S02]  /*07d0*/  LEA R7, R7, R4.reuse, 0x2 ;  /* 0x0000000407077211 */ /* 0x080fe400078e10ff */
[----:B------:R-:W-:Y:S02]  /*07e0*/  LEA R27, R27, R4, 0x2 ;  /* 0x000000041b1b7211 */ /* 0x000fe400078e10ff */
[----:B------:R-:W-:-:S04]  /*07f0*/  IADD3 R0, PT, PT, R5, UR8, RZ ;  /* 0x0000000805007c10 */ /* 0x000fc8000fffe0ff */
[----:B------:R-:W-:Y:S01]  /*0800*/  ISETP.GE.U32.AND P0, PT, R0, 0x80, PT ;  /* 0x000000800000780c */ /* 0x000fe20003f06070 */
[----:B--2---:R1:W-:Y:S04]  /*0810*/  STS [R29], R8 ;  /* 0x000000081d007388 */ /* 0x0043e80000000800 */
[----:B------:R1:W-:Y:S04]  /*0820*/  STS [R29+0x100], R9 ;  /* 0x000100091d007388 */ /* 0x0003e80000000800 */
[----:B------:R1:W-:Y:S04]  /*0830*/  STS [R29+0x200], R10 ;  /* 0x0002000a1d007388 */ /* 0x0003e80000000800 */
[----:B------:R1:W-:Y:S04]  /*0840*/  STS [R29+0x300], R11 ;  /* 0x0003000b1d007388 */ /* 0x0003e80000000800 */
[----:B---3--:R1:W-:Y:S04]  /*0850*/  STS [R7], R12 ;  /* 0x0000000c07007388 */ /* 0x0083e80000000800 */
        /* <DEDUP_REMOVED lines=12> */
.L_x_57:
[----:B------:R-:W-:Y:S05]  /*0920*/  BSYNC.RECONVERGENT B0 ;  /* 0x0000000000007941 */ /* 0x000fea0003800200 */
.L_x_56:
[----:B------:R-:W-:Y:S01]  /*0930*/  ISETP.GT.U32.AND P0, PT, R6, 0xff, PT ;  /* 0x000000ff0600780c */ /* 0x000fe20003f04070 */
[----:B------:R-:W2:Y:S01]  /*0940*/  LDCU UR5, c[0x0][0x39c] ;  /* 0x00007380ff0577ac */ /* 0x000ea20008000800 */
[----:B------:R-:W-:Y:S01]  /*0950*/  BSSY.RECONVERGENT B0, `(.L_x_62) ;  /* 0x0000077000007945 */ /* 0x000fe20003800200 */
[----:B------:R-:W3:Y:S10]  /*0960*/  LDCU UR4, c[0x0][0x39c] ;  /* 0x00007380ff0477ac */ /* 0x000ef40008000800 */
[----:B------:R-:W-:Y:S05]  /*0970*/  @P0 BRA `(.L_x_63) ;  /* 0x0000000400d00947 */ /* 0x000fea0003800000 */
[----:B-1----:R-:W1:Y:S01]  /*0980*/  I2F.U32.RP R7, UR8 ;  /* 0x0000000800077d06 */ /* 0x002e620008209000 */
        /* <DEDUP_REMOVED lines=8> */
[----:B-1----:R-:W1:Y:S02]  /*0a10*/  MUFU.RCP R7, R7 ;  /* 0x0000000700077308 */ /* 0x002e640000001000 */
[----:B-1----:R-:W-:-:S06]  /*0a20*/  IADD3 R2, PT, PT, R7, 0xffffffe, RZ ;  /* 0x0ffffffe07027810 */ /* 0x002fcc0007ffe0ff */
[----:B------:R1:W4:Y:S02]  /*0a30*/  F2I.FTZ.U32.TRUNC.NTZ R3, R2 ;  /* 0x0000000200037305 */ /* 0x000324000021f000 */
[----:B-1----:R-:W-:Y:S02]  /*0a40*/  IMAD.MOV.U32 R2, RZ, RZ, RZ ;  /* 0x000000ffff027224 */ /* 0x002fe400078e00ff */
[----:B----4-:R-:W-:-:S04]  /*0a50*/  IMAD R9, R9, R3, RZ ;  /* 0x0000000309097224 */ /* 0x010fc800078e02ff */
[----:B------:R-:W-:-:S06]  /*0a60*/  IMAD.HI.U32 R9, R3, R9, R2 ;  /* 0x0000000903097227 */ /* 0x000fcc00078e0002 */
[----:B------:R-:W-:-:S05]  /*0a70*/  IMAD.HI.U32 R2, R9, R0, RZ ;  /* 0x0000000009027227 */ /* 0x000fca00078e00ff */
[----:B------:R-:W-:-:S05]  /*0a80*/  IADD3 R3, PT, PT, -R2, RZ, RZ ;  /* 0x000000ff02037210 */ /* 0x000fca0007ffe1ff */
[----:B------:R-:W-:-:S05]  /*0a90*/  IMAD R0, R3, UR8, R0 ;  /* 0x0000000803007c24 */ /* 0x000fca000f8e0200 */
[----:B------:R-:W-:-:S13]  /*0aa0*/  ISETP.GE.U32.AND P0, PT, R0, UR8, PT ;  /* 0x0000000800007c0c */ /* 0x000fda000bf06070 */
[----:B------:R-:W-:Y:S02]  /*0ab0*/  @P0 IADD3 R0, PT, PT, R0, -UR8, RZ ;  /* 0x8000000800000c10 */ /* 0x000fe4000fffe0ff */
[----:B------:R-:W-:Y:S02]  /*0ac0*/  @P0 IADD3 R2, PT, PT, R2, 0x1, RZ ;  /* 0x0000000102020810 */ /* 0x000fe40007ffe0ff */
[----:B------:R-:W-:-:S13]  /*0ad0*/  ISETP.GE.U32.AND P1, PT, R0, UR8, PT ;  /* 0x0000000800007c0c */ /* 0x000fda000bf26070 */
[----:B------:R-:W-:Y:S02]  /*0ae0*/  @P1 IADD3 R2, PT, PT, R2, 0x1, RZ ;  /* 0x0000000102021810 */ /* 0x000fe40007ffe0ff */
[----:B------:R-:W-:-:S04]  /*0af0*/  @!P2 LOP3.LUT R2, RZ, UR8, RZ, 0x33, !PT ;  /* 0x00000008ff02ac12 */ /* 0x000fc8000f8e33ff */
[----:B------:R-:W-:-:S04]  /*0b00*/  IADD3 R2, PT, PT, R5, R2, RZ ;  /* 0x0000000205027210 */ /* 0x000fc80007ffe0ff */
[C---:B------:R-:W-:Y:S02]  /*0b10*/  LOP3.LUT R0, R2.reuse, 0x3, RZ, 0xc0, !PT ;  /* 0x0000000302007812 */ /* 0x040fe400078ec0ff */
[----:B------:R-:W-:Y:S02]  /*0b20*/  ISETP.GE.U32.AND P1, PT, R2, 0x3, PT ;  /* 0x000000030200780c */ /* 0x000fe40003f26070 */
[----:B------:R-:W-:Y:S01]  /*0b30*/  ISETP.NE.AND P0, PT, R0, 0x3, PT ;  /* 0x000000030000780c */ /* 0x000fe20003f05270 */
[----:B------:R-:W-:-:S12]  /*0b40*/  IMAD.MOV.U32 R0, RZ, RZ, R6 ;  /* 0x000000ffff007224 */ /* 0x000fd800078e0006 */
[----:B------:R-:W-:Y:S05]  /*0b50*/  @!P0 BRA `(.L_x_65) ;  /* 0x0000000000648947 */ /* 0x000fea0003800000 */
[----:B------:R-:W1:Y:S01]  /*0b60*/  S2R R11, SR_CgaCtaId ;  /* 0x00000000000b7919 */ /* 0x000e620000008800 */
[----:B------:R-:W4:Y:S01]  /*0b70*/  LDC.64 R4, c[0x0][0x388] ;  /* 0x0000e200ff047b82 */ /* 0x000f220000000a00 */
[----:B------:R-:W-:Y:S01]  /*0b80*/  MOV R0, 0x400 ;  /* 0x0000040000007802 */ /* 0x000fe20000000f00 */
[----:B------:R-:W-:Y:S01]  /*0b90*/  HFMA2 R8, -RZ, RZ, 0, 0 ;  /* 0x00000000ff087431 */ /* 0x000fe200000001ff */
[----:B------:R-:W-:Y:S02]  /*0ba0*/  IADD3 R2, PT, PT, R2, 0x1, RZ ;  /* 0x0000000102027810 */ /* 0x000fe40007ffe0ff */
[----:B------:R-:W-:Y:S02]  /*0bb0*/  IADD3 R0, PT, PT, R0, 0x1000, RZ ;  /* 0x0000100000007810 */ /* 0x000fe40007ffe0ff */
[----:B------:R-:W-:Y:S02]  /*0bc0*/  LOP3.LUT R7, R2, 0x3, RZ, 0xc0, !PT ;  /* 0x0000000302077812 */ /* 0x000fe400078ec0ff */
[----:B-1----:R-:W-:-:S02]  /*0bd0*/  LEA R11, R11, R0, 0x18 ;  /* 0x000000000b0b7211 */ /* 0x002fc400078ec0ff */
[----:B------:R-:W-:-:S07]  /*0be0*/  MOV R0, R6 ;  /* 0x0000000600007202 */ /* 0x000fce0000000f00 */
.L_x_66:
[----:B------:R-:W-:Y:S02]  /*0bf0*/  SHF.L.U32 R2, R0, 0x2, RZ ;  /* 0x0000000200027819 */ /* 0x000fe400000006ff */
[----:B------:R-:W-:Y:S02]  /*0c00*/  SHF.R.U32.HI R9, RZ, 0x5, R0 ;  /* 0x00000005ff097819 */ /* 0x000fe40000011600 */
[----:B------:R-:W-:-:S05]  /*0c10*/  LOP3.LUT R2, R2, 0x7c, RZ, 0xc0, !PT ;  /* 0x0000007c02027812 */ /* 0x000fca00078ec0ff */
[----:B------:R-:W-:-:S04]  /*0c20*/  VIADD R2, R2, UR7 ;  /* 0x0000000702027c36 */ /* 0x000fc80008000000 */
[----:B---3--:R-:W-:-:S04]  /*0c30*/  IMAD R3, R9, UR4, R2 ;  /* 0x0000000409037c24 */ /* 0x008fc8000f8e0202 */
[----:B----4-:R-:W-:-:S05]  /*0c40*/  IMAD.WIDE R2, R3, 0x4, R4 ;  /* 0x0000000403027825 */ /* 0x010fca00078e0204 */
[----:B01----:R-:W3:Y:S01]  /*0c50*/  LDG.E.128 R12, desc[UR14][R2.64] ;  /* 0x0000000e020c7981 */ /* 0x003ee2000c1e1d00 */
[----:B------:R-:W-:Y:S02]  /*0c60*/  SHF.L.U32 R10, R0, 0x4, RZ ;  /* 0x00000004000a7819 */ /* 0x000fe400000006ff */
[----:B------:R-:W-:Y:S02]  /*0c70*/  IADD3 R8, PT, PT, R8, 0x1, RZ ;  /* 0x0000000108087810 */ /* 0x000fe40007ffe0ff */
[----:B------:R-:W-:Y:S02]  /*0c80*/  LOP3.LUT R10, R10, 0x1f0, RZ, 0xc0, !PT ;  /* 0x000001f00a0a7812 */ /* 0x000fe400078ec0ff */
[----:B------:R-:W-:Y:S02]  /*0c90*/  ISETP.NE.AND P0, PT, R8, R7, PT ;  /* 0x000000070800720c */ /* 0x000fe40003f05270 */
[----:B------:R-:W-:Y:S02]  /*0ca0*/  LEA R10, R9, R10, 0x9 ;  /* 0x0000000a090a7211 */ /* 0x000fe400078e48ff */
[----:B------:R-:W-:-:S02]  /*0cb0*/  IADD3 R0, PT, PT, R0, UR8, RZ ;  /* 0x0000000800007c10 */ /* 0x000fc4000fffe0ff */
[----:B------:R-:W-:-:S05]  /*0cc0*/  IADD3 R10, PT, PT, R10, R11, RZ ;  /* 0x0000000b0a0a7210 */ /* 0x000fca0007ffe0ff */
[----:B---3--:R1:W-:Y:S02]  /*0cd0*/  STS.128 [R10], R12 ;  /* 0x0000000c0a007388 */ /* 0x0083e40000000c00 */
[----:B------:R-:W-:Y:S05]  /*0ce0*/  @P0 BRA `(.L_x_66) ;  /* 0xfffffffc00c00947 */ /* 0x000fea000383ffff */
.L_x_65:
[----:B--23--:R-:W-:Y:S05]  /*0cf0*/  BSYNC.RECONVERGENT B1 ;  /* 0x0000000000017941 */ /* 0x00cfea0003800200 */
.L_x_64:
[----:B------:R-:W-:Y:S05]  /*0d00*/  @!P1 BRA `(.L_x_63) ;  /* 0x0000000000ec9947 */ /* 0x000fea0003800000 */
[----:B------:R-:W2:Y:S01]  /*0d10*/  S2R R5, SR_CgaCtaId ;  /* 0x0000000000057919 */ /* 0x000ea20000008800 */
[----:B------:R-:W3:Y:S01]  /*0d20*/  LDC.64 R2, c[0x0][0x388] ;  /* 0x0000e200ff027b82 */ /* 0x000ee20000000a00 */
[----:B------:R-:W-:-:S05]  /*0d30*/  MOV R4, 0x400 ;  /* 0x0000040000047802 */ /* 0x000fca0000000f00 */
[----:B------:R-:W-:-:S05]  /*0d40*/  VIADD R4, R4, 0x1000 ;  /* 0x0000100004047836 */ /* 0x000fca0000000000 */
[----:B--2---:R-:W-:-:S07]  /*0d50*/  LEA R4, R5, R4, 0x18 ;  /* 0x0000000405047211 */ /* 0x004fce00078ec0ff */
.L_x_67:
[C---:B------:R-:W-:Y:S02]  /*0d60*/  IADD3 R28, PT, PT, R0.reuse, UR8, RZ ;  /* 0x00000008001c7c10 */ /* 0x040fe4000fffe0ff */
[----:B------:R-:W-:Y:S02]  /*0d70*/  SHF.L.U32 R5, R0, 0x2, RZ ;  /* 0x0000000200057819 */ /* 0x000fe400000006ff */
[C---:B0-----:R-:W-:Y:S02]  /*0d80*/  IADD3 R25, PT, PT, R28.reuse, UR8, RZ ;  /* 0x000000081c197c10 */ /* 0x041fe4000fffe0ff */
[----:B------:R-:W-:Y:S02]  /*0d90*/  LOP3.LUT R8, R5, 0x7c, RZ, 0xc0, !PT ;  /* 0x0000007c05087812 */ /* 0x000fe400078ec0ff */
[C---:B------:R-:W-:Y:S02]  /*0da0*/  IADD3 R5, PT, PT, R25.reuse, UR8, RZ ;  /* 0x0000000819057c10 */ /* 0x040fe4000fffe0ff */
[----:B------:R-:W-:Y:S01]  /*0db0*/  SHF.L.U32 R7, R28, 0x2, RZ ;  /* 0x000000021c077819 */ /* 0x000fe200000006ff */
[----:B01----:R-:W-:Y:S01]  /*0dc0*/  VIADD R12, R8, UR7 ;  /* 0x00000007080c7c36 */ /* 0x003fe20008000000 */
[----:B------:R-:W-:-:S02]  /*0dd0*/  SHF.L.U32 R8, R25, 0x2, RZ ;  /* 0x0000000219087819 */ /* 0x000fc400000006ff */
[----:B------:R-:W-:Y:S02]  /*0de0*/  SHF.L.U32 R9, R5, 0x2, RZ ;  /* 0x0000000205097819 */ /* 0x000fe400000006ff */
[----:B------:R-:W-:Y:S02]  /*0df0*/  LOP3.LUT R7, R7, 0x7c, RZ, 0xc0, !PT ;  /* 0x0000007c07077812 */ /* 0x000fe400078ec0ff */
[----:B------:R-:W-:Y:S02]  /*0e00*/  LOP3.LUT R8, R8, 0x7c, RZ, 0xc0, !PT ;  /* 0x0000007c08087812 */ /* 0x000fe400078ec0ff */
[----:B------:R-:W-:Y:S02]  /*0e10*/  LOP3.LUT R10, R9, 0x7c, RZ, 0xc0, !PT ;  /* 0x0000007c090a7812 */ /* 0x000fe400078ec0ff */
[----:B------:R-:W-:Y:S02]  /*0e20*/  SHF.R.U32.HI R29, RZ, 0x5, R0 ;  /* 0x00000005ff1d7819 */ /* 0x000fe40000011600 */
[----:B------:R-:W-:-:S02]  /*0e30*/  SHF.R.U32.HI R24, RZ, 0x5, R28 ;  /* 0x00000005ff187819 */ /* 0x000fc4000001161c */
[----:B------:R-:W-:Y:S01]  /*0e40*/  IADD3 R7, PT, PT, R7, UR7, RZ ;  /* 0x0000000707077c10 */ /* 0x000fe2000fffe0ff */
[----:B------:R-:W-:Y:S01]  /*0e50*/  IMAD R11, R29, UR5, R12 ;  /* 0x000000051d0b7c24 */ /* 0x000fe2000f8e020c */
[----:B------:R-:W-:Y:S02]  /*0e60*/  SHF.R.U32.HI R26, RZ, 0x5, R25 ;  /* 0x00000005ff1a7819 */ /* 0x000fe40000011619 */
[----:B------:R-:W-:Y:S01]  /*0e70*/  IADD3 R9, PT, PT, R8, UR7, RZ ;  /* 0x0000000708097c10 */ /* 0x000fe2000fffe0ff */
[----:B------:R-:W-:Y:S01]  /*0e80*/  IMAD R7, R24, UR5, R7 ;  /* 0x0000000518077c24 */ /* 0x000fe2000f8e0207 */
[----:B------:R-:W-:Y:S02]  /*0e90*/  SHF.R.U32.HI R27, RZ, 0x5, R5 ;  /* 0x00000005ff1b7819 */ /* 0x000fe40000011605 */
[----:B------:R-:W-:Y:S01]  /*0ea0*/  IADD3 R10, PT, PT, R10, UR7, RZ ;  /* 0x000000070a0a7c10 */ /* 0x000fe2000fffe0ff */
[----:B------:R-:W-:Y:S02]  /*0eb0*/  IMAD R17, R26, UR5, R9 ;  /* 0x000000051a117c24 */ /* 0x000fe4000f8e0209 */
[----:B---3--:R-:W-:-:S04]  /*0ec0*/  IMAD.WIDE R8, R11, 0x4, R2 ;  /* 0x000000040b087825 */ /* 0x008fc800078e0202 */
        /* <DEDUP_REMOVED lines=8> */
[----:B------:R-:W-:Y:S01]  /*0f50*/  IMAD.SHL.U32 R7, R0, 0x10, RZ ;  /* 0x0000001000077824 */ /* 0x000fe200078e00ff */
[----:B------:R-:W-:Y:S02]  /*0f60*/  SHF.L.U32 R25, R25, 0x4, RZ ;  /* 0x0000000419197819 */ /* 0x000fe400000006ff */
[----:B------:R-:W-:Y:S02]  /*0f70*/  SHF.L.U32 R0, R28, 0x4, RZ ;  /* 0x000000041c007819 */ /* 0x000fe400000006ff */
[----:B------:R-:W-:-:S02]  /*0f80*/  SHF.L.U32 R28, R5, 0x4, RZ ;  /* 0x00000004051c7819 */ /* 0x000fc400000006ff */
[----:B------:R-:W-:Y:S02]  /*0f90*/  LOP3.LUT R30, R7, 0x1f0, RZ, 0xc0, !PT ;  /* 0x000001f0071e7812 */ /* 0x000fe400078ec0ff */
[----:B------:R-:W-:Y:S02]  /*0fa0*/  LOP3.LUT R25, R25, 0x1f0, RZ, 0xc0, !PT ;  /* 0x000001f019197812 */ /* 0x000fe400078ec0ff */
[----:B------:R-:W-:Y:S02]  /*0fb0*/  LOP3.LUT R7, R0, 0x1f0, RZ, 0xc0, !PT ;  /* 0x000001f000077812 */ /* 0x000fe400078ec0ff */
[----:B------:R-:W-:Y:S01]  /*0fc0*/  LOP3.LUT R28, R28, 0x1f0, RZ, 0xc0, !PT ;  /* 0x000001f01c1c7812 */ /* 0x000fe200078ec0ff */
[----:B------:R-:W-:Y:S01]  /*0fd0*/  IMAD R25, R26, 0x200, R25 ;  /* 0x000002001a197824 */ /* 0x000fe200078e0219 */
[----:B------:R-:W-:Y:S02]  /*0fe0*/  LEA R29, R29, R30, 0x9 ;  /* 0x0000001e1d1d7211 */ /* 0x000fe400078e48ff */
[----:B------:R-:W-:-:S02]  /*0ff0*/  LEA R7, R24, R7, 0x9 ;  /* 0x0000000718077211 */ /* 0x000fc400078e48ff */
[----:B------:R-:W-:Y:S02]  /*1000*/  LEA R27, R27, R28, 0x9 ;  /* 0x0000001c1b1b7211 */ /* 0x000fe400078e48ff */
[----:B------:R-:W-:Y:S02]  /*1010*/  IADD3 R29, PT, PT, R29, R4, RZ ;  /* 0x000000041d1d7210 */ /* 0x000fe40007ffe0ff */
[C---:B------:R-:W-:Y:S02]  /*1020*/  IADD3 R7, PT, PT, R4.reuse, R7, RZ ;  /* 0x0000000704077210 */ /* 0x040fe40007ffe0ff */
[C---:B------:R-:W-:Y:S02]  /*1030*/  IADD3 R25, PT, PT, R4.reuse, R25, RZ ;  /* 0x0000001904197210 */ /* 0x040fe40007ffe0ff */
        /* <DEDUP_REMOVED lines=8> */
.L_x_63:
[----:B--23--:R-:W-:Y:S05]  /*10c0*/  BSYNC.RECONVERGENT B0 ;  /* 0x0000000000007941 */ /* 0x00cfea0003800200 */
.L_x_62:
[----:B------:R-:W2:Y:S01]  /*10d0*/  LDCU UR9, c[0x0][0x3a0] ;  /* 0x00007400ff0977ac */ /* 0x000ea20008000800 */
[----:B------:R-:W-:Y:S01]  /*10e0*/  HFMA2 R57, -RZ, RZ, 0, 0 ;  /* 0x00000000ff397431 */ /* 0x000fe200000001ff */
[----:B------:R-:W-:Y:S01]  /*10f0*/  CS2R R32, SRZ ;  /* 0x0000000000207805 */ /* 0x000fe2000001ff00 */
[----:B------:R-:W-:Y:S01]  /*1100*/  HFMA2 R45, -RZ, RZ, 0, 0 ;  /* 0x00000000ff2d7431 */ /* 0x000fe200000001ff */
[----:B------:R-:W-:Y:S01]  /*1110*/  CS2R R4, SRZ ;  /* 0x0000000000047805 */ /* 0x000fe2000001ff00 */
[----:B------:R-:W-:Y:S01]  /*1120*/  HFMA2 R55, -RZ, RZ, 0, 0 ;  /* 0x00000000ff377431 */ /* 0x000fe200000001ff */
[----:B------:R-:W-:Y:S02]  /*1130*/  CS2R R52, SRZ ;  /* 0x0000000000347805 */ /* 0x000fe4000001ff00 */
[----:B------:R-:W-:Y:S02]  /*1140*/  CS2R R48, SRZ ;  /* 0x0000000000307805 */ /* 0x000fe4000001ff00 */
[----:B------:R-:W-:-:S02]  /*1150*/  CS2R R46, SRZ ;  /* 0x00000000002e7805 */ /* 0x000fc4000001ff00 */
[----:B------:R-:W-:Y:S02]  /*1160*/  MOV R0, RZ ;  /* 0x000000ff00007202 */ /* 0x000fe40000000f00 */
[----:B------:R-:W-:Y:S02]  /*1170*/  CS2R R30, SRZ ;  /* 0x00000000001e7805 */ /* 0x000fe4000001ff00 */
[----:B------:R-:W-:Y:S02]  /*1180*/  CS2R R42, SRZ ;  /* 0x00000000002a7805 */ /* 0x000fe4000001ff00 */
[----:B------:R-:W-:Y:S02]  /*1190*/  CS2R R38, SRZ ;  /* 0x0000000000267805 */ /* 0x000fe4000001ff00 */
[----:B------:R-:W-:Y:S02]  /*11a0*/  CS2R R2, SRZ ;  /* 0x0000000000027805 */ /* 0x000fe4000001ff00 */
[----:B01----:R-:W-:-:S02]  /*11b0*/  MOV R7, RZ ;  /* 0x000000ff00077202 */ /* 0x003fc40000000f00 */
[----:B------:R-:W-:Y:S02]  /*11c0*/  CS2R R28, SRZ ;  /* 0x00000000001c7805 */ /* 0x000fe4000001ff00 */
[----:B------:R-:W-:Y:S01]  /*11d0*/  CS2R R36, SRZ ;  /* 0x0000000000247805 */ /* 0x000fe2000001ff00 */
[----:B------:R-:W-:Y:S01]  /*11e0*/  IMAD.MOV.U32 R35, RZ, RZ, RZ ;  /* 0x000000ffff237224 */ /* 0x000fe200078e00ff */
[----:B--2---:R-:W-:Y:S01]  /*11f0*/  UISETP.GE.AND UP0, UPT, UR9, -0x6, UPT ;  /* 0xfffffffa0900788c */ /* 0x004fe2000bf06270 */
[----:B------:R-:W-:Y:S01]  /*1200*/  CS2R R40, SRZ ;  /* 0x0000000000287805 */ /* 0x000fe2000001ff00 */
[----:B------:R-:W-:Y:S01]  /*1210*/  UIADD3 UR4, UPT, UPT, UR9, -0x1, URZ ;  /* 0xffffffff09047890 */ /* 0x000fe2000fffe0ff */
[----:B------:R-:W-:-:S03]  /*1220*/  CS2R R50, SRZ ;  /* 0x0000000000327805 */ /* 0x000fc6000001ff00 */
[----:B------:R-:W-:-:S04]  /*1230*/  USHF.R.S32.HI UR5, URZ, 0x1f, UR4 ;  /* 0x0000001fff057899 */ /* 0x000fc80008011404 */
[----:B------:R-:W-:Y:S01]  /*1240*/  ULEA.HI UR5, UR5, UR4, URZ, 0x3 ;  /* 0x0000000405057291 */ /* 0x000fe2000f8f18ff */
[----:B------:R-:W-:Y:S06]  /*1250*/  BAR.SYNC.DEFER_BLOCKING 0x0 ;  /* 0x0000000000007b1d */ /* 0x000fec0000010000 */
[----:B------:R-:W-:Y:S05]  /*1260*/  BRA.U !UP0, `(.L_x_68) ;  /* 0x0000002508e87547 */ /* 0x000fea000b800000 */
[----:B------:R-:W0:Y:S01]  /*1270*/  I2F.U32.RP R12, UR8 ;  /* 0x00000008000c7d06 */ /* 0x000e220008209000 */
[----:B------:R-:W-:Y:S01]  /*1280*/  IADD3 R9, PT, PT, R6, UR8, RZ ;  /* 0x0000000806097c10 */ /* 0x000fe2000fffe0ff */
[----:B------:R-:W-:Y:S01]  /*1290*/  USHF.R.S32.HI UR11, URZ, 0x3, UR5 ;  /* 0x00000003ff0b7899 */ /* 0x000fe20008011405 */
[----:B------:R-:W-:Y:S01]  /*12a0*/  IADD3 R13, PT, PT, RZ, -UR8, RZ ;  /* 0x80000008ff0d7c10 */ /* 0x000fe2000fffe0ff */
[----:B------:R-:W-:Y:S01]  /*12b0*/  UMOV UR4, URZ ;  /* 0x000000ff00047c82 */ /* 0x000fe20008000000 */
[C---:B------:R-:W-:Y:S01]  /*12c0*/  ISETP.GE.U32.AND P0, PT, R9.reuse, 0x80, PT ;  /* 0x000000800900780c */ /* 0x040fe20003f06070 */
[----:B------:R-:W-:Y:S01]  /*12d0*/  UMOV UR5, URZ ;  /* 0x000000ff00057c82 */ /* 0x000fe20008000000 */
[C---:B------:R-:W-:Y:S02]  /*12e0*/  ISETP.GE.U32.AND P1, PT, R9.reuse, 0x100, PT ;  /* 0x000001000900780c */ /* 0x040fe40003f26070 */
[C---:B------:R-:W-:Y:S02]  /*12f0*/  VIMNMX.U32 R8, PT, PT, R9.reuse, 0x80, !PT ;  /* 0x0000008009087848 */ /* 0x040fe40007fe0000 */
[----:B------:R-:W-:-:S02]  /*1300*/  VIMNMX.U32 R14, PT, PT, R9, 0x100, !PT ;  /* 0x00000100090e7848 */ /* 0x000fc40007fe0000 */
[----:B------:R-:W-:Y:S01]  /*1310*/  SEL R15, RZ, 0x1, P1 ;  /* 0x00000001ff0f7807 */ /* 0x000fe20000800000 */
[----:B0-----:R-:W0:Y:S01]  /*1320*/  MUFU.RCP R12, R12 ;  /* 0x0000000c000c7308 */ /* 0x001e220000001000 */
[----:B------:R-:W-:Y:S02]  /*1330*/  MOV R33, RZ ;  /* 0x000000ff00217202 */ /* 0x000fe40000000f00 */
[-C--:B------:R-:W-:Y:S02]  /*1340*/  IADD3 R14, PT, PT, R14, -R9.reuse, -R15 ;  /* 0x800000090e0e7210 */ /* 0x080fe40007ffe80f */
[----:B0-----:R-:W-:Y:S02]  /*1350*/  IADD3 R10, PT, PT, R12, 0xffffffe, RZ ;  /* 0x0ffffffe0c0a7810 */ /* 0x001fe40007ffe0ff */
[----:B------:R-:W-:Y:S02]  /*1360*/  SEL R12, RZ, 0x1, P0 ;  /* 0x00000001ff0c7807 */ /* 0x000fe40000000000 */
[----:B------:R0:W1:Y:S02]  /*1370*/  F2I.FTZ.U32.TRUNC.NTZ R11, R10 ;  /* 0x0000000a000b7305 */ /* 0x000064000021f000 */
[----:B------:R-:W-:-:S02]  /*1380*/  IADD3 R8, PT, PT, R8, -R9, -R12 ;  /* 0x8000000908087210 */ /* 0x000fc40007ffe80c */
[----:B0-----:R-:W-:Y:S01]  /*1390*/  MOV R10, RZ ;  /* 0x000000ff000a7202 */ /* 0x001fe20000000f00 */
[----:B-1----:R-:W-:-:S04]  /*13a0*/  IMAD R13, R13, R11, RZ ;  /* 0x0000000b0d0d7224 */ /* 0x002fc800078e02ff */
[----:B------:R-:W-:-:S06]  /*13b0*/  IMAD.HI.U32 R13, R11, R13, R10 ;  /* 0x0000000d0b0d7227 */ /* 0x000fcc00078e000a */
[----:B------:R-:W-:-:S04]  /*13c0*/  IMAD.HI.U32 R10, R13, R8, RZ ;  /* 0x000000080d0a7227 */ /* 0x000fc800078e00ff */
[----:B------:R-:W-:Y:S01]  /*13d0*/  IMAD.HI.U32 R16, R13, R14, RZ ;  /* 0x0000000e0d107227 */ /* 0x000fe200078e00ff */
[----:B------:R-:W-:-:S03]  /*13e0*/  IADD3 R11, PT, PT, -R10, RZ, RZ ;  /* 0x000000ff0a0b7210 */ /* 0x000fc60007ffe1ff */
[----:B------:R-:W-:Y:S02]  /*13f0*/  IMAD.MOV R13, RZ, RZ, -R16 ;  /* 0x000000ffff0d7224 */ /* 0x000fe400078e0a10 */
[----:B------:R-:W-:Y:S01]  /*1400*/  IMAD R8, R11, UR8, R8 ;  /* 0x000000080b087c24 */ /* 0x000fe2000f8e0208 */
[----:B------:R-:W-:Y:S01]  /*1410*/  LOP3.LUT R11, RZ, UR8, RZ, 0x33, !PT ;  /* 0x00000008ff0b7c12 */ /* 0x000fe2000f8e33ff */
[----:B------:R-:W-:-:S03]  /*1420*/  IMAD R13, R13, UR8, R14 ;  /* 0x000000080d0d7c24 */ /* 0x000fc6000f8e020e */
[----:B------:R-:W-:Y:S02]  /*1430*/  ISETP.GE.U32.AND P0, PT, R8, UR8, PT ;  /* 0x0000000808007c0c */ /* 0x000fe4000bf06070 */
[----:B------:R-:W-:-:S11]  /*1440*/  ISETP.GE.U32.AND P2, PT, R13, UR8, PT ;  /* 0x000000080d007c0c */ /* 0x000fd6000bf46070 */
[----:B------:R-:W-:Y:S02]  /*1450*/  @P0 IADD3 R8, PT, PT, R8, -UR8, RZ ;  /* 0x8000000808080c10 */ /* 0x000fe4000fffe0ff */
[----:B------:R-:W-:Y:S02]  /*1460*/  @P2 IADD3 R13, PT, PT, R13, -UR8, RZ ;  /* 0x800000080d0d2c10 */ /* 0x000fe4000fffe0ff */
[----:B------:R-:W-:Y:S02]  /*1470*/  ISETP.GE.U32.AND P1, PT, R8, UR8, PT ;  /* 0x0000000808007c0c */ /* 0x000fe4000bf26070 */
[----:B------:R-:W-:Y:S02]  /*1480*/  ISETP.GE.U32.AND P3, PT, R13, UR8, PT ;  /* 0x000000080d007c0c */ /* 0x000fe4000bf66070 */
[----:B------:R-:W-:Y:S02]  /*1490*/  @P2 IADD3 R16, PT, PT, R16, 0x1, RZ ;  /* 0x0000000110102810 */ /* 0x000fe40007ffe0ff */
[----:B------:R-:W-:-:S02]  /*14a0*/  @P0 IADD3 R10, PT, PT, R10, 0x1, RZ ;  /* 0x000000010a0a0810 */ /* 0x000fc40007ffe0ff */
[----:B------:R-:W-:Y:S02]  /*14b0*/  ISETP.NE.U32.AND P0, PT, RZ, UR8, PT ;  /* 0x00000008ff007c0c */ /* 0x000fe4000bf05070 */
[----:B------:R-:W-:-:S03]  /*14c0*/  IADD3 R8, PT, PT, R9, UR8, RZ ;  /* 0x0000000809087c10 */ /* 0x000fc6000fffe0ff */
[----:B------:R-:W-:Y:S02]  /*14d0*/  @P1 IADD3 R10, PT, PT, R10, 0x1, RZ ;  /* 0x000000010a0a1810 */ /* 0x000fe40007ffe0ff */
[----:B------:R-:W-:Y:S02]  /*14e0*/  @P3 VIADD R16, R16, 0x1 ;  /* 0x0000000110103836 */ /* 0x000fe40000000000 */
[----:B------:R-:W-:-:S03]  /*14f0*/  SEL R13, R11, R10, !P0 ;  /* 0x0000000a0b0d7207 */ /* 0x000fc60004000000 */
[----:B------:R-:W-:Y:S02]  /*1500*/  SEL R16, R11, R16, !P0 ;  /* 0x000000100b107207 */ /* 0x000fe40004000000 */
[----:B------:R-:W-:Y:S02]  /*1510*/  IADD3 R10, PT, PT, R12, R13, RZ ;  /* 0x0000000d0c0a7210 */ /* 0x000fe40007ffe0ff */
[----:B------:R-:W-:-:S07]  /*1520*/  IADD3 R11, PT, PT, R15, R16, RZ ;  /* 0x000000100f0b7210 */ /* 0x000fce0007ffe0ff */
.L_x_79:
[----:B------:R-:W-:Y:S02]  /*1530*/  UISETP.GE.AND UP0, UPT, UR4, UR11, UPT ;  /* 0x0000000b0400728c */ /* 0x000fe4000bf06270 */
[----:B------:R-:W-:-:S07]  /*1540*/  ULOP3.LUT UR12, UR5, 0x1, URZ, 0x3c, !UPT ;  /* 0x00000001050c7892 */ /* 0x000fce000f8e3cff */
        /* <DEDUP_REMOVED lines=18> */
[----:B------:R-:W-:Y:S02]  /*1670*/  SHF.L.U32 R12, R6, 0x2, RZ ;  /* 0x00000002060c7819 */ /* 0x000fe400000006ff */
[----:B------:R-:W-:Y:S02]  /*1680*/  SHF.R.U32.HI R18, RZ, 0x1, R6 ;  /* 0x00000001ff127819 */ /* 0x000fe40000011606 */
[----:B------:R-:W-:Y:S02]  /*1690*/  LOP3.LUT R12, R12, 0x4, RZ, 0xc0, !PT ;  /* 0x000000040c0c7812 */ /* 0x000fe400078ec0ff */
[----:B------:R-:W-:-:S05]  /*16a0*/  IADD3 R13, PT, PT, R18, UR6, RZ ;  /* 0x00000006120d7c10 */ /* 0x000fca000fffe0ff */
[----:B-1----:R-:W-:-:S05]  /*16b0*/  IMAD R12, R13, UR9, R12 ;  /* 0x000000090d0c7c24 */ /* 0x002fca000f8e020c */
[----:B------:R-:W-:-:S05]  /*16c0*/  IADD3 R13, PT, PT, R12, UR13, RZ ;  /* 0x0000000d0c0d7c10 */ /* 0x000fca000fffe0ff */
[----:B--2---:R-:W-:-:S06]  /*16d0*/  IMAD.WIDE R12, R13, 0x4, R16 ;  /* 0x000000040d0c7825 */ /* 0x004fcc00078e0210 */
[----:B------:R-:W2:Y:S01]  /*16e0*/  LDG.E.128 R12, desc[UR14][R12.64] ;  /* 0x0000000e0c0c7981 */ /* 0x000ea2000c1e1d00 */
[----:B------:R-:W-:Y:S02]  /*16f0*/  SHF.L.U32 R19, R6, 0x8, RZ ;  /* 0x0000000806137819 */ /* 0x000fe400000006ff */
[----:B------:R-:W-:Y:S02]  /*1700*/  ISETP.NE.AND P0, PT, R20, RZ, PT ;  /* 0x000000ff1400720c */ /* 0x000fe40003f05270 */
[----:B------:R-:W-:Y:S02]  /*1710*/  LOP3.LUT R19, R19, 0x100, RZ, 0xc0, !PT ;  /* 0x0000010013137812 */ /* 0x000fe400078ec0ff */
[----:B------:R-:W-:Y:S02]  /*1720*/  MOV R58, R9 ;  /* 0x00000009003a7202 */ /* 0x000fe40000000f00 */
[----:B------:R-:W-:-:S05]  /*1730*/  IADD3 R19, PT, PT, R18, R19, RZ ;  /* 0x0000001312137210 */ /* 0x000fca0007ffe0ff */
[----:B------:R-:W-:-:S05]  /*1740*/  IMAD R19, R19, 0x4, R24 ;  /* 0x0000000413137824 */ /* 0x000fca00078e0218 */
[----:B--2---:R1:W-:Y:S04]  /*1750*/  STS [R19], R12 ;  /* 0x0000000c13007388 */ /* 0x0043e80000000800 */
[----:B------:R1:W-:Y:S04]  /*1760*/  STS [R19+0x100], R13 ;  /* 0x0001000d13007388 */ /* 0x0003e80000000800 */
[----:B------:R1:W-:Y:S04]  /*1770*/  STS [R19+0x200], R14 ;  /* 0x0002000e13007388 */ /* 0x0003e80000000800 */
[----:B------:R1:W-:Y:S01]  /*1780*/  STS [R19+0x300], R15 ;  /* 0x0003000f13007388 */ /* 0x0003e20000000800 */
[----:B------:R-:W-:Y:S05]  /*1790*/  @!P0 BRA `(.L_x_73) ;  /* 0x00000000008c8947 */ /* 0x000fea0003800000 */
[----:B------:R-:W2:Y:S01]  /*17a0*/  LDC R21, c[0x0][0x3a0] ;  /* 0x0000e800ff157b82 */ /* 0x000ea20000000800 */
[C---:B-1----:R-:W-:Y:S02]  /*17b0*/  SHF.L.U32 R12, R9.reuse, 0x2, RZ ;  /* 0x00000002090c7819 */ /* 0x042fe400000006ff */
[----:B------:R-:W-:Y:S02]  /*17c0*/  LEA.HI R13, R9, UR6, RZ, 0x1f ;  /* 0x00000006090d7c11 */ /* 0x000fe4000f8ff8ff */
[----:B------:R-:W-:-:S05]  /*17d0*/  LOP3.LUT R12, R12, 0x4, RZ, 0xc0, !PT ;  /* 0x000000040c0c7812 */ /* 0x000fca00078ec0ff */
[----:B--2---:R-:W-:-:S05]  /*17e0*/  IMAD R13, R13, R21, R12 ;  /* 0x000000150d0d7224 */ /* 0x004fca00078e020c */
[----:B------:R-:W-:-:S05]  /*17f0*/  IADD3 R13, PT, PT, R13, UR13, RZ ;  /* 0x0000000d0d0d7c10 */ /* 0x000fca000fffe0ff */
[----:B------:R-:W-:-:S06]  /*1800*/  IMAD.WIDE R12, R13, 0x4, R16 ;  /* 0x000000040d0c7825 */ /* 0x000fcc00078e0210 */
[----:B------:R-:W2:Y:S01]  /*1810*/  LDG.E.128 R12, desc[UR14][R12.64] ;  /* 0x0000000e0c0c7981 */ /* 0x000ea2000c1e1d00 */
[----:B------:R-:W-:Y:S01]  /*1820*/  SHF.L.U32 R18, R9, 0x8, RZ ;  /* 0x0000000809127819 */ /* 0x000fe200000006ff */
[----:B------:R-:W-:Y:S01]  /*1830*/  IMAD.MOV.U32 R58, RZ, RZ, R8 ;  /* 0x000000ffff3a7224 */ /* 0x000fe200078e0008 */
[----:B------:R-:W-:Y:S02]  /*1840*/  ISETP.NE.AND P0, PT, R20, 0x1, PT ;  /* 0x000000011400780c */ /* 0x000fe40003f05270 */
[----:B------:R-:W-:-:S04]  /*1850*/  LOP3.LUT R18, R18, 0x100, RZ, 0xc0, !PT ;  /* 0x0000010012127812 */ /* 0x000fc800078ec0ff */
[----:B------:R-:W-:-:S04]  /*1860*/  LEA.HI R19, R9, R18, RZ, 0x1f ;  /* 0x0000001209137211 */ /* 0x000fc800078ff8ff */
[----:B------:R-:W-:-:S05]  /*1870*/  LEA R19, R19, R24, 0x2 ;  /* 0x0000001813137211 */ /* 0x000fca00078e10ff */
[----:B--2---:R2:W-:Y:S04]  /*1880*/  STS [R19], R12 ;  /* 0x0000000c13007388 */ /* 0x0045e80000000800 */
[----:B------:R2:W-:Y:S04]  /*1890*/  STS [R19+0x100], R13 ;  /* 0x0001000d13007388 */ /* 0x0005e80000000800 */
[----:B------:R2:W-:Y:S04]  /*18a0*/  STS [R19+0x200], R14 ;  /* 0x0002000e13007388 */ /* 0x0005e80000000800 */
[----:B------:R2:W-:Y:S01]  /*18b0*/  STS [R19+0x300], R15 ;  /* 0x0003000f13007388 */ /* 0x0005e20000000800 */
[----:B------:R-:W-:Y:S05]  /*18c0*/  @!P0 BRA `(.L_x_73) ;  /* 0x0000000000408947 */ /* 0x000fea0003800000 */
[C---:B--2---:R-:W-:Y:S02]  /*18d0*/  SHF.L.U32 R12, R8.reuse, 0x2, RZ ;  /* 0x00000002080c7819 */ /* 0x044fe400000006ff */
[----:B------:R-:W-:Y:S02]  /*18e0*/  LEA.HI R13, R8, UR6, RZ, 0x1f ;  /* 0x00000006080d7c11 */ /* 0x000fe4000f8ff8ff */
[----:B------:R-:W-:-:S05]  /*18f0*/  LOP3.LUT R12, R12, 0x4, RZ, 0xc0, !PT ;  /* 0x000000040c0c7812 */ /* 0x000fca00078ec0ff */
[----:B------:R-:W-:-:S05]  /*1900*/  IMAD R13, R13, R21, R12 ;  /* 0x000000150d0d7224 */ /* 0x000fca00078e020c */
[----:B------:R-:W-:-:S05]  /*1910*/  IADD3 R13, PT, PT, R13, UR13, RZ ;  /* 0x0000000d0d0d7c10 */ /* 0x000fca000fffe0ff */
[----:B------:R-:W-:-:S06]  /*1920*/  IMAD.WIDE R12, R13, 0x4, R16 ;  /* 0x000000040d0c7825 */ /* 0x000fcc00078e0210 */
[----:B------:R-:W2:Y:S01]  /*1930*/  LDG.E.128 R12, desc[UR14][R12.64] ;  /* 0x0000000e0c0c7981 */ /* 0x000ea2000c1e1d00 */
[C---:B------:R-:W-:Y:S02]  /*1940*/  SHF.L.U32 R16, R8.reuse, 0x8, RZ ;  /* 0x0000000808107819 */ /* 0x040fe400000006ff */
[----:B------:R-:W-:Y:S02]  /*1950*/  IADD3 R58, PT, PT, R8, UR8, RZ ;  /* 0x00000008083a7c10 */ /* 0x000fe4000fffe0ff */
[----:B------:R-:W-:-:S04]  /*1960*/  LOP3.LUT R17, R16, 0x100, RZ, 0xc0, !PT ;  /* 0x0000010010117812 */ /* 0x000fc800078ec0ff */
[----:B------:R-:W-:-:S04]  /*1970*/  LEA.HI R17, R8, R17, RZ, 0x1f ;  /* 0x0000001108117211 */ /* 0x000fc800078ff8ff */
[----:B------:R-:W-:-:S05]  /*1980*/  LEA R17, R17, R24, 0x2 ;  /* 0x0000001811117211 */ /* 0x000fca00078e10ff */
[----:B--2---:R3:W-:Y:S04]  /*1990*/  STS [R17], R12 ;  /* 0x0000000c11007388 */ /* 0x0047e80000000800 */
[----:B------:R3:W-:Y:S04]  /*19a0*/  STS [R17+0x100], R13 ;  /* 0x0001000d11007388 */ /* 0x0007e80000000800 */
[----:B------:R3:W-:Y:S04]  /*19b0*/  STS [R17+0x200], R14 ;  /* 0x0002000e11007388 */ /* 0x0007e80000000800 */
[----:B------:R3:W-:Y:S02]  /*19c0*/  STS [R17+0x300], R15 ;  /* 0x0003000f11007388 */ /* 0x0007e40000000800 */
.L_x_73:
[----:B0-----:R-:W-:Y:S05]  /*19d0*/  BSYNC.RECONVERGENT B1 ;  /* 0x0000000000017941 */ /* 0x001fea0003800200 */
.L_x_72:
[----:B------:R-:W-:-:S13]  /*19e0*/  ISETP.GE.U32.AND P0, PT, R10, 0x3, PT ;  /* 0x000000030a00780c */ /* 0x000fda0003f06070 */
[----:B------:R-:W-:Y:S05]  /*19f0*/  @!P0 BRA `(.L_x_71) ;  /* 0x00000004005c8947 */ /* 0x000fea0003800000 */
[----:B-123--:R-:W-:Y:S01]  /*1a00*/  MOV R12, UR8 ;  /* 0x00000008000c7c02 */ /* 0x00efe20008000f00 */
[----:B------:R-:W-:Y:S01]  /*1a10*/  IMAD.SHL.U32 R25, R58, 0x4, RZ ;  /* 0x000000043a197824 */ /* 0x000fe200078e00ff */
[----:B------:R-:W-:Y:S02]  /*1a20*/  MOV R44, UR8 ;  /* 0x00000008002c7c02 */ /* 0x000fe40008000f00 */
[----:B------:R-:W-:Y:S01]  /*1a30*/  MOV R15, UR8 ;  /* 0x00000008000f7c02 */ /* 0x000fe20008000f00 */
[--C-:B------:R-:W-:Y:S01]  /*1a40*/  IMAD R27, R12, 0x8, R25.reuse ;  /* 0x000000080c1b7824 */ /* 0x100fe200078e0219 */
[----:B------:R-:W-:Y:S01]  /*1a50*/  MOV R13, UR8 ;  /* 0x00000008000d7c02 */ /* 0x000fe20008000f00 */
[----:B------:R-:W-:Y:S01]  /*1a60*/  IMAD R44, R44, 0xc, R25 ;  /* 0x0000000c2c2c7824 */ /* 0x000fe200078e0219 */
[----:B------:R-:W-:Y:S01]  /*1a70*/  IADD3 R26, PT, PT, R58, UR8, RZ ;  /* 0x000000083a1a7c10 */ /* 0x000fe2000fffe0ff */
[----:B------:R-:W-:Y:S01]  /*1a80*/  IMAD R54, R15, 0x3, R58 ;  /* 0x000000030f367824 */ /* 0x000fe200078e023a */
[----:B------:R-:W-:-:S02]  /*1a90*/  LEA R34, R13, R58, 0x1 ;  /* 0x0000003a0d227211 */ /* 0x000fc400078e08ff */
[----:B------:R-:W-:-:S07]  /*1aa0*/  SHF.L.U32 R56, R26, 0x2, RZ ;  /* 0x000000021a387819 */ /* 0x000fce00000006ff */
.L_x_74:
[----:B-1----:R-:W0:Y:S01]  /*1ab0*/  LDC.64 R20, c[0x0][0x380] ;  /* 0x0000e000ff147b82 */ /* 0x002e220000000a00 */
[----:B------:R-:W-:Y:S02]  /*1ac0*/  LOP3.LUT R12, R25, 0x4, RZ, 0xc0, !PT ;  /* 0x00000004190c7812 */ /* 0x000fe400078ec0ff */
[----:B------:R-:W-:Y:S02]  /*1ad0*/  SHF.R.U32.HI R13, RZ, 0x1, R58 ;  /* 0x00000001ff0d7819 */ /* 0x000fe4000001163a */
[----:B------:R-:W-:Y:S02]  /*1ae0*/  IADD3 R12, PT, PT, R12, UR13, RZ ;  /* 0x0000000d0c0c7c10 */ /* 0x000fe4000fffe0ff */
[----:B------:R-:W-:-:S05]  /*1af0*/  IADD3 R15, PT, PT, R13, UR6, RZ ;  /* 0x000000060d0f7c10 */ /* 0x000fca000fffe0ff */
[----:B------:R-:W-:-:S04]  /*1b00*/  IMAD R15, R15, UR16, R12 ;  /* 0x000000100f0f7c24 */ /* 0x000fc8000f8e020c */
[----:B0-----:R-:W-:-:S06]  /*1b10*/  IMAD.WIDE R16, R15, 0x4, R20 ;  /* 0x000000040f107825 */ /* 0x001fcc00078e0214 */
[----:B------:R-:W2:Y:S01]  /*1b20*/  LDG.E.128 R16, desc[UR14][R16.64] ;  /* 0x0000000e10107981 */ /* 0x000ea2000c1e1d00 */
[----:B------:R-:W-:Y:S02]  /*1b30*/  SHF.L.U32 R12, R25, 0x6, RZ ;  /* 0x00000006190c7819 */ /* 0x000fe400000006ff */
[----:B------:R-:W-:Y:S02]  /*1b40*/  SHF.R.U32.HI R61, RZ, 0x1, R26 ;  /* 0x00000001ff3d7819 */ /* 0x000fe4000001161a */
[----:B------:R-:W-:Y:S02]  /*1b50*/  LOP3.LUT R12, R12, 0x100, RZ, 0xc0, !PT ;  /* 0x000001000c0c7812 */ /* 0x000fe400078ec0ff */
[----:B------:R-:W-:Y:S02]  /*1b60*/  LOP3.LUT R15, R27, 0x4, RZ, 0xc0, !PT ;  /* 0x000000041b0f7812 */ /* 0x000fe400078ec0ff */
[----:B------:R-:W-:Y:S01]  /*1b70*/  SHF.R.U32.HI R59, RZ, 0x1, R34 ;  /* 0x00000001ff3b7819 */ /* 0x000fe20000011622 */
[----:B------:R-:W-:Y:S01]  /*1b80*/  IMAD.IADD R13, R13, 0x1, R12 ;  /* 0x000000010d0d7824 */ /* 0x000fe200078e020c */
[----:B------:R-:W-:Y:S01]  /*1b90*/  LOP3.LUT R12, R56, 0x4, RZ, 0xc0, !PT ;  /* 0x00000004380c7812 */ /* 0x000fe200078ec0ff */
[----:B------:R-:W-:-:S03]  /*1ba0*/  VIADD R23, R15, UR13 ;  /* 0x0000000d0f177c36 */ /* 0x000fc60008000000 */
[----:B------:R-:W-:Y:S02]  /*1bb0*/  LEA R22, R13, R24, 0x2 ;  /* 0x000000180d167211 */ /* 0x000fe400078e10ff */
[----:B------:R-:W-:Y:S02]  /*1bc0*/  IADD3 R12, PT, PT, R12, UR13, RZ ;  /* 0x0000000d0c0c7c10 */ /* 0x000fe4000fffe0ff */
[----:B------:R-:W-:Y:S02]  /*1bd0*/  IADD3 R13, PT, PT, R61, UR6, RZ ;  /* 0x000000063d0d7c10 */ /* 0x000fe4000fffe0ff */
[----:B------:R-:W-:-:S03]  /*1be0*/  SHF.R.U32.HI R60, RZ, 0x1, R54 ;  /* 0x00000001ff3c7819 */ /* 0x000fc60000011636 */
[----:B------:R-:W-:Y:S01]  /*1bf0*/  IMAD R13, R13, UR16, R12 ;  /* 0x000000100d0d7c24 */ /* 0x000fe2000f8e020c */
[----:B------:R-:W-:-:S04]  /*1c00*/  SHF.L.U32 R12, R56, 0x6, RZ ;  /* 0x00000006380c7819 */ /* 0x000fc800000006ff */
[----:B------:R-:W-:Y:S01]  /*1c10*/  LOP3.LUT R14, R12, 0x100, RZ, 0xc0, !PT ;  /* 0x000001000c0e7812 */ /* 0x000fe200078ec0ff */
[----:B------:R-:W-:-:S03]  /*1c20*/  IMAD.WIDE R12, R13, 0x4, R20 ;  /* 0x000000040d0c7825 */ /* 0x000fc600078e0214 */
[----:B------:R-:W-:-:S03]  /*1c30*/  IADD3 R61, PT, PT, R61, R14, RZ ;  /* 0x0000000e3d3d7210 */ /* 0x000fc60007ffe0ff */
[----:B------:R-:W3:Y:S04]  /*1c40*/  LDG.E.128 R12, desc[UR14][R12.64] ;  /* 0x0000000e0c0c7981 */ /* 0x000ee8000c1e1d00 */
[----:B--2---:R0:W-:Y:S04]  /*1c50*/  STS [R22], R16 ;  /* 0x0000001016007388 */ /* 0x0041e80000000800 */
[----:B------:R1:W-:Y:S04]  /*1c60*/  STS [R22+0x100], R17 ;  /* 0x0001001116007388 */ /* 0x0003e80000000800 */
[----:B------:R2:W-:Y:S01]  /*1c70*/  STS [R22+0x300], R19 ;  /* 0x0003001316007388 */ /* 0x0005e20000000800 */
[----:B0-----:R-:W-:-:S03]  /*1c80*/  IADD3 R16, PT, PT, R59, UR6, RZ ;  /* 0x000000063b107c10 */ /* 0x001fc6000fffe0ff */
[----:B------:R0:W-:Y:S02]  /*1c90*/  STS [R22+0x200], R18 ;  /* 0x0002001216007388 */ /* 0x0001e40000000800 */
[----:B-1----:R-:W-:Y:S01]  /*1ca0*/  IMAD R17, R16, UR16, R23 ;  /* 0x0000001010117c24 */ /* 0x002fe2000f8e0217 */
[----:B------:R-:W-:Y:S02]  /*1cb0*/  LOP3.LUT R16, R44, 0x4, RZ, 0xc0, !PT ;  /* 0x000000042c107812 */ /* 0x000fe400078ec0ff */
[----:B--2---:R-:W-:Y:S02]  /*1cc0*/  IADD3 R19, PT, PT, R60, UR6, RZ ;  /* 0x000000063c137c10 */ /* 0x004fe4000fffe0ff */
[----:B------:R-:W-:-:S05]  /*1cd0*/  IADD3 R16, PT, PT, R16, UR13, RZ ;  /* 0x0000000d10107c10 */ /* 0x000fca000fffe0ff */
[----:B------:R-:W-:Y:S02]  /*1ce0*/  IMAD R19, R19, UR16, R16 ;  /* 0x0000001013137c24 */ /* 0x000fe4000f8e0210 */
[----:B------:R-:W-:-:S04]  /*1cf0*/  IMAD.WIDE R16, R17, 0x4, R20 ;  /* 0x0000000411107825 */ /* 0x000fc800078e0214 */
[----:B------:R-:W-:Y:S02]  /*1d00*/  IMAD.WIDE R20, R19, 0x4, R20 ;  /* 0x0000000413147825 */ /* 0x000fe400078e0214 */
[----:B0-----:R-:W2:Y:S04]  /*1d10*/  LDG.E.128 R16, desc[UR14][R16.64] ;  /* 0x0000000e10107981 */ /* 0x001ea8000c1e1d00 */
[----:B------:R-:W4:Y:S01]  /*1d20*/  LDG.E.128 R20, desc[UR14][R20.64] ;  /* 0x0000000e14147981 */ /* 0x000f22000c1e1d00 */
[----:B------:R-:W-:-:S04]  /*1d30*/  SHF.L.U32 R62, R27, 0x6, RZ ;  /* 0x000000061b3e7819 */ /* 0x000fc800000006ff */
[----:B------:R-:W-:-:S05]  /*1d40*/  LOP3.LUT R62, R62, 0x100, RZ, 0xc0, !PT ;  /* 0x000001003e3e7812 */ /* 0x000fca00078ec0ff */
[----:B------:R-:W-:Y:S01]  /*1d50*/  IMAD.IADD R59, R59, 0x1, R62 ;  /* 0x000000013b3b7824 */ /* 0x000fe200078e023e */
[----:B------:R-:W-:Y:S02]  /*1d60*/  SHF.L.U32 R62, R44, 0x6, RZ ;  /* 0x000000062c3e7819 */ /* 0x000fe400000006ff */
[----:B------:R-:W-:Y:S02]  /*1d70*/  LEA R61, R61, R24, 0x2 ;  /* 0x000000183d3d7211 */ /* 0x000fe400078e10ff */
[----:B------:R-:W-:-:S03]  /*1d80*/  LOP3.LUT R63, R62, 0x100, RZ, 0xc0, !PT ;  /* 0x000001003e3f7812 */ /* 0x000fc600078ec0ff */
[----:B---3--:R0:W-:Y:S01]  /*1d90*/  STS [R61+0x100], R13 ;  /* 0x0001000d3d007388 */ /* 0x0081e20000000800 */
[----:B------:R-:W-:Y:S02]  /*1da0*/  IADD3 R63, PT, PT, R60, R63, RZ ;  /* 0x0000003f3c3f7210 */ /* 0x000fe40007ffe0ff */
[-C--:B------:R-:W-:Y:S02]  /*1db0*/  LEA R59, R59, R24.reuse, 0x2 ;  /* 0x000000183b3b7211 */ /* 0x080fe400078e10ff */
[----:B------:R-:W-:Y:S02]  /*1dc0*/  LEA R63, R63, R24, 0x2 ;  /* 0x000000183f3f7211 */ /* 0x000fe400078e10ff */
[----:B0-----:R-:W-:Y:S01]  /*1dd0*/  MOV R13, UR8 ;  /* 0x00000008000d7c02 */ /* 0x001fe20008000f00 */
[----:B------:R0:W-:Y:S03]  /*1de0*/  STS [R61], R12 ;  /* 0x0000000c3d007388 */ /* 0x0001e60000000800 */
[C---:B------:R-:W-:Y:S01]  /*1df0*/  IADD3 R58, PT, PT, R13.reuse, UR8, R58 ;  /* 0x000000080d3a7c10 */ /* 0x040fe2000fffe03a */
[----:B------:R-:W-:Y:S04]  /*1e00*/  STS [R61+0x200], R14 ;  /* 0x0002000e3d007388 */ /* 0x000fe80000000800 */
[----:B------:R1:W-:Y:S01]  /*1e10*/  STS [R61+0x300], R15 ;  /* 0x0003000f3d007388 */ /* 0x0003e20000000800 */
[----:B------:R-:W-:-:S04]  /*1e20*/  IADD3 R58, PT, PT, R13, UR8, R58 ;  /* 0x000000080d3a7c10 */ /* 0x000fc8000fffe03a */
[----:B------:R-:W-:Y:S01]  /*1e30*/  ISETP.GE.U32.AND P0, PT, R58, 0x80, PT ;  /* 0x000000803a00780c */ /* 0x000fe20003f06070 */
[----:B0-----:R-:W-:Y:S01]  /*1e40*/  IMAD.U32 R12, RZ, RZ, UR8 ;  /* 0x00000008ff0c7e24 */ /* 0x001fe2000f8e00ff */
[----:B-1----:R-:W-:Y:S01]  /*1e50*/  MOV R15, UR8 ;  /* 0x00000008000f7c02 */ /* 0x002fe20008000f00 */
[----:B------:R-:W-:-:S03]  /*1e60*/  IMAD R54, R13, 0x4, R54 ;  /* 0x000000040d367824 */ /* 0x000fc600078e0236 */
[C---:B------:R-:W-:Y:S02]  /*1e70*/  LEA R27, R12.reuse, R27, 0x4 ;  /* 0x0000001b0c1b7211 */ /* 0x040fe400078e20ff */
[C---:B------:R-:W-:Y:S02]  /*1e80*/  LEA R34, R15.reuse, R34, 0x2 ;  /* 0x000000220f227211 */ /* 0x040fe400078e10ff */
[----:B------:R-:W-:Y:S02]  /*1e90*/  LEA R26, R15, R26, 0x2 ;  /* 0x0000001a0f1a7211 */ /* 0x000fe400078e10ff */
[----:B------:R-:W-:Y:S01]  /*1ea0*/  LEA R25, R12, R25, 0x4 ;  /* 0x000000190c197211 */ /* 0x000fe200078e20ff */
[----:B--2---:R-:W-:Y:S04]  /*1eb0*/  STS [R59], R16 ;  /* 0x000000103b007388 */ /* 0x004fe80000000800 */
[----:B------:R0:W-:Y:S04]  /*1ec0*/  STS [R59+0x100], R17 ;  /* 0x000100113b007388 */ /* 0x0001e80000000800 */
[----:B------:R1:W-:Y:S04]  /*1ed0*/  STS [R59+0x200], R18 ;  /* 0x000200123b007388 */ /* 0x0003e80000000800 */
[----:B------:R1:W-:Y:S04]  /*1ee0*/  STS [R59+0x300], R19 ;  /* 0x000300133b007388 */ /* 0x0003e80000000800 */
[----:B----4-:R1:W-:Y:S04]  /*1ef0*/  STS [R63], R20 ;  /* 0x000000143f007388 */ /* 0x0103e80000000800 */
[----:B------:R1:W-:Y:S04]  /*1f00*/  STS [R63+0x100], R21 ;  /* 0x000100153f007388 */ /* 0x0003e80000000800 */
[----:B------:R1:W-:Y:S04]  /*1f10*/  STS [R63+0x200], R22 ;  /* 0x000200163f007388 */ /* 0x0003e80000000800 */
[----:B------:R1:W-:Y:S01]  /*1f20*/  STS [R63+0x300], R23 ;  /* 0x000300173f007388 */ /* 0x0003e20000000800 */
[----:B0-----:R-:W-:-:S04]  /*1f30*/  MOV R17, UR8 ;  /* 0x0000000800117c02 */ /* 0x001fc80008000f00 */
[C---:B------:R-:W-:Y:S02]  /*1f40*/  LEA R44, R17.reuse, R44, 0x4 ;  /* 0x0000002c112c7211 */ /* 0x040fe400078e20ff */
[----:B------:R-:W-:Y:S01]  /*1f50*/  LEA R56, R17, R56, 0x4 ;  /* 0x0000003811387211 */ /* 0x000fe200078e20ff */
[----:B------:R-:W-:Y:S06]  /*1f60*/  @!P0 BRA `(.L_x_74) ;  /* 0xfffffff800d08947 */ /* 0x000fec000383ffff */
.L_x_71:
[----:B0-----:R-:W-:Y:S05]  /*1f70*/  BSYNC.RECONVERGENT B0 ;  /* 0x0000000000007941 */ /* 0x001fea0003800200 */
.L_x_70:
[----:B------:R-:W-:Y:S01]  /*1f80*/  ISETP.GT.U32.AND P0, PT, R6, 0xff, PT ;  /* 0x000000ff0600780c */ /* 0x000fe20003f04070 */
[----:B------:R-:W0:Y:S01]  /*1f90*/  LDCU UR12, c[0x0][0x39c] ;  /* 0x00007380ff0c77ac */ /* 0x000e220008000800 */
[----:B------:R-:W-:Y:S11]  /*1fa0*/  BSSY.RECONVERGENT B0, `(.L_x_69) ;  /* 0x000007b000007945 */ /* 0x000ff60003800200 */
[----:B------:R-:W-:Y:S05]  /*1fb0*/  @P0 BRA `(.L_x_75) ;  /* 0x0000000400e40947 */ /* 0x000fea0003800000 */
[----:B------:R-:W4:Y:S01]  /*1fc0*/  S2UR UR10, SR_CgaCtaId ;  /* 0x00000000000a79c3 */ /* 0x000f220000008800 */
[----:B-1----:R-:W-:Y:S01]  /*1fd0*/  LOP3.LUT R21, R11, 0x3, RZ, 0xc0, !PT ;  /* 0x000000030b157812 */ /* 0x002fe200078ec0ff */
[----:B------:R-:W-:Y:S01]  /*1fe0*/  UMOV UR9, 0x400 ;  /* 0x0000040000097882 */ /* 0x000fe20000000000 */
[----:B------:R-:W-:Y:S01]  /*1ff0*/  ULOP3.LUT UR16, UR5, 0x1, URZ, 0x3c, !UPT ;  /* 0x0000000105107892 */ /* 0x000fe2000f8e3cff */
[----:B------:R-:W-:Y:S01]  /*2000*/  BSSY.RECONVERGENT B1, `(.L_x_76) ;  /* 0x0000038000017945 */ /* 0x000fe20003800200 */
[----:B------:R-:W-:Y:S01]  /*2010*/  ISETP.NE.AND P0, PT, R21, 0x3, PT ;  /* 0x000000031500780c */ /* 0x000fe20003f05270 */
[----:B------:R-:W-:Y:S01]  /*2020*/  UIADD3 UR9, UPT, UPT, UR9, 0x1000, URZ ;  /* 0x0000100009097890 */ /* 0x000fe2000fffe0ff */
[----:B------:R-:W-:Y:S02]  /*2030*/  ISETP.GE.U32.AND P1, PT, R11, 0x3, PT ;  /* 0x000000030b00780c */ /* 0x000fe40003f26070 */
[----:B------:R-:W-:Y:S02]  /*2040*/  MOV R34, UR16 ;  /* 0x0000001000227c02 */ /* 0x000fe40008000f00 */
[----:B------:R-:W-:Y:S01]  /*2050*/  MOV R62, R6 ;  /* 0x00000006003e7202 */ /* 0x000fe20000000f00 */
[----:B----4-:R-:W-:-:S06]  /*2060*/  ULEA UR9, UR10, UR9, 0x18 ;  /* 0x000000090a097291 */ /* 0x010fcc000f8ec0ff */
[----:B------:R-:W-:Y:S01]  /*2070*/  LEA R34, R34, UR9, 0xc ;  /* 0x0000000922227c11 */ /* 0x000fe2000f8e60ff */
[----:B------:R-:W-:Y:S06]  /*2080*/  @!P0 BRA `(.L_x_77) ;  /* 0x0000000000bc8947 */ /* 0x000fec0003800000 */
[----:B------:R-:W1:Y:S01]  /*2090*/  LDC R18, c[0x0][0x39c] ;  /* 0x0000e700ff127b82 */ /* 0x000e620000000800 */
[----:B--23--:R-:W-:Y:S01]  /*20a0*/  IMAD.SHL.U32 R12, R6, 0x4, RZ ;  /* 0x00000004060c7824 */ /* 0x00cfe200078e00ff */
[----:B------:R-:W-:-:S04]  /*20b0*/  SHF.R.U32.HI R20, RZ, 0x5, R6 ;  /* 0x00000005ff147819 */ /* 0x000fc80000011606 */
[----:B------:R-:W-:Y:S02]  /*20c0*/  LOP3.LUT R12, R12, 0x7c, RZ, 0xc0, !PT ;  /* 0x0000007c0c0c7812 */ /* 0x000fe400078ec0ff */
[----:B------:R-:W2:Y:S01]  /*20d0*/  LDC.64 R16, c[0x0][0x388] ;  /* 0x0000e200ff107b82 */ /* 0x000ea20000000a00 */
[----:B------:R-:W-:Y:S02]  /*20e0*/  IADD3 R13, PT, PT, R20, UR13, RZ ;  /* 0x0000000d140d7c10 */ /* 0x000fe4000fffe0ff */
[----:B------:R-:W-:-:S05]  /*20f0*/  IADD3 R12, PT, PT, R12, UR7, RZ ;  /* 0x000000070c0c7c10 */ /* 0x000fca000fffe0ff */
[----:B-1----:R-:W-:-:S04]  /*2100*/  IMAD R13, R13, R18, R12 ;  /* 0x000000120d0d7224 */ /* 0x002fc800078e020c */
[----:B--2---:R-:W-:-:S06]  /*2110*/  IMAD.WIDE R12, R13, 0x4, R16 ;  /* 0x000000040d0c7825 */ /* 0x004fcc00078e0210 */
[----:B------:R-:W2:Y:S01]  /*2120*/  LDG.E.128 R12, desc[UR14][R12.64] ;  /* 0x0000000e0c0c7981 */ /* 0x000ea2000c1e1d00 */
[----:B------:R-:W-:Y:S01]  /*2130*/  SHF.L.U32 R19, R6, 0x4, RZ ;  /* 0x0000000406137819 */ /* 0x000fe200000006ff */
[----:B------:R-:W-:Y:S01]  /*2140*/  IMAD.MOV.U32 R62, RZ, RZ, R9 ;  /* 0x000000ffff3e7224 */ /* 0x000fe200078e0009 */
[----:B------:R-:W-:Y:S02]  /*2150*/  LOP3.LUT P0, RZ, R11, 0x3, RZ, 0xc0, !PT ;  /* 0x000000030bff7812 */ /* 0x000fe4000780c0ff */
[----:B------:R-:W-:-:S04]  /*2160*/  LOP3.LUT R19, R19, 0x1f0, RZ, 0xc0, !PT ;  /* 0x000001f013137812 */ /* 0x000fc800078ec0ff */
[----:B------:R-:W-:-:S04]  /*2170*/  LEA R19, R20, R19, 0x9 ;  /* 0x0000001314137211 */ /* 0x000fc800078e48ff */
[----:B------:R-:W-:-:S05]  /*2180*/  IADD3 R19, PT, PT, R34, R19, RZ ;  /* 0x0000001322137210 */ /* 0x000fca0007ffe0ff */
[----:B--2---:R1:W-:Y:S01]  /*2190*/  STS.128 [R19], R12 ;  /* 0x0000000c13007388 */ /* 0x0043e20000000c00 */
[----:B------:R-:W-:Y:S05]  /*21a0*/  @!P0 BRA `(.L_x_77) ;  /* 0x0000000000748947 */ /* 0x000fea0003800000 */
[----:B------:R-:W-:Y:S02]  /*21b0*/  ISETP.NE.AND P0, PT, R21, 0x1, PT ;  /* 0x000000011500780c */ /* 0x000fe40003f05270 */
[----:B-1----:R-:W-:Y:S02]  /*21c0*/  SHF.L.U32 R12, R9, 0x2, RZ ;  /* 0x00000002090c7819 */ /* 0x002fe400000006ff */
[----:B------:R-:W-:Y:S02]  /*21d0*/  SHF.R.U32.HI R21, RZ, 0x5, R9 ;  /* 0x00000005ff157819 */ /* 0x000fe40000011609 */
[----:B------:R-:W-:Y:S02]  /*21e0*/  LOP3.LUT R12, R12, 0x7c, RZ, 0xc0, !PT ;  /* 0x0000007c0c0c7812 */ /* 0x000fe400078ec0ff */
[----:B------:R-:W-:Y:S02]  /*21f0*/  SHF.R.U32.HI R20, RZ, 0x5, R8 ;  /* 0x00000005ff147819 */ /* 0x000fe40000011608 */
[----:B------:R-:W-:-:S02]  /*2200*/  IADD3 R13, PT, PT, R21, UR13, RZ ;  /* 0x0000000d150d7c10 */ /* 0x000fc4000fffe0ff */
[----:B------:R-:W-:Y:S02]  /*2210*/  IADD3 R12, PT, PT, R12, UR7, RZ ;  /* 0x000000070c0c7c10 */ /* 0x000fe4000fffe0ff */
        /* <DEDUP_REMOVED lines=14> */
[----:B------:R-:W-:Y:S02]  /*2300*/  LEA R21, R21, R22, 0x9 ;  /* 0x0000001615157211 */ /* 0x000fe400078e48ff */
[----:B------:R-:W-:Y:S02]  /*2310*/  @P0 LEA R23, R20, R23, 0x9 ;  /* 0x0000001714170211 */ /* 0x000fe400078e48ff */
[C---:B------:R-:W-:Y:S02]  /*2320*/  IADD3 R21, PT, PT, R34.reuse, R21, RZ ;  /* 0x0000001522157210 */ /* 0x040fe40007ffe0ff */
[----:B------:R-:W-:Y:S01]  /*2330*/  MOV R62, R8 ;  /* 0x00000008003e7202 */ /* 0x000fe20000000f00 */
[----:B------:R-:W-:Y:S01]  /*2340*/  @P0 IMAD.IADD R23, R34, 0x1, R23 ;  /* 0x0000000122170824 */ /* 0x000fe200078e0217 */
[----:B------:R-:W-:Y:S01]  /*2350*/  @P0 IADD3 R62, PT, PT, R8, UR8, RZ ;  /* 0x00000008083e0c10 */ /* 0x000fe2000fffe0ff */
[----:B--2---:R4:W-:Y:S04]  /*2360*/  STS.128 [R21], R12 ;  /* 0x0000000c15007388 */ /* 0x0049e80000000c00 */
[----:B---3--:R4:W-:Y:S02]  /*2370*/  @P0 STS.128 [R23], R16 ;  /* 0x0000001017000388 */ /* 0x0089e40000000c00 */
.L_x_77:
[----:B0-----:R-:W-:Y:S05]  /*2380*/  BSYNC.RECONVERGENT B1 ;  /* 0x0000000000017941 */ /* 0x001fea0003800200 */
.L_x_76:
[----:B------:R-:W-:Y:S05]  /*2390*/  @!P1 BRA `(.L_x_75) ;  /* 0x0000000000ec9947 */ /* 0x000fea0003800000 */
.L_x_78:
[C---:B------:R-:W-:Y:S01]  /*23a0*/  IADD3 R56, PT, PT, R62.reuse, UR8, RZ ;  /* 0x000000083e387c10 */ /* 0x040fe2000fffe0ff */
[----:B0-----:R-:W0:Y:S01]  /*23b0*/  LDC.64 R24, c[0x0][0x388] ;  /* 0x0000e200ff187b82 */ /* 0x001e220000000a00 */
[----:B-1234-:R-:W-:Y:S02]  /*23c0*/  SHF.L.U32 R12, R62, 0x2, RZ ;  /* 0x000000023e0c7819 */ /* 0x01efe400000006ff */
[C---:B------:R-:W-:Y:S02]  /*23d0*/  IADD3 R59, PT, PT, R56.reuse, UR8, RZ ;  /* 0x00000008383b7c10 */ /* 0x040fe4000fffe0ff */
[----:B------:R-:W-:Y:S02]  /*23e0*/  SHF.L.U32 R14, R56, 0x2, RZ ;  /* 0x00000002380e7819 */ /* 0x000fe400000006ff */
[----:B------:R-:W-:Y:S02]  /*23f0*/  IADD3 R44, PT, PT, R59, UR8, RZ ;  /* 0x000000083b2c7c10 */ /* 0x000fe4000fffe0ff */
[----:B------:R-:W-:-:S02]  /*2400*/  SHF.R.U32.HI R58, RZ, 0x5, R56 ;  /* 0x00000005ff3a7819 */ /* 0x000fc40000011638 */
[----:B------:R-:W-:Y:S01]  /*2410*/  LOP3.LUT R14, R14, 0x7c, RZ, 0xc0, !PT ;  /* 0x0000007c0e0e7812 */ /* 0x000fe200078ec0ff */
[----:B------:R-:W-:Y:S01]  /*2420*/  IMAD.SHL.U32 R19, R44, 0x4, RZ ;  /* 0x000000042c137824 */ /* 0x000fe200078e00ff */
[----:B------:R-:W-:Y:S02]  /*2430*/  SHF.L.U32 R18, R59, 0x2, RZ ;  /* 0x000000023b127819 */ /* 0x000fe400000006ff */
[----:B------:R-:W-:Y:S02]  /*2440*/  IADD3 R16, PT, PT, R58, UR13, RZ ;  /* 0x0000000d3a107c10 */ /* 0x000fe4000fffe0ff */
[----:B------:R-:W-:Y:S02]  /*2450*/  IADD3 R17, PT, PT, R14, UR7, RZ ;  /* 0x000000070e117c10 */ /* 0x000fe4000fffe0ff */
[----:B------:R-:W-:Y:S02]  /*2460*/  LOP3.LUT R19, R19, 0x7c, RZ, 0xc0, !PT ;  /* 0x0000007c13137812 */ /* 0x000fe400078ec0ff */
[----:B------:R-:W-:-:S02]  /*2470*/  SHF.R.U32.HI R61, RZ, 0x5, R62 ;  /* 0x00000005ff3d7819 */ /* 0x000fc4000001163e */
[----:B------:R-:W-:Y:S02]  /*2480*/  LOP3.LUT R12, R12, 0x7c, RZ, 0xc0, !PT ;  /* 0x0000007c0c0c7812 */ /* 0x000fe400078ec0ff */
[----:B------:R-:W-:Y:S02]  /*2490*/  LOP3.LUT R18, R18, 0x7c, RZ, 0xc0, !PT ;  /* 0x0000007c12127812 */ /* 0x000fe400078ec0ff */
[----:B------:R-:W-:Y:S01]  /*24a0*/  SHF.R.U32.HI R54, RZ, 0x5, R59 ;  /* 0x00000005ff367819 */ /* 0x000fe2000001163b */
[----:B------:R-:W-:Y:S01]  /*24b0*/  IMAD R17, R16, UR12, R17 ;  /* 0x0000000c10117c24 */ /* 0x000fe2000f8e0211 */
[----:B------:R-:W-:Y:S01]  /*24c0*/  SHF.R.U32.HI R60, RZ, 0x5, R44 ;  /* 0x00000005ff3c7819 */ /* 0x000fe2000001162c */
[----:B------:R-:W-:Y:S01]  /*24d0*/  VIADD R12, R12, UR7 ;  /* 0x000000070c0c7c36 */ /* 0x000fe20008000000 */
[----:B------:R-:W-:Y:S02]  /*24e0*/  IADD3 R16, PT, PT, R19, UR7, RZ ;  /* 0x0000000713107c10 */ /* 0x000fe4000fffe0ff */
[----:B------:R-:W-:-:S02]  /*24f0*/  IADD3 R13, PT, PT, R61, UR13, RZ ;  /* 0x0000000d3d0d7c10 */ /* 0x000fc4000fffe0ff */
[----:B------:R-:W-:Y:S02]  /*2500*/  IADD3 R18, PT, PT, R18, UR7, RZ ;  /* 0x0000000712127c10 */ /* 0x000fe4000fffe0ff */
[----:B------:R-:W-:Y:S01]  /*2510*/  IADD3 R19, PT, PT, R54, UR13, RZ ;  /* 0x0000000d36137c10 */ /* 0x000fe2000fffe0ff */
[----:B------:R-:W-:Y:S01]  /*2520*/  IMAD R13, R13, UR12, R12 ;  /* 0x0000000c0d0d7c24 */ /* 0x000fe2000f8e020c */
[----:B------:R-:W-:-:S03]  /*2530*/  IADD3 R21, PT, PT, R60, UR13, RZ ;  /* 0x0000000d3c157c10 */ /* 0x000fc6000fffe0ff */
[----:B------:R-:W-:Y:S01]  /*2540*/  IMAD R19, R19, UR12, R18 ;  /* 0x0000000c13137c24 */ /* 0x000fe2000f8e0212 */
[----:B------:R-:W-:Y:S01]  /*2550*/  SHF.L.U32 R18, R62, 0x4, RZ ;  /* 0x000000043e127819 */ /* 0x000fe200000006ff */
[----:B------:R-:W-:Y:S02]  /*2560*/  IMAD R23, R21, UR12, R16 ;  /* 0x0000000c15177c24 */ /* 0x000fe4000f8e0210 */
[----:B0-----:R-:W-:Y:S01]  /*2570*/  IMAD.WIDE R12, R13, 0x4, R24 ;  /* 0x000000040d0c7825 */ /* 0x001fe200078e0218 */
[----:B------:R-:W-:-:S03]  /*2580*/  LOP3.LUT R18, R18, 0x1f0, RZ, 0xc0, !PT ;  /* 0x000001f012127812 */ /* 0x000fc600078ec0ff */
[----:B------:R-:W-:-:S04]  /*2590*/  IMAD.WIDE R16, R17, 0x4, R24 ;  /* 0x0000000411107825 */ /* 0x000fc800078e0218 */
[--C-:B------:R-:W-:Y:S01]  /*25a0*/  IMAD.WIDE R20, R19, 0x4, R24.reuse ;  /* 0x0000000413147825 */ /* 0x100fe200078e0218 */
[----:B------:R-:W2:Y:S01]  /*25b0*/  LDG.E.128 R12, desc[UR14][R12.64] ;  /* 0x0000000e0c0c7981 */ /* 0x000ea2000c1e1d00 */
[----:B------:R-:W-:Y:S02]  /*25c0*/  LEA R61, R61, R18, 0x9 ;  /* 0x000000123d3d7211 */ /* 0x000fe400078e48ff */
[----:B------:R-:W-:Y:S01]  /*25d0*/  IMAD.WIDE R24, R23, 0x4, R24 ;  /* 0x0000000417187825 */ /* 0x000fe200078e0218 */
[----:B------:R-:W3:Y:S04]  /*25e0*/  LDG.E.128 R16, desc[UR14][R16.64] ;  /* 0x0000000e10107981 */ /* 0x000ee8000c1e1d00 */
[----:B------:R-:W4:Y:S04]  /*25f0*/  LDG.E.128 R20, desc[UR14][R20.64] ;  /* 0x0000000e14147981 */ /* 0x000f28000c1e1d00 */
[----:B------:R-:W5:Y:S01]  /*2600*/  LDG.E.128 R24, desc[UR14][R24.64] ;  /* 0x0000000e18187981 */ /* 0x000f62000c1e1d00 */
[----:B------:R-:W-:Y:S01]  /*2610*/  SHF.L.U32 R56, R56, 0x4, RZ ;  /* 0x0000000438387819 */ /* 0x000fe200000006ff */
[----:B------:R-:W-:Y:S01]  /*2620*/  IMAD.IADD R61, R34, 0x1, R61 ;  /* 0x00000001223d7824 */ /* 0x000fe200078e023d */
[----:B------:R-:W-:-:S02]  /*2630*/  SHF.L.U32 R59, R59, 0x4, RZ ;  /* 0x000000043b3b7819 */ /* 0x000fc400000006ff */
[----:B------:R-:W-:Y:S02]  /*2640*/  LOP3.LUT R63, R56, 0x1f0, RZ, 0xc0, !PT ;  /* 0x000001f0383f7812 */ /* 0x000fe400078ec0ff */
[----:B------:R-:W-:Y:S02]  /*2650*/  SHF.L.U32 R56, R44, 0x4, RZ ;  /* 0x000000042c387819 */ /* 0x000fe400000006ff */
[----:B------:R-:W-:Y:S02]  /*2660*/  LOP3.LUT R59, R59, 0x1f0, RZ, 0xc0, !PT ;  /* 0x000001f03b3b7812 */ /* 0x000fe400078ec0ff */
[----:B------:R-:W-:Y:S02]  /*2670*/  LOP3.LUT R65, R56, 0x1f0, RZ, 0xc0, !PT ;  /* 0x000001f038417812 */ /* 0x000fe400078ec0ff */
[----:B------:R-:W-:Y:S02]  /*2680*/  LEA R63, R58, R63, 0x9 ;  /* 0x0000003f3a3f7211 */ /* 0x000fe400078e48ff */
[----:B------:R-:W-:-:S02]  /*2690*/  LEA R59, R54, R59, 0x9 ;  /* 0x0000003b363b7211 */ /* 0x000fc400078e48ff */
[----:B------:R-:W-:Y:S01]  /*26a0*/  LEA R65, R60, R65, 0x9 ;  /* 0x000000413c417211 */ /* 0x000fe200078e48ff */
[C---:B------:R-:W-:Y:S01]  /*26b0*/  IMAD.IADD R63, R34.reuse, 0x1, R63 ;  /* 0x00000001223f7824 */ /* 0x040fe200078e023f */
[C---:B------:R-:W-:Y:S02]  /*26c0*/  IADD3 R59, PT, PT, R34.reuse, R59, RZ ;  /* 0x0000003b223b7210 */ /* 0x040fe40007ffe0ff */
[----:B------:R-:W-:Y:S02]  /*26d0*/  IADD3 R65, PT, PT, R34, R65, RZ ;  /* 0x0000004122417210 */ /* 0x000fe40007ffe0ff */
[----:B------:R-:W-:-:S04]  /*26e0*/  IADD3 R62, PT, PT, R44, UR8, RZ ;  /* 0x000000082c3e7c10 */ /* 0x000fc8000fffe0ff */
[----:B------:R-:W-:Y:S01]  /*26f0*/  ISETP.GE.U32.AND P0, PT, R62, 0x100, PT ;  /* 0x000001003e00780c */ /* 0x000fe20003f06070 */
[----:B--2---:R0:W-:Y:S04]  /*2700*/  STS.128 [R61], R12 ;  /* 0x0000000c3d007388 */ /* 0x0041e80000000c00 */
[----:B---3--:R0:W-:Y:S04]  /*2710*/  STS.128 [R63], R16 ;  /* 0x000000103f007388 */ /* 0x0081e80000000c00 */
[----:B----4-:R0:W-:Y:S04]  /*2720*/  STS.128 [R59], R20 ;  /* 0x000000143b007388 */ /* 0x0101e80000000c00 */
[----:B-----5:R0:W-:Y:S01]  /*2730*/  STS.128 [R65], R24 ;  /* 0x0000001841007388 */ /* 0x0201e20000000c00 */
[----:B------:R-:W-:Y:S05]  /*2740*/  @!P0 BRA `(.L_x_78) ;  /* 0xfffffffc00148947 */ /* 0x000fea000383ffff */
.L_x_75:
[----:B0-----:R-:W-:Y:S05]  /*2750*/  BSYNC.RECONVERGENT B0 ;  /* 0x0000000000007941 */ /* 0x001fea0003800200 */
.L_x_69:
[----:B------:R-:W0:Y:S01]  /*2760*/  S2UR UR10, SR_CgaCtaId ;  /* 0x00000000000a79c3 */ /* 0x000e220000008800 */
[----:B------:R-:W5:Y:S01]  /*2770*/  S2R R44, SR_TID.Y ;  /* 0x00000000002c7919 */ /* 0x000f620000002200 */
[----:B------:R-:W-:Y:S01]  /*2780*/  UMOV UR9, 0x400 ;  /* 0x0000040000097882 */ /* 0x000fe20000000000 */
[----:B------:R-:W-:Y:S01]  /*2790*/  UISETP.LT.AND UP0, UPT, URZ, UR11, UPT ;  /* 0x0000000bff00728c */ /* 0x000fe2000bf01270 */
[----:B------:R-:W1:Y:S01]  /*27a0*/  S2R R34, SR_TID.X ;  /* 0x0000000000227919 */ /* 0x000e620000002100 */
[----:B------:R-:W-:Y:S02]  /*27b0*/  UIADD3 UR12, UPT, UPT, UR9, 0x1000, URZ ;  /* 0x00001000090c7890 */ /* 0x000fe4000fffe0ff */
[----:B0-----:R-:W-:Y:S02]  /*27c0*/  ULEA UR9, UR10, UR9, 0x18 ;  /* 0x000000090a097291 */ /* 0x001fe4000f8ec0ff */
[----:B------:R-:W-:Y:S02]  /*27d0*/  ULEA UR10, UR10, UR12, 0x18 ;  /* 0x0000000c0a0a7291 */ /* 0x000fe4000f8ec0ff */
[----:B------:R-:W-:-:S02]  /*27e0*/  ULEA UR9, UR5, UR9, 0xb ;  /* 0x0000000905097291 */ /* 0x000fc4000f8e58ff */
[----:B------:R-:W-:Y:S02]  /*27f0*/  ULEA UR10, UR5, UR10, 0xc ;  /* 0x0000000a050a7291 */ /* 0x000fe4000f8e60ff */
[----:B------:R-:W-:Y:S02]  /*2800*/  ULOP3.LUT UR5, UR5, 0x1, URZ, 0x3c, !UPT ;  /* 0x0000000105057892 */ /* 0x000fe4000f8e3cff */
[----:B-----5:R-:W-:Y:S01]  /*2810*/  LEA R44, R44, UR9, 0x4 ;  /* 0x000000092c2c7c11 */ /* 0x020fe2000f8e20ff */
[----:B------:R-:W-:Y:S01]  /*2820*/  UIADD3 UR9, UPT, UPT, UR4, 0x1, URZ ;  /* 0x0000000104097890 */ /* 0x000fe2000fffe0ff */
[----:B-1----:R-:W-:Y:S01]  /*2830*/  LEA R34, R34, UR10, 0x5 ;  /* 0x0000000a22227c11 */ /* 0x002fe2000f8e28ff */
[----:B------:R-:W-:Y:S02]  /*2840*/  USEL UR10, URZ, UR11, !UP0 ;  /* 0x0000000bff0a7287 */ /* 0x000fe4000c000000 */
[----:B--234-:R-:W-:Y:S02]  /*2850*/  LDS.128 R12, [R44] ;  /* 0x000000002c0c7984 */ /* 0x01cfe40000000c00 */
[----:B------:R-:W-:-:S02]  /*2860*/  UISETP.NE.AND UP0, UPT, UR4, UR10, UPT ;  /* 0x0000000a0400728c */ /* 0x000fc4000bf05270 */
[----:B------:R-:W0:Y:S01]  /*2870*/  LDS.128 R16, [R34] ;  /* 0x0000000022107984 */ /* 0x000e220000000c00 */
[----:B------:R-:W-:-:S03]  /*2880*/  UMOV UR4, UR9 ;  /* 0x0000000900047c82 */ /* 0x000fc60008000000 */
[----:B------:R-:W1:Y:S04]  /*2890*/  LDS.128 R20, [R34+0x10] ;  /* 0x0000100022147984 */ /* 0x000e680000000c00 */
[----:B------:R-:W-:Y:S01]  /*28a0*/  LDS.128 R24, [R44+0x100] ;  /* 0x000100002c187984 */ /* 0x000fe20000000c00 */
[----:B0-----:R-:W-:Y:S01]  /*28b0*/  FFMA R59, R12, R16, R29 ;  /* 0x000000100c3b7223 */ /* 0x001fe2000000001d */
[C---:B------:R-:W-:Y:S01]  /*28c0*/  FFMA R61, R16.reuse, R13, R31 ;  /* 0x0000000d103d7223 */ /* 0x040fe2000000001f */
[C---:B------:R-:W-:Y:S01]  /*28d0*/  FFMA R56, R16.reuse, R15, R28 ;  /* 0x0000000f10387223 */ /* 0x040fe2000000001c */
[-C--:B------:R-:W-:Y:S01]  /*28e0*/  FFMA R54, R13, R17.reuse, R30 ;  /* 0x000000110d367223 */ /* 0x080fe2000000001e */
[----:B------:R-:W-:Y:S01]  /*28f0*/  FFMA R53, R16, R14, R53 ;  /* 0x0000000e10357223 */ /* 0x000fe20000000035 */
[-C--:B------:R-:W-:Y:S01]  /*2900*/  FFMA R55, R12, R17.reuse, R55 ;  /* 0x000000110c377223 */ /* 0x080fe20000000037 */
[-C--:B------:R-:W-:Y:S01]  /*2910*/  FFMA R57, R14, R17.reuse, R57 ;  /* 0x000000110e397223 */ /* 0x080fe20000000039 */
[----:B------:R-:W-:Y:S01]  /*2920*/  FFMA R52, R15, R17, R52 ;  /* 0x000000110f347223 */ /* 0x000fe20000000034 */
[----:B------:R-:W0:Y:S01]  /*2930*/  LDS.128 R28, [R34+0x200] ;  /* 0x00020000221c7984 */ /* 0x000e220000000c00 */
        /* <DEDUP_REMOVED lines=9> */
[----:B------:R-:W1:Y:S01]  /*29d0*/  LDS.128 R16, [R34+0x210] ;  /* 0x0002100022107984 */ /* 0x000e620000000c00 */
        /* <DEDUP_REMOVED lines=14> */
[----:B------:R-:W-:-:S02]  /*2ac0*/  FFMA R50, R15, R23, R50 ;  /* 0x000000170f327223 */ /* 0x000fc40000000032 */
[----:B------:R-:W-:Y:S04]  /*2ad0*/  LDS.128 R12, [R44+0x200] ;  /* 0x000200002c0c7984 */ /* 0x000fe80000000c00 */
[----:B------:R-:W2:Y:S01]  /*2ae0*/  LDS.128 R20, [R34+0x400] ;  /* 0x0004000022147984 */ /* 0x000ea20000000c00 */
        /* <DEDUP_REMOVED lines=24> */
[----:B------:R-:W0:Y:S01]  /*2c70*/  LDS.128 R28, [R34+0x410] ;  /* 0x00041000221c7984 */ /* 0x000e220000000c00 */
        /* <DEDUP_REMOVED lines=8> */
[----:B--2---:R-:W-:Y:S01]  /*2d00*/  FFMA R59, R12, R20, R59 ;  /* 0x000000140c3b7223 */ /* 0x004fe2000000003b */
[----:B------:R-:W-:Y:S01]  /*2d10*/  LDS.128 R16, [R44+0x300] ;  /* 0x000300002c107984 */ /* 0x000fe20000000c00 */
[C---:B------:R-:W-:Y:S01]  /*2d20*/  FFMA R61, R20.reuse, R13, R61 ;  /* 0x0000000d143d7223 */ /* 0x040fe2000000003d */
[C---:B------:R-:W-:Y:S01]  /*2d30*/  FFMA R53, R20.reuse, R14, R53 ;  /* 0x0000000e14357223 */ /* 0x040fe20000000035 */
[----:B------:R-:W-:Y:S01]  /*2d40*/  FFMA R56, R20, R15, R56 ;  /* 0x0000000f14387223 */ /* 0x000fe20000000038 */
[----:B------:R-:W1:Y:S01]  /*2d50*/  LDS.128 R24, [R34+0x600] ;  /* 0x0006000022187984 */ /* 0x000e620000000c00 */
        /* <DEDUP_REMOVED lines=11> */
[----:B------:R-:W-:-:S02]  /*2e10*/  FFMA R36, R15, R23, R36 ;  /* 0x000000170f247223 */ /* 0x000fc40000000024 */
[----:B------:R-:W2:Y:S01]  /*2e20*/  LDS.128 R20, [R34+0x610] ;  /* 0x0006100022147984 */ /* 0x000ea20000000c00 */
        /* <DEDUP_REMOVED lines=16> */
[----:B-1----:R-:W-:Y:S01]  /*2f30*/  FFMA R59, R16, R24, R59 ;  /* 0x00000018103b7223 */ /* 0x002fe2000000003b */
[C---:B------:R-:W-:Y:S01]  /*2f40*/  FFMA R61, R24.reuse, R17, R61 ;  /* 0x00000011183d7223 */ /* 0x040fe2000000003d */
[C---:B------:R-:W-:Y:S01]  /*2f50*/  FFMA R53, R24.reuse, R18, R53 ;  /* 0x0000001218357223 */ /* 0x040fe20000000035 */
[----:B------:R-:W-:Y:S01]  /*2f60*/  FFMA R56, R24, R19, R56 ;  /* 0x0000001318387223 */ /* 0x000fe20000000038 */
[----:B------:R-:W-:Y:S01]  /*2f70*/  LDS.128 R12, [R44+0x400] ;  /* 0x000400002c0c7984 */ /* 0x000fe20000000c00 */
[-C--:B------:R-:W-:Y:S01]  /*2f80*/  FFMA R55, R16, R25.reuse, R55 ;  /* 0x0000001910377223 */ /* 0x080fe20000000037 */
[-C--:B------:R-:W-:Y:S01]  /*2f90*/  FFMA R54, R17, R25.reuse, R54 ;  /* 0x0000001911367223 */ /* 0x080fe20000000036 */
[-C--:B------:R-:W-:Y:S01]  /*2fa0*/  FFMA R57, R18, R25.reuse, R57 ;  /* 0x0000001912397223 */ /* 0x080fe20000000039 */
[----:B------:R-:W0:Y:S01]  /*2fb0*/  LDS.128 R28, [R34+0x800] ;  /* 0x00080000221c7984 */ /* 0x000e220000000c00 */
        /* <DEDUP_REMOVED lines=9> */
[C---:B--2---:R-:W-:Y:S01]  /*3050*/  FFMA R43, R16.reuse, R20, R43 ;  /* 0x00000014102b7223 */ /* 0x044fe2000000002b */
        /* <DEDUP_REMOVED lines=51> */
[----:B------:R-:W-:Y:S01]  /*3390*/  LDS.128 R36, [R34+0xc00] ;  /* 0x000c000022247984 */ /* 0x000fe20000000c00 */
[-C--:B--2---:R-:W-:Y:S01]  /*33a0*/  FFMA R55, R16, R21.reuse, R55 ;  /* 0x0000001510377223 */ /* 0x084fe20000000037 */
[-C--:B------:R-:W-:Y:S01]  /*33b0*/  FFMA R54, R17, R21.reuse, R54 ;  /* 0x0000001511367223 */ /* 0x080fe20000000036 */
[CC--:B------:R-:W-:Y:S01]  /*33c0*/  FFMA R57, R18.reuse, R21.reuse, R57 ;  /* 0x0000001512397223 */ /* 0x0c0fe20000000039 */
[----:B------:R-:W1:Y:S01]  /*33d0*/  LDS.128 R24, [R44+0x600] ;  /* 0x000600002c187984 */ /* 0x000e620000000c00 */
[----:B------:R-:W-:Y:S01]  /*33e0*/  FFMA R52, R19, R21, R52 ;  /* 0x0000001513347223 */ /* 0x000fe20000000034 */
        /* <DEDUP_REMOVED lines=9> */
[CC--:B------:R-:W-:Y:S01]  /*3480*/  FFMA R3, R16.reuse, R23.reuse, R3 ;  /* 0x0000001710037223 */ /* 0x0c0fe20000000003 */
[-C--:B------:R-:W-:Y:S01]  /*3490*/  FFMA R0, R17, R23.reuse, R0 ;  /* 0x0000001711007223 */ /* 0x080fe20000000000 */
[----:B------:R-:W-:Y:S01]  /*34a0*/  FFMA R58, R19, R23, R58 ;  /* 0x00000017133a7223 */ /* 0x000fe2000000003a */
[C---:B0-----:R-:W-:Y:S01]  /*34b0*/  FFMA R33, R16.reuse, R28, R43 ;  /* 0x0000001c10217223 */ /* 0x041fe2000000002b */
[C---:B------:R-:W-:Y:S01]  /*34c0*/  FFMA R64, R16.reuse, R31, R42 ;  /* 0x0000001f10407223 */ /* 0x040fe2000000002a */
[C---:B------:R-:W-:Y:S01]  /*34d0*/  FFMA R60, R16.reuse, R29, R60 ;  /* 0x0000001d103c7223 */ /* 0x040fe2000000003c */
[----:B------:R-:W0:Y:S01]  /*34e0*/  LDS.128 R40, [R34+0xc10] ;  /* 0x000c100022287984 */ /* 0x000e220000000c00 */
[-C--:B------:R-:W-:Y:S01]  /*34f0*/  FFMA R45, R16, R30.reuse, R45 ;  /* 0x0000001e102d7223 */ /* 0x080fe2000000002d */
        /* <DEDUP_REMOVED lines=8> */
[-C--:B-1----:R-:W-:Y:S01]  /*3580*/  FFMA R55, R24, R37.reuse, R55 ;  /* 0x0000002518377223 */ /* 0x082fe20000000037 */
[-C--:B------:R-:W-:Y:S01]  /*3590*/  FFMA R54, R25, R37.reuse, R54 ;  /* 0x0000002519367223 */ /* 0x080fe20000000036 */
[-C--:B------:R-:W-:Y:S01]  /*35a0*/  FFMA R57, R26, R37.reuse, R57 ;  /* 0x000000251a397223 */ /* 0x080fe20000000039 */
[----:B------:R-:W-:Y:S01]  /*35b0*/  FFMA R52, R27, R37, R52 ;  /* 0x000000251b347223 */ /* 0x000fe20000000034 */
[----:B------:R-:W-:Y:S01]  /*35c0*/  FFMA R67, R28, R19, R14 ;  /* 0x000000131c437223 */ /* 0x000fe2000000000e */
[C---:B------:R-:W-:Y:S01]  /*35d0*/  FFMA R62, R19.reuse, R29, R62 ;  /* 0x0000001d133e7223 */ /* 0x040fe2000000003e */
[C---:B------:R-:W-:Y:S01]  /*35e0*/  FFMA R51, R19.reuse, R30, R51 ;  /* 0x0000001e13337223 */ /* 0x040fe20000000033 */
[----:B------:R-:W-:Y:S01]  /*35f0*/  FFMA R50, R19, R31, R50 ;  /* 0x0000001f13327223 */ /* 0x000fe20000000032 */
[-C--:B------:R-:W-:Y:S01]  /*3600*/  FFMA R37, R26, R39.reuse, R21 ;  /* 0x000000271a257223 */ /* 0x080fe20000000015 */
[----:B------:R-:W-:Y:S01]  /*3610*/  LDS.128 R12, [R44+0x700] ;  /* 0x000700002c0c7984 */ /* 0x000fe20000000c00 */
[CC--:B------:R-:W-:Y:S01]  /*3620*/  FFMA R3, R24.reuse, R39.reuse, R3 ;  /* 0x0000002718037223 */ /* 0x0c0fe20000000003 */
[-C--:B------:R-:W-:Y:S01]  /*3630*/  FFMA R0, R25, R39.reuse, R0 ;  /* 0x0000002719007223 */ /* 0x080fe20000000000 */
[----:B------:R-:W-:Y:S01]  /*3640*/  FFMA R58, R27, R39, R58 ;  /* 0x000000271b3a7223 */ /* 0x000fe2000000003a */
[----:B------:R-:W1:Y:S01]  /*3650*/  LDS.128 R16, [R34+0xe00] ;  /* 0x000e000022107984 */ /* 0x000e620000000c00 */
[----:B------:R-:W-:Y:S01]  /*3660*/  FFMA R59, R24, R36, R59 ;  /* 0x00000024183b7223 */ /* 0x000fe2000000003b */
[C---:B------:R-:W-:Y:S01]  /*3670*/  FFMA R61, R36.reuse, R25, R61 ;  /* 0x00000019243d7223 */ /* 0x040fe2000000003d */
[C---:B------:R-:W-:Y:S01]  /*3680*/  FFMA R53, R36.reuse, R26, R53 ;  /* 0x0000001a24357223 */ /* 0x040fe20000000035 */
[----:B------:R-:W2:Y:S01]  /*3690*/  LDS.128 R20, [R34+0xe10] ;  /* 0x000e100022147984 */ /* 0x000ea20000000c00 */
[----:B------:R-:W-:Y:S01]  /*36a0*/  FFMA R56, R36, R27, R56 ;  /* 0x0000001b24387223 */ /* 0x000fe20000000038 */
[-C--:B------:R-:W-:Y:S01]  /*36b0*/  FFMA R7, R24, R38.reuse, R7 ;  /* 0x0000002618077223 */ /* 0x080fe20000000007 */
[-C--:B------:R-:W-:Y:S01]  /*36c0*/  FFMA R4, R25, R38.reuse, R4 ;  /* 0x0000002619047223 */ /* 0x080fe20000000004 */
[-C--:B------:R-:W-:Y:S01]  /*36d0*/  FFMA R5, R26, R38.reuse, R5 ;  /* 0x000000261a057223 */ /* 0x080fe20000000005 */
[----:B------:R-:W-:Y:S01]  /*36e0*/  FFMA R2, R27, R38, R2 ;  /* 0x000000261b027223 */ /* 0x000fe20000000002 */
        /* <DEDUP_REMOVED lines=17> */
[----:B------:R-:W-:Y:S01]  /*3800*/  FFMA R29, R12, R16, R59 ;  /* 0x000000100c1d7223 */ /* 0x000fe2000000003b */
[C---:B------:R-:W-:Y:S01]  /*3810*/  FFMA R31, R16.reuse, R13, R61 ;  /* 0x0000000d101f7223 */ /* 0x040fe2000000003d */
[----:B------:R-:W-:Y:S01]  /*3820*/  FFMA R53, R16, R14, R53 ;  /* 0x0000000e10357223 */ /* 0x000fe20000000035 */
[----:B--2---:R-:W-:Y:S01]  /*3830*/  FFMA R43, R12, R20, R39 ;  /* 0x000000140c2b7223 */ /* 0x004fe20000000027 */
        /* <DEDUP_REMOVED lines=27> */
[----:B------:R-:W-:Y:S06]  /*39f0*/  BAR.SYNC.DEFER_BLOCKING 0x0 ;  /* 0x0000000000007b1d */ /* 0x000fec0000010000 */
[----:B------:R-:W-:Y:S05]  /*3a00*/  BRA.U UP0, `(.L_x_79) ;  /* 0xffffffd900c87547 */ /* 0x000fea000b83ffff */
.L_x_68:
[----:B------:R-:W0:Y:S01]  /*3a10*/  S2R R16, SR_TID.X ;  /* 0x0000000000107919 */ /* 0x000e220000002100 */
[----:B------:R-:W1:Y:S01]  /*3a20*/  LDCU.64 UR4, c[0x0][0x398] ;  /* 0x00007300ff0477ac */ /* 0x000e620008000a00 */
[----:B------:R-:W2:Y:S01]  /*3a30*/  S2R R17, SR_TID.Y ;  /* 0x0000000000117919 */ /* 0x000ea20000002200 */
[----:B0-----:R-:W-:Y:S02]  /*3a40*/  LEA R16, R16, UR7, 0x3 ;  /* 0x0000000710107c11 */ /* 0x001fe4000f8e18ff */
[----:B--2---:R-:W-:Y:S01]  /*3a50*/  LEA R17, R17, UR6, 0x2 ;  /* 0x0000000611117c11 */ /* 0x004fe2000f8e10ff */
[----:B------:R-:W0:Y:S01]  /*3a60*/  LDCU.64 UR6, c[0x0][0x390] ;  /* 0x00007200ff0677ac */ /* 0x000e220008000a00 */
[----:B-1----:R-:W-:-:S03]  /*3a70*/  ISETP.GE.AND P2, PT, R16, UR5, PT ;  /* 0x0000000510007c0c */ /* 0x002fc6000bf46270 */
[C---:B------:R-:W-:Y:S01]  /*3a80*/  IMAD R13, R17.reuse, UR5, RZ ;  /* 0x00000005110d7c24 */ /* 0x040fe2000f8e02ff */
[----:B------:R-:W-:-:S13]  /*3a90*/  ISETP.LT.AND P2, PT, R17, UR4, !P2 ;  /* 0x0000000411007c0c */ /* 0x000fda000d741270 */
[----:B------:R-:W1:Y:S01]  /*3aa0*/  @P2 LDC.64 R8, c[0x0][0x390] ;  /* 0x0000e400ff082b82 */ /* 0x000e620000000a00 */
[----:B------:R-:W-:-:S07]  /*3ab0*/  @P2 IADD3 R11, PT, PT, R16, R13, RZ ;  /* 0x0000000d100b2210 */ /* 0x000fce0007ffe0ff */
[----:B------:R-:W2:Y:S08]  /*3ac0*/  @P2 LDC R15, c[0x0][0x3a8] ;  /* 0x0000ea00ff0f2b82 */ /* 0x000eb00000000800 */
[----:B------:R-:W3:Y:S01]  /*3ad0*/  @P2 LDC R12, c[0x0][0x3a4] ;  /* 0x0000e900ff0c2b82 */ /* 0x000ee20000000800 */
[----:B-1----:R-:W-:-:S05]  /*3ae0*/  @P2 IMAD.WIDE R8, R11, 0x4, R8 ;  /* 0x000000040b082825 */ /* 0x002fca00078e0208 */
[----:B------:R-:W2:Y:S01]  /*3af0*/  @P2 LDG.E R6, desc[UR14][R8.64] ;  /* 0x0000000e08062981 */ /* 0x000ea2000c1e1900 */
[C---:B------:R-:W-:Y:S01]  /*3b00*/  IADD3 R11, PT, PT, R16.reuse, 0x2, RZ ;  /* 0x00000002100b7810 */ /* 0x040fe20007ffe0ff */
[C---:B------:R-:W-:Y:S01]  /*3b10*/  VIADD R14, R16.reuse, 0x3 ;  /* 0x00000003100e7836 */ /* 0x040fe20000000000 */
[----:B------:R-:W-:Y:S02]  /*3b20*/  IADD3 R10, PT, PT, R16, 0x1, RZ ;  /* 0x00000001100a7810 */ /* 0x000fe40007ffe0ff */
[----:B------:R-:W-:Y:S02]  /*3b30*/  ISETP.GE.AND P0, PT, R11, UR5, PT ;  /* 0x000000050b007c0c */ /* 0x000fe4000bf06270 */
[----:B------:R-:W-:Y:S02]  /*3b40*/  ISETP.GE.AND P3, PT, R10, UR5, PT ;  /* 0x000000050a007c0c */ /* 0x000fe4000bf66270 */
[----:B------:R-:W-:Y:S02]  /*3b50*/  IADD3 R11, P1, PT, R16, R13, RZ ;  /* 0x0000000d100b7210 */ /* 0x000fe40007f3e0ff */
[----:B------:R-:W-:-:S02]  /*3b60*/  P2R R20, PR, RZ, 0x8 ;  /* 0x00000008ff147803 */ /* 0x000fc40000000000 */
[----:B0-----:R-:W-:Y:S02]  /*3b70*/  LEA R10, P5, R11, UR6, 0x2 ;  /* 0x000000060b0a7c11 */ /* 0x001fe4000f8a10ff */
[C---:B------:R-:W-:Y:S02]  /*3b80*/  ISETP.GE.OR P3, PT, R17.reuse, UR4, P3 ;  /* 0x0000000411007c0c */ /* 0x040fe40009f66670 */
[----:B------:R-:W-:-:S11]  /*3b90*/  ISETP.GE.OR P4, PT, R17, UR4, P0 ;  /* 0x0000000411007c0c */ /* 0x000fd60008786670 */
[----:B------:R-:W0:Y:S08]  /*3ba0*/  @!P3 LDC R19, c[0x0][0x3a8] ;  /* 0x0000ea00ff13bb82 */ /* 0x000e300000000800 */
[----:B------:R-:W1:Y:S08]  /*3bb0*/  @!P4 LDC R21, c[0x0][0x3a8] ;  /* 0x0000ea00ff15cb82 */ /* 0x000e700000000800 */
[----:B------:R-:W4:Y:S08]  /*3bc0*/  @!P3 LDC R18, c[0x0][0x3a4] ;  /* 0x0000e900ff12bb82 */ /* 0x000f300000000800 */
[----:B------:R-:W4:Y:S01]  /*3bd0*/  @!P4 LDC R22, c[0x0][0x3a4] ;  /* 0x0000e900ff16cb82 */ /* 0x000f220000000800 */
[----:B--2---:R-:W-:-:S04]  /*3be0*/  @P2 FMUL R6, R6, R15 ;  /* 0x0000000f06062220 */ /* 0x004fc80000400000 */
[----:B---3--:R-:W-:Y:S01]  /*3bf0*/  @P2 FFMA R29, R29, R12, R6 ;  /* 0x0000000c1d1d2223 */ /* 0x008fe20000000006 */
[----:B------:R-:W-:-:S04]  /*3c00*/  SHF.R.S32.HI R6, RZ, 0x1f, R16 ;  /* 0x0000001fff067819 */ /* 0x000fc80000011410 */
[----:B------:R-:W-:Y:S01]  /*3c10*/  LEA.HI.X.SX32 R12, R13, R6, 0x1, P1 ;  /* 0x000000060d0c7211 */ /* 0x000fe200008f0eff */
[----:B------:R2:W-:Y:S01]  /*3c20*/  @P2 STG.E desc[UR14][R8.64], R29 ;  /* 0x0000001d08002986 */ /* 0x0005e2000c10190e */
[----:B------:R-:W-:Y:S02]  /*3c30*/  ISETP.GE.AND P1, PT, R14, UR5, PT ;  /* 0x000000050e007c0c */ /* 0x000fe4000bf26270 */
[----:B------:R-:W-:Y:S02]  /*3c40*/  LEA.HI.X R11, R11, UR7, R12, 0x2, P5 ;  /* 0x000000070b0b7c11 */ /* 0x000fe4000a8f140c */
[----:B------:R-:W-:-:S03]  /*3c50*/  ISETP.GE.OR P5, PT, R17, UR4, P1 ;  /* 0x0000000411007c0c */ /* 0x000fc60008fa6670 */
[----:B------:R-:W0:Y:S04]  /*3c60*/  @!P3 LDG.E R12, desc[UR14][R10.64+0x4] ;  /* 0x0000040e0a0cb981 */ /* 0x000e28000c1e1900 */
[----:B------:R-:W1:Y:S06]  /*3c70*/  @!P4 LDG.E R14, desc[UR14][R10.64+0x8] ;  /* 0x0000080e0a0ec981 */ /* 0x000e6c000c1e1900 */
[----:B------:R-:W3:Y:S01]  /*3c80*/  @!P5 LDG.E R15, desc[UR14][R10.64+0xc] ;  /* 0x00000c0e0a0fd981 */ /* 0x000ee2000c1e1900 */
[----:B------:R-:W3:Y:S01]  /*3c90*/  @!P5 LDC R24, c[0x0][0x3a8] ;  /* 0x0000ea00ff18db82 */ /* 0x000ee20000000800 */
[----:B--2---:R-:W-:-:S02]  /*3ca0*/  IADD3 R8, PT, PT, R16, 0x4, RZ ;  /* 0x0000000410087810 */ /* 0x004fc40007ffe0ff */
[----:B------:R-:W-:Y:S02]  /*3cb0*/  IADD3 R9, PT, PT, R16, 0x5, RZ ;  /* 0x0000000510097810 */ /* 0x000fe40007ffe0ff */
[----:B------:R-:W-:-:S03]  /*3cc0*/  ISETP.GE.AND P2, PT, R8, UR5, PT ;  /* 0x0000000508007c0c */ /* 0x000fc6000bf46270 */
[----:B------:R-:W2:Y:S01]  /*3cd0*/  @!P5 LDC R23, c[0x0][0x3a4] ;  /* 0x0000e900ff17db82 */ /* 0x000ea20000000800 */
[----:B0-----:R-:W-:Y:S01]  /*3ce0*/  @!P3 FMUL R12, R12, R19 ;  /* 0x000000130c0cb220 */ /* 0x001fe20000400000 */
[----:B-1----:R-:W-:-:S03]  /*3cf0*/  @!P4 FMUL R14, R14, R21 ;  /* 0x000000150e0ec220 */ /* 0x002fc60000400000 */
[----:B----4-:R-:W-:Y:S01]  /*3d00*/  @!P3 FFMA R55, R55, R18, R12 ;  /* 0x000000123737b223 */ /* 0x010fe2000000000c */
[----:B------:R-:W-:Y:S01]  /*3d10*/  @!P4 FFMA R7, R7, R22, R14 ;  /* 0x000000160707c223 */ /* 0x000fe2000000000e */
[----:B---3--:R-:W-:-:S03]  /*3d20*/  @!P5 FMUL R8, R15, R24 ;  /* 0x000000180f08d220 */ /* 0x008fc60000400000 */
[----:B------:R-:W-:Y:S01]  /*3d30*/  @!P3 STG.E desc[UR14][R10.64+0x4], R55 ;  /* 0x000004370a00b986 */ /* 0x000fe2000c10190e */
[----:B------:R-:W-:Y:S01]  /*3d40*/  ISETP.GE.AND P3, PT, R9, UR5, PT ;  /* 0x0000000509007c0c */ /* 0x000fe2000bf66270 */
[----:B--2---:R-:W-:Y:S02]  /*3d50*/  @!P5 FFMA R3, R3, R23, R8 ;  /* 0x000000170303d223 */ /* 0x004fe40000000008 */
[----:B------:R-:W-:Y:S01]  /*3d60*/  @!P4 STG.E desc[UR14][R10.64+0x8], R7 ;  /* 0x000008070a00c986 */ /* 0x000fe2000c10190e */
[----:B------:R-:W-:-:S03]  /*3d70*/  ISETP.GE.OR P4, PT, R17, UR4, P2 ;  /* 0x0000000411007c0c */ /* 0x000fc60009786670 */
[----:B------:R0:W-:Y:S01]  /*3d80*/  @!P5 STG.E desc[UR14][R10.64+0xc], R3 ;  /* 0x00000c030a00d986 */ /* 0x0001e2000c10190e */
[----:B------:R-:W-:-:S09]  /*3d90*/  ISETP.GE.OR P5, PT, R17, UR4, P3 ;  /* 0x0000000411007c0c */ /* 0x000fd20009fa6670 */
[----:B------:R-:W2:Y:S01]  /*3da0*/  @!P4 LDG.E R8, desc[UR14][R10.64+0x10] ;  /* 0x0000100e0a08c981 */ /* 0x000ea2000c1e1900 */
[----:B------:R-:W2:Y:S03]  /*3db0*/  @!P4 LDC R15, c[0x0][0x3a8] ;  /* 0x0000ea00ff0fcb82 */ /* 0x000ea60000000800 */
[----:B------:R-:W3:Y:S01]  /*3dc0*/  @!P5 LDG.E R9, desc[UR14][R10.64+0x14] ;  /* 0x0000140e0a09d981 */ /* 0x000ee2000c1e1900 */
[----:B0-----:R-:W-:-:S04]  /*3dd0*/  IADD3 R3, PT, PT, R16, 0x6, RZ ;  /* 0x0000000610037810 */ /* 0x001fc80007ffe0ff */
[----:B------:R-:W0:Y:S08]  /*3de0*/  @!P4 LDC R12, c[0x0][0x3a4] ;  /* 0x0000e900ff0ccb82 */ /* 0x000e300000000800 */
[----:B------:R-:W3:Y:S08]  /*3df0*/  @!P5 LDC R14, c[0x0][0x3a8] ;  /* 0x0000ea00ff0edb82 */ /* 0x000ef00000000800 */
[----:B------:R-:W1:Y:S01]  /*3e00*/  @!P5 LDC R7, c[0x0][0x3a4] ;  /* 0x0000e900ff07db82 */ /* 0x000e620000000800 */
[----:B--2---:R-:W-:-:S04]  /*3e10*/  @!P4 FMUL R8, R8, R15 ;  /* 0x0000000f0808c220 */ /* 0x004fc80000400000 */
[----:B0-----:R-:W-:Y:S01]  /*3e20*/  @!P4 FFMA R43, R43, R12, R8 ;  /* 0x0000000c2b2bc223 */ /* 0x001fe20000000008 */
[----:B---3--:R-:W-:-:S04]  /*3e30*/  @!P5 FMUL R9, R9, R14 ;  /* 0x0000000e0909d220 */ /* 0x008fc80000400000 */
[----:B-1----:R-:W-:Y:S01]  /*3e40*/  @!P5 FFMA R9, R38, R7, R9 ;  /* 0x000000072609d223 */ /* 0x002fe20000000009 */
[----:B------:R-:W-:Y:S01]  /*3e50*/  @!P4 STG.E desc[UR14][R10.64+0x10], R43 ;  /* 0x0000102b0a00c986 */ /* 0x000fe2000c10190e */
[----:B------:R-:W-:-:S03]  /*3e60*/  ISETP.GE.AND P4, PT, R3, UR5, PT ;  /* 0x0000000503007c0c */ /* 0x000fc6000bf86270 */
[----:B------:R0:W-:Y:S01]  /*3e70*/  @!P5 STG.E desc[UR14][R10.64+0x14], R9 ;  /* 0x000014090a00d986 */ /* 0x0001e2000c10190e */
[----:B------:R-:W-:-:S13]  /*3e80*/  ISETP.GE.OR P5, PT, R17, UR4, P4 ;  /* 0x0000000411007c0c */ /* 0x000fda000a7a6670 */
[----:B------:R-:W2:Y:S01]  /*3e90*/  @!P5 LDG.E R3, desc[UR14][R10.64+0x18] ;  /* 0x0000180e0a03d981 */ /* 0x000ea2000c1e1900 */
[----:B------:R-:W2:Y:S01]  /*3ea0*/  @!P5 LDC R8, c[0x0][0x3a8] ;  /* 0x0000ea00ff08db82 */ /* 0x000ea20000000800 */
[----:B------:R-:W-:Y:S01]  /*3eb0*/  IADD3 R23, PT, PT, R13, UR5, RZ ;  /* 0x000000050d177c10 */ /* 0x000fe2000fffe0ff */
[----:B------:R-:W-:-:S03]  /*3ec0*/  VIADD R15, R16, 0x7 ;  /* 0x00000007100f7836 */ /* 0x000fc60000000000 */
[----:B------:R-:W-:-:S03]  /*3ed0*/  IADD3 R19, PT, PT, R23, UR5, RZ ;  /* 0x0000000517137c10 */ /* 0x000fc6000fffe0ff */
[----:B------:R-:W1:Y:S01]  /*3ee0*/  @!P5 LDC R7, c[0x0][0x3a4] ;  /* 0x0000e900ff07db82 */ /* 0x000e620000000800 */
[----:B--2---:R-:W-:-:S04]  /*3ef0*/  @!P5 FMUL R8, R3, R8 ;  /* 0x000000080308d220 */ /* 0x004fc80000400000 */
[----:B-1----:R-:W-:-:S05]  /*3f00*/  @!P5 FFMA R45, R45, R7, R8 ;  /* 0x000000072d2dd223 */ /* 0x002fca0000000008 */
[----:B------:R-:W-:Y:S01]  /*3f10*/  @!P5 STG.E desc[UR14][R10.64+0x18], R45 ;  /* 0x0000182d0a00d986 */ /* 0x000fe2000c10190e */
[----:B------:R-:W-:-:S04]  /*3f20*/  IADD3 R3, P5, PT, R16, R23, RZ ;  /* 0x0000001710037210 */ /* 0x000fc80007fbe0ff */
[----:B------:R-:W-:Y:S02]  /*3f30*/  LEA.HI.X.SX32 R8, R23, R6, 0x1, P5 ;  /* 0x0000000617087211 */ /* 0x000fe400028f0eff */
[----:B------:R-:W-:-:S04]  /*3f40*/  LEA R12, P5, R3, UR6, 0x2 ;  /* 0x00000006030c7c11 */ /* 0x000fc8000f8a10ff */
[----:B------:R-:W-:Y:S02]  /*3f50*/  LEA.HI.X R13, R3, UR7, R8, 0x2, P5 ;  /* 0x00000007030d7c11 */ /* 0x000fe4000a8f1408 */
[----:B------:R-:W-:Y:S02]  /*3f60*/  IADD3 R7, P5, PT, R16, R19, RZ ;  /* 0x0000001310077210 */ /* 0x000fe40007fbe0ff */
[C---:B------:R-:W-:Y:S02]  /*3f70*/  IADD3 R3, PT, PT, R19.reuse, UR5, RZ ;  /* 0x0000000513037c10 */ /* 0x040fe4000fffe0ff */
[----:B------:R-:W-:Y:S02]  /*3f80*/  LEA.HI.X.SX32 R14, R19, R6, 0x1, P5 ;  /* 0x00000006130e7211 */ /* 0x000fe400028f0eff */
[----:B------:R-:W-:-:S04]  /*3f90*/  LEA R8, P5, R7, UR6, 0x2 ;  /* 0x0000000607087c11 */ /* 0x000fc8000f8a10ff */
[----:B0-----:R-:W-:Y:S02]  /*3fa0*/  LEA.HI.X R9, R7, UR7, R14, 0x2, P5 ;  /* 0x0000000707097c11 */ /* 0x001fe4000a8f140e */
[----:B------:R-:W-:-:S04]  /*3fb0*/  IADD3 R7, P5, PT, R16, R3, RZ ;  /* 0x0000000310077210 */ /* 0x000fc80007fbe0ff */
[----:B------:R-:W-:Y:S02]  /*3fc0*/  LEA.HI.X.SX32 R14, R3, R6, 0x1, P5 ;  /* 0x00000006030e7211 */ /* 0x000fe400028f0eff */
[----:B------:R-:W-:-:S04]  /*3fd0*/  LEA R6, P5, R7, UR6, 0x2 ;  /* 0x0000000607067c11 */ /* 0x000fc8000f8a10ff */
[----:B------:R-:W-:Y:S02]  /*3fe0*/  LEA.HI.X R7, R7, UR7, R14, 0x2, P5 ;  /* 0x0000000707077c11 */ /* 0x000fe4000a8f140e */
[----:B------:R-:W-:-:S04]  /*3ff0*/  ISETP.GE.AND P5, PT, R15, UR5, PT ;  /* 0x000000050f007c0c */ /* 0x000fc8000bfa6270 */
[----:B------:R-:W-:-:S13]  /*4000*/  ISETP.GE.OR P6, PT, R17, UR4, P5 ;  /* 0x0000000411007c0c */ /* 0x000fda000afc6670 */
[----:B------:R-:W2:Y:S01]  /*4010*/  @!P6 LDG.E R14, desc[UR14][R10.64+0x1c] ;  /* 0x00001c0e0a0ee981 */ /* 0x000ea2000c1e1900 */
[----:B------:R-:W2:Y:S01]  /*4020*/  @!P6 LDC R15, c[0x0][0x3a8] ;  /* 0x0000ea00ff0feb82 */ /* 0x000ea20000000800 */
[----:B------:R-:W-:-:S07]  /*4030*/  IADD3 R18, PT, PT, R17, 0x1, RZ ;  /* 0x0000000111127810 */ /* 0x000fce0007ffe0ff */
[----:B------:R-:W0:Y:S01]  /*4040*/  @!P6 LDC R21, c[0x0][0x3a4] ;  /* 0x0000e900ff15eb82 */ /* 0x000e220000000800 */
[----:B--2---:R-:W-:-:S04]  /*4050*/  @!P6 FMUL R15, R14, R15 ;  /* 0x0000000f0e0fe220 */ /* 0x004fc80000400000 */
[----:B0-----:R-:W-:-:S05]  /*4060*/  @!P6 FFMA R21, R42, R21, R15 ;  /* 0x000000152a15e223 */ /* 0x001fca000000000f */
        /* <DEDUP_REMOVED lines=41> */
[----:B------:R-:W-:Y:S01]  /*4300*/  @!P6 STG.E desc[UR14][R12.64+0x10], R47 ;  /* 0x0000102f0c00e986 */ /* 0x000fe2000c10190e */
        /* <DEDUP_REMOVED lines=15> */
[----:B------:R-:W0:Y:S01]  /*4400*/  @!P6 LDG.E R0, desc[UR14][R12.64+0x1c] ;  /* 0x00001c0e0c00e981 */ /* 0x000e22000c1e1900 */
[----:B------:R-:W0:Y:S08]  /*4410*/  @!P6 LDC R15, c[0x0][0x3a8] ;  /* 0x0000ea00ff0feb82 */ /* 0x000e300000000800 */
[----:B------:R-:W1:Y:S01]  /*4420*/  @!P6 LDC R4, c[0x0][0x3a4] ;  /* 0x0000e900ff04eb82 */ /* 0x000e620000000800 */
[----:B0-----:R-:W-:Y:S01]  /*4430*/  @!P6 FMUL R11, R0, R15 ;  /* 0x0000000f000be220 */ /* 0x001fe20000400000 */
[----:B------:R-:W-:-:S03]  /*4440*/  IADD3 R0, PT, PT, R17, 0x2, RZ ;  /* 0x0000000211007810 */ /* 0x000fc60007ffe0ff */
[----:B-1----:R-:W-:-:S05]  /*4450*/  @!P6 FFMA R15, R48, R4, R11 ;  /* 0x00000004300fe223 */ /* 0x002fca000000000b */
[----:B------:R0:W-:Y:S01]  /*4460*/  @!P6 STG.E desc[UR14][R12.64+0x1c], R15 ;  /* 0x00001c0f0c00e986 */ /* 0x0001e2000c10190e */
[----:B------:R-:W-:-:S04]  /*4470*/  ISETP.NE.AND P6, PT, R21, RZ, PT ;  /* 0x000000ff1500720c */ /* 0x000fc80003fc5270 */
[----:B------:R-:W-:-:S13]  /*4480*/  ISETP.GE.OR P6, PT, R0, UR4, P6 ;  /* 0x0000000400007c0c */ /* 0x000fda000b7c6670 */
[----:B------:R-:W1:Y:S01]  /*4490*/  @!P6 LDC.64 R10, c[0x0][0x390] ;  /* 0x0000e400ff0aeb82 */ /* 0x000e620000000a00 */
[----:B------:R-:W-:-:S07]  /*44a0*/  @!P6 IADD3 R19, PT, PT, R16, R19, RZ ;  /* 0x000000131013e210 */ /* 0x000fce0007ffe0ff */
[----:B------:R-:W2:Y:S01]  /*44b0*/  @!P6 LDC R14, c[0x0][0x3a4] ;  /* 0x0000e900ff0eeb82 */ /* 0x000ea20000000800 */
[----:B-1----:R-:W-:-:S07]  /*44c0*/  @!P6 IMAD.WIDE R10, R19, 0x4, R10 ;  /* 0x00000004130ae825 */ /* 0x002fce00078e020a */
[----:B------:R-:W1:Y:S01]  /*44d0*/  @!P6 LDC R19, c[0x0][0x3a8] ;  /* 0x0000ea00ff13eb82 */ /* 0x000e620000000800 */
[----:B------:R-:W1:Y:S02]  /*44e0*/  @!P6 LDG.E R4, desc[UR14][R10.64] ;  /* 0x0000000e0a04e981 */ /* 0x000e64000c1e1900 */
[----:B-1----:R-:W-:-:S04]  /*44f0*/  @!P6 FMUL R4, R4, R19 ;  /* 0x000000130404e220 */ /* 0x002fc80000400000 */
[----:B--2---:R-:W-:-:S05]  /*4500*/  @!P6 FFMA R53, R53, R14, R4 ;  /* 0x0000000e3535e223 */ /* 0x004fca0000000004 */
[----:B------:R1:W-:Y:S01]  /*4510*/  @!P6 STG.E desc[UR14][R10.64], R53 ;  /* 0x000000350a00e986 */ /* 0x0003e2000c10190e */
[----:B------:R-:W-:-:S04]  /*4520*/  ISETP.NE.AND P6, PT, R20, RZ, PT ;  /* 0x000000ff1400720c */ /* 0x000fc80003fc5270 */
[----:B------:R-:W-:-:S13]  /*4530*/  ISETP.GE.OR P6, PT, R0, UR4, P6 ;  /* 0x0000000400007c0c */ /* 0x000fda000b7c6670 */
[----:B------:R-:W2:Y:S01]  /*4540*/  @!P6 LDG.E R4, desc[UR14][R8.64+0x4] ;  /* 0x0000040e0804e981 */ /* 0x000ea2000c1e1900 */
[----:B0-----:R-:W2:Y:S08]  /*4550*/  @!P6 LDC R13, c[0x0][0x3a8] ;  /* 0x0000ea00ff0deb82 */ /* 0x001eb00000000800 */
[----:B------:R-:W0:Y:S01]  /*4560*/  @!P6 LDC R12, c[0x0][0x3a4] ;  /* 0x0000e900ff0ceb82 */ /* 0x000e220000000800 */
[----:B--2---:R-:W-:-:S04]  /*4570*/  @!P6 FMUL R4, R4, R13 ;  /* 0x0000000d0404e220 */ /* 0x004fc80000400000 */
[----:B0-----:R-:W-:-:S05]  /*4580*/  @!P6 FFMA R57, R57, R12, R4 ;  /* 0x0000000c3939e223 */ /* 0x001fca0000000004 */
[----:B------:R-:W-:Y:S01]  /*4590*/  @!P6 STG.E desc[UR14][R8.64+0x4], R57 ;  /* 0x000004390800e986 */ /* 0x000fe2000c10190e */
[----:B------:R-:W-:-:S13]  /*45a0*/  ISETP.GE.OR P6, PT, R0, UR4, P0 ;  /* 0x0000000400007c0c */ /* 0x000fda00087c6670 */
[----:B------:R-:W2:Y:S01]  /*45b0*/  @!P6 LDG.E R4, desc[UR14][R8.64+0x8] ;  /* 0x0000080e0804e981 */ /* 0x000ea2000c1e1900 */
[----:B------:R-:W2:Y:S08]  /*45c0*/  @!P6 LDC R13, c[0x0][0x3a8] ;  /* 0x0000ea00ff0deb82 */ /* 0x000eb00000000800 */
[----:B-1----:R-:W0:Y:S01]  /*45d0*/  @!P6 LDC R10, c[0x0][0x3a4] ;  /* 0x0000e900ff0aeb82 */ /* 0x002e220000000800 */
[----:B--2---:R-:W-:-:S04]  /*45e0*/  @!P6 FMUL R4, R4, R13 ;  /* 0x0000000d0404e220 */ /* 0x004fc80000400000 */
        /* <DEDUP_REMOVED lines=12> */
[----:B0-----:R-:W0:Y:S01]  /*46b0*/  @!P6 LDC R5, c[0x0][0x3a4] ;  /* 0x0000e900ff05eb82 */ /* 0x001e220000000800 */
[----:B--2---:R-:W-:-:S04]  /*46c0*/  @!P6 FMUL R4, R4, R11 ;  /* 0x0000000b0404e220 */ /* 0x004fc80000400000 */
[----:B0-----:R-:W-:-:S05]  /*46d0*/  @!P6 FFMA R39, R39, R5, R4 ;  /* 0x000000052727e223 */ /* 0x001fca0000000004 */
[----:B------:R-:W-:Y:S01]  /*46e0*/  @!P6 STG.E desc[UR14][R8.64+0x10], R39 ;  /* 0x000010270800e986 */ /* 0x000fe2000c10190e */
[----:B------:R-:W-:-:S13]  /*46f0*/  ISETP.GE.OR P6, PT, R0, UR4, P3 ;  /* 0x0000000400007c0c */ /* 0x000fda0009fc6670 */
[----:B------:R-:W2:Y:S01]  /*4700*/  @!P6 LDG.E R4, desc[UR14][R8.64+0x14] ;  /* 0x0000140e0804e981 */ /* 0x000ea2000c1e1900 */
[----:B------:R-:W2:Y:S08]  /*4710*/  @!P6 LDC R5, c[0x0][0x3a8] ;  /* 0x0000ea00ff05eb82 */ /* 0x000eb00000000800 */
[----:B------:R-:W0:Y:S01]  /*4720*/  @!P6 LDC R10, c[0x0][0x3a4] ;  /* 0x0000e900ff0aeb82 */ /* 0x000e220000000800 */
        /* <DEDUP_REMOVED lines=25> */
[----:B------:R-:W1:Y:S01]  /*48c0*/  @!P6 LDG.E R0, desc[UR14][R4.64] ;  /* 0x0000000e0400e981 */ /* 0x000e62000c1e1900 */
[C---:B------:R-:W-:Y:S02]  /*48d0*/  ISETP.GE.OR P0, PT, R17.reuse, UR4, P0 ;  /* 0x0000000411007c0c */ /* 0x040fe40008706670 */
[C---:B------:R-:W-:Y:S02]  /*48e0*/  ISETP.GE.OR P1, PT, R17.reuse, UR4, P1 ;  /* 0x0000000411007c0c */ /* 0x040fe40008f26670 */
[C---:B------:R-:W-:Y:S02]  /*48f0*/  ISETP.GE.OR P2, PT, R17.reuse, UR4, P2 ;  /* 0x0000000411007c0c */ /* 0x040fe40009746670 */
[C---:B------:R-:W-:Y:S02]  /*4900*/  ISETP.GE.OR P3, PT, R17.reuse, UR4, P3 ;  /* 0x0000000411007c0c */ /* 0x040fe40009f66670 */
[----:B------:R-:W-:-:S05]  /*4910*/  ISETP.GE.OR P4, PT, R17, UR4, P4 ;  /* 0x0000000411007c0c */ /* 0x000fca000a786670 */
[----:B------:R-:W3:Y:S08]  /*4920*/  @!P0 LDC R12, c[0x0][0x3a4] ;  /* 0x0000e900ff0c8b82 */ /* 0x000ef00000000800 */
[----:B------:R-:W4:Y:S08]  /*4930*/  @!P1 LDC R14, c[0x0][0x3a8] ;  /* 0x0000ea00ff0e9b82 */ /* 0x000f300000000800 */
[----:B------:R-:W0:Y:S08]  /*4940*/  @!P1 LDC R13, c[0x0][0x3a4] ;  /* 0x0000e900ff0d9b82 */ /* 0x000e300000000800 */
[----:B------:R-:W0:Y:S08]  /*4950*/  @!P2 LDC R15, c[0x0][0x3a8] ;  /* 0x0000ea00ff0fab82 */ /* 0x000e300000000800 */
[----:B------:R-:W0:Y:S08]  /*4960*/  @!P2 LDC R16, c[0x0][0x3a4] ;  /* 0x0000e900ff10ab82 */ /* 0x000e300000000800 */
[----:B------:R-:W0:Y:S08]  /*4970*/  @!P3 LDC R18, c[0x0][0x3a8] ;  /* 0x0000ea00ff12bb82 */ /* 0x000e300000000800 */
[----:B------:R-:W0:Y:S01]  /*4980*/  @!P3 LDC R19, c[0x0][0x3a4] ;  /* 0x0000e900ff13bb82 */ /* 0x000e220000000800 */
[----:B-1----:R-:W-:-:S04]  /*4990*/  @!P6 FMUL R3, R0, R3 ;  /* 0x000000030003e220 */ /* 0x002fc80000400000 */
[----:B--2---:R-:W-:-:S05]  /*49a0*/  @!P6 FFMA R3, R28, R10, R3 ;  /* 0x0000000a1c03e223 */ /* 0x004fca0000000003 */
[----:B------:R1:W-:Y:S01]  /*49b0*/  @!P6 STG.E desc[UR14][R4.64], R3 ;  /* 0x000000030400e986 */ /* 0x0003e2000c10190e */
[----:B------:R-:W-:-:S03]  /*49c0*/  ISETP.NE.AND P6, PT, R20, RZ, PT ;  /* 0x000000ff1400720c */ /* 0x000fc60003fc5270 */
[----:B0-----:R0:W5:Y:S01]  /*49d0*/  @!P0 LDG.E R8, desc[UR14][R6.64+0x8] ;  /* 0x0000080e06088981 */ /* 0x001162000c1e1900 */
[----:B------:R-:W-:-:S03]  /*49e0*/  ISETP.GE.OR P6, PT, R17, UR4, P6 ;  /* 0x0000000411007c0c */ /* 0x000fc6000b7c6670 */
[----:B------:R0:W5:Y:S04]  /*49f0*/  @!P1 LDG.E R9, desc[UR14][R6.64+0xc] ;  /* 0x00000c0e06099981 */ /* 0x000168000c1e1900 */
[----:B------:R0:W5:Y:S01]  /*4a00*/  @!P2 LDG.E R10, desc[UR14][R6.64+0x10] ;  /* 0x0000100e060aa981 */ /* 0x000162000c1e1900 */
[----:B-1----:R-:W1:Y:S03]  /*4a10*/  @!P0 LDC R5, c[0x0][0x3a8] ;  /* 0x0000ea00ff058b82 */ /* 0x002e660000000800 */
        /* <DEDUP_REMOVED lines=14> */
.L_x_81:
[----:B------:R-:W-:Y:S05]  /*4b00*/  BSYNC.RECONVERGENT B0 ;  /* 0x0000000000007941 */ /* 0x000fea0003800200 */
.L_x_80:
        /* <DEDUP_REMOVED lines=22> */
.L_x_82:
        /* <DEDUP_REMOVED lines=9> */
.L_x_525:


//--------------------- .text._Z8sgemm_dbILi128ELi64ELi8ELi8ELi4EEvPKfS1_Pfiiiff --------------------------
	.section	.text._Z8sgemm_dbILi128ELi64ELi8ELi8ELi4EEvPKfS1_Pfiiiff,"ax",@progbits
	.align	128
        .global         _Z8sgemm_dbILi128ELi64ELi8ELi8ELi4EEvPKfS1_Pfiiiff
        .type           _Z8sgemm_dbILi128ELi64ELi8ELi8ELi4EEvPKfS1_Pfiiiff,@function
        .size           _Z8sgemm_dbILi128ELi64ELi8ELi8ELi4EEvPKfS1_Pfiiiff,(.L_x_526 - _Z8sgemm_dbILi128ELi64ELi8ELi8ELi4EEvPKfS1_Pfiiiff)
        .other          _Z8sgemm_dbILi128ELi64ELi8ELi8ELi4EEvPKfS1_Pfiiiff,@"STO_CUDA_ENTRY STV_DEFAULT"
_Z8sgemm_dbILi128ELi64ELi8ELi8ELi4EEvPKfS1_Pfiiiff:
.text._Z8sgemm_dbILi128ELi64ELi8ELi8ELi4EEvPKfS1_Pfiiiff:
        /* <DEDUP_REMOVED lines=20> */
[----:B------:R-:W-:Y:S01]  /*0140*/  IADD3 R9, PT, PT, RZ, -UR8, RZ ;  /* 0x80000008ff097c10 */ /* 0x000fe2000fffe0ff */
[----:B------:R-:W-:Y:S01]  /*0150*/  IMAD.MOV.U32 R20, RZ, RZ, R0 ;  /* 0x000000ffff147224 */ /* 0x000fe200078e0000 */
        /* <DEDUP_REMOVED lines=11> */
[----:B------:R-:W-:-:S04]  /*0210*/  IMAD.HI.U32 R3, R8, R5, RZ ;  /* 0x0000000508037227 */ /* 0x000fc800078e00ff */
[----:B------:R-:W-:-:S04]  /*0220*/  IMAD.MOV R2, RZ, RZ, -R3 ;  /* 0x000000ffff027224 */ /* 0x000fc800078e0a03 */
        /* <DEDUP_REMOVED lines=18> */
[----:B0-----:R-:W-:-:S02]  /*0350*/  LEA R10, R7, R2, 0x18 ;  /* 0x00000002070a7211 */ /* 0x001fc400078ec0ff */
[----:B------:R-:W-:-:S07]  /*0360*/  MOV R7, RZ ;  /* 0x000000ff00077202 */ /* 0x000fce0000000f00 */
.L_x_87:
[----:B------:R-:W-:Y:S02]  /*0370*/  SHF.L.U32 R2, R20, 0x2, RZ ;  /* 0x0000000214027819 */ /* 0x000fe400000006ff */
[----:B------:R-:W-:Y:S02]  /*0380*/  SHF.R.U32.HI R8, RZ, 0x1, R20 ;  /* 0x00000001ff087819 */ /* 0x000fe40000011614 */
[----:B------:R-:W-:-:S03]  /*0390*/  LOP3.LUT R2, R2, 0x4, RZ, 0xc0, !PT ;  /* 0x0000000402027812 */ /* 0x000fc600078ec0ff */
[----:B------:R-:W-:-:S04]  /*03a0*/  VIADD R3, R8, UR6 ;  /* 0x0000000608037c36 */ /* 0x000fc80008000000 */
[----:B------:R-:W-:-:S04]  /*03b0*/  IMAD R3, R3, UR5, R2 ;  /* 0x0000000503037c24 */ /* 0x000fc8000f8e0202 */
[----:B-1----:R-:W-:-:S05]  /*03c0*/  IMAD.WIDE R2, R3, 0x4, R4 ;  /* 0x0000000403027825 */ /* 0x002fca00078e0204 */
[----:B0-----:R-:W2:Y:S01]  /*03d0*/  LDG.E.128 R12, desc[UR14][R2.64] ;  /* 0x0000000e020c7981 */ /* 0x001ea2000c1e1d00 */
[C---:B------:R-:W-:Y:S01]  /*03e0*/  SHF.L.U32 R9, R20.reuse, 0x9, RZ ;  /* 0x0000000914097819 */ /* 0x040fe200000006ff */
[----:B------:R-:W-:Y:S01]  /*03f0*/  VIADD R20, R20, UR8 ;  /* 0x0000000814147c36 */ /* 0x000fe20008000000 */
[----:B------:R-:W-:Y:S02]  /*0400*/  IADD3 R7, PT, PT, R7, 0x1, RZ ;  /* 0x0000000107077810 */ /* 0x000fe40007ffe0ff */
[----:B------:R-:W-:Y:S02]  /*0410*/  LOP3.LUT R9, R9, 0x200, RZ, 0xc0, !PT ;  /* 0x0000020009097812 */ /* 0x000fe400078ec0ff */
[----:B------:R-:W-:Y:S02]  /*0420*/  ISETP.NE.AND P0, PT, R7, R6, PT ;  /* 0x000000060700720c */ /* 0x000fe40003f05270 */
[----:B------:R-:W-:-:S04]  /*0430*/  IADD3 R9, PT, PT, R8, R9, RZ ;  /* 0x0000000908097210 */ /* 0x000fc80007ffe0ff */
[----:B------:R-:W-:-:S05]  /*0440*/  LEA R9, R9, R10, 0x2 ;  /* 0x0000000a09097211 */ /* 0x000fca00078e10ff */
[----:B--2---:R0:W-:Y:S04]  /*0450*/  STS [R9], R12 ;  /* 0x0000000c09007388 */ /* 0x0041e80000000800 */
[----:B------:R0:W-:Y:S04]  /*0460*/  STS [R9+0x200], R13 ;  /* 0x0002000d09007388 */ /* 0x0001e80000000800 */
[----:B------:R0:W-:Y:S04]  /*0470*/  STS [R9+0x400], R14 ;  /* 0x0004000e09007388 */ /* 0x0001e80000000800 */
[----:B------:R0:W-:Y:S01]  /*0480*/  STS [R9+0x600], R15 ;  /* 0x0006000f09007388 */ /* 0x0001e20000000800 */
[----:B------:R-:W-:Y:S05]  /*0490*/  @P0 BRA `(.L_x_87) ;  /* 0xfffffffc00b40947 */ /* 0x000fea000383ffff */
.L_x_86:
[----:B------:R-:W-:Y:S05]  /*04a0*/  BSYNC.RECONVERGENT B1 ;  /* 0x0000000000017941 */ /* 0x000fea0003800200 */
.L_x_85:
[----:B------:R-:W-:Y:S05]  /*04b0*/  @!P1 BRA `(.L_x_84) ;  /* 0x0000000400189947 */ /* 0x000fea0003800000 */
[----:B------:R-:W1:Y:S01]  /*04c0*/  S2R R4, SR_CgaCtaId ;  /* 0x0000000000047919 */ /* 0x000e620000008800 */
[----:B------:R-:W2:Y:S01]  /*04d0*/  LDC.64 R2, c[0x0][0x380] ;  /* 0x0000e000ff027b82 */ /* 0x000ea20000000a00 */
[----:B------:R-:W-:-:S04]  /*04e0*/  MOV R21, 0x400 ;  /* 0x0000040000157802 */ /* 0x000fc80000000f00 */
[----:B-1----:R-:W-:-:S07]  /*04f0*/  LEA R21, R4, R21, 0x18 ;  /* 0x0000001504157211 */ /* 0x002fce00078ec0ff */
.L_x_88:
[C---:B-1----:R-:W-:Y:S02]  /*0500*/  SHF.L.U32 R4, R20.reuse, 0x2, RZ ;  /* 0x0000000214047819 */ /* 0x042fe400000006ff */
[----:B------:R-:W-:Y:S02]  /*0510*/  IADD3 R29, PT, PT, R20, UR8, RZ ;  /* 0x00000008141d7c10 */ /* 0x000fe4000fffe0ff */
[----:B------:R-:W-:Y:S02]  /*0520*/  SHF.R.U32.HI R28, RZ, 0x1, R20 ;  /* 0x00000001ff1c7819 */ /* 0x000fe40000011614 */
[----:B------:R-:W-:Y:S01]  /*0530*/  LOP3.LUT R6, R4, 0x4, RZ, 0xc0, !PT ;  /* 0x0000000404067812 */ /* 0x000fe200078ec0ff */
[C---:B------:R-:W-:Y:S01]  /*0540*/  VIADD R24, R29.reuse, UR8 ;  /* 0x000000081d187c36 */ /* 0x040fe20008000000 */
[----:B------:R-:W-:Y:S02]  /*0550*/  IADD3 R7, PT, PT, R28, UR6, RZ ;  /* 0x000000061c077c10 */ /* 0x000fe4000fffe0ff */
[----:B------:R-:W-:-:S02]  /*0560*/  SHF.L.U32 R4, R29, 0x2, RZ ;  /* 0x000000021d047819 */ /* 0x000fc400000006ff */
[C---:B------:R-:W-:Y:S01]  /*0570*/  IADD3 R22, PT, PT, R24.reuse, UR8, RZ ;  /* 0x0000000818167c10 */ /* 0x040fe2000fffe0ff */
[----:B------:R-:W-:Y:S01]  /*0580*/  IMAD R7, R7, UR9, R6 ;  /* 0x0000000907077c24 */ /* 0x000fe2000f8e0206 */
[----:B------:R-:W-:Y:S02]  /*0590*/  SHF.L.U32 R6, R24, 0x2, RZ ;  /* 0x0000000218067819 */ /* 0x000fe400000006ff */
[----:B------:R-:W-:Y:S02]  /*05a0*/  SHF.R.U32.HI R23, RZ, 0x1, R29 ;  /* 0x00000001ff177819 */ /* 0x000fe4000001161d */
[----:B------:R-:W-:Y:S02]  /*05b0*/  SHF.R.U32.HI R25, RZ, 0x1, R24 ;  /* 0x00000001ff197819 */ /* 0x000fe40000011618 */
[----:B------:R-:W-:Y:S02]  /*05c0*/  LOP3.LUT R10, R6, 0x4, RZ, 0xc0, !PT ;  /* 0x00000004060a7812 */ /* 0x000fe400078ec0ff */
[----:B------:R-:W-:Y:S01]  /*05d0*/  SHF.L.U32 R6, R22, 0x2, RZ ;  /* 0x0000000216067819 */ /* 0x000fe200000006ff */
[----:B------:R-:W-:Y:S01]  /*05e0*/  VIADD R11, R25, UR6 ;  /* 0x00000006190b7c36 */ /* 0x000fe20008000000 */
[----:B------:R-:W-:-:S02]  /*05f0*/  SHF.R.U32.HI R26, RZ, 0x1, R22 ;  /* 0x00000001ff1a7819 */ /* 0x000fc40000011616 */
[----:B------:R-:W-:Y:S02]  /*0600*/  LOP3.LUT R4, R4, 0x4, RZ, 0xc0, !PT ;  /* 0x0000000404047812 */ /* 0x000fe400078ec0ff */
[----:B------:R-:W-:Y:S02]  /*0610*/  IADD3 R5, PT, PT, R23, UR6, RZ ;  /* 0x0000000617057c10 */ /* 0x000fe4000fffe0ff */
[----:B0-----:R-:W-:Y:S02]  /*0620*/  LOP3.LUT R12, R6, 0x4, RZ, 0xc0, !PT ;  /* 0x00000004060c7812 */ /* 0x001fe400078ec0ff */
[----:B------:R-:W-:Y:S01]  /*0630*/  IADD3 R15, PT, PT, R26, UR6, RZ ;  /* 0x000000061a0f7c10 */ /* 0x000fe2000fffe0ff */
[----:B------:R-:W-:Y:S02]  /*0640*/  IMAD R9, R5, UR9, R4 ;  /* 0x0000000905097c24 */ /* 0x000fe4000f8e0204 */
[----:B------:R-:W-:Y:S02]  /*0650*/  IMAD R13, R11, UR9, R10 ;  /* 0x000000090b0d7c24 */ /* 0x000fe4000f8e020a */
[----:B------:R-:W-:-:S02]  /*0660*/  IMAD R15, R15, UR9, R12 ;  /* 0x000000090f0f7c24 */ /* 0x000fc4000f8e020c */
[----:B--2---:R-:W-:-:S04]  /*0670*/  IMAD.WIDE R4, R7, 0x4, R2 ;  /* 0x0000000407047825 */ /* 0x004fc800078e0202 */
[--C-:B------:R-:W-:Y:S02]  /*0680*/  IMAD.WIDE R8, R9, 0x4, R2.reuse ;  /* 0x0000000409087825 */ /* 0x100fe400078e0202 */
[----:B------:R-:W2:Y:S02]  /*0690*/  LDG.E.128 R4, desc[UR14][R4.64] ;  /* 0x0000000e04047981 */ /* 0x000ea4000c1e1d00 */
[--C-:B------:R-:W-:Y:S02]  /*06a0*/  IMAD.WIDE R12, R13, 0x4, R2.reuse ;  /* 0x000000040d0c7825 */ /* 0x100fe400078e0202 */
[----:B------:R-:W3:Y:S02]  /*06b0*/  LDG.E.128 R8, desc[UR14][R8.64] ;  /* 0x0000000e08087981 */ /* 0x000ee4000c1e1d00 */
[----:B------:R-:W-:Y:S02]  /*06c0*/  IMAD.WIDE R16, R15, 0x4, R2 ;  /* 0x000000040f107825 */ /* 0x000fe400078e0202 */
[----:B------:R-:W4:Y:S04]  /*06d0*/  LDG.E.128 R12, desc[UR14][R12.64] ;  /* 0x0000000e0c0c7981 */ /* 0x000f28000c1e1d00 */
[----:B------:R-:W5:Y:S01]  /*06e0*/  LDG.E.128 R16, desc[UR14][R16.64] ;  /* 0x0000000e10107981 */ /* 0x000f62000c1e1d00 */
[----:B------:R-:W-:-:S02]  /*06f0*/  SHF.L.U32 R27, R20, 0x9, RZ ;  /* 0x00000009141b7819 */ /* 0x000fc400000006ff */
[----:B------:R-:W-:Y:S02]  /*0700*/  SHF.L.U32 R20, R29, 0x9, RZ ;  /* 0x000000091d147819 */ /* 0x000fe400000006ff */
[----:B------:R-:W-:Y:S01]  /*0710*/  LOP3.LUT R29, R27, 0x200, RZ, 0xc0, !PT ;  /* 0x000002001b1d7812 */ /* 0x000fe200078ec0ff */
[----:B------:R-:W-:Y:S01]  /*0720*/  IMAD.SHL.U32 R27, R22, 0x200, RZ ;  /* 0x00000200161b7824 */ /* 0x000fe200078e00ff */
[----:B------:R-:W-:Y:S02]  /*0730*/  SHF.L.U32 R24, R24, 0x9, RZ ;  /* 0x0000000918187819 */ /* 0x000fe400000006ff */
[----:B------:R-:W-:Y:S02]  /*0740*/  LOP3.LUT R20, R20, 0x200, RZ, 0xc0, !PT ;  /* 0x0000020014147812 */ /* 0x000fe400078ec0ff */
[----:B------:R-:W-:Y:S02]  /*0750*/  LOP3.LUT R27, R27, 0x200, RZ, 0xc0, !PT ;  /* 0x000002001b1b7812 */ /* 0x000fe400078ec0ff */
[----:B------:R-:W-:-:S02]  /*0760*/  LOP3.LUT R24, R24, 0x200, RZ, 0xc0, !PT ;  /* 0x0000020018187812 */ /* 0x000fc400078ec0ff */
[----:B------:R-:W-:Y:S01]  /*0770*/  IADD3 R28, PT, PT, R28, R29, RZ ;  /* 0x0000001d1c1c7210 */ /* 0x000fe20007ffe0ff */
[----:B------:R-:W-:Y:S01]  /*0780*/  IMAD.IADD R26, R26, 0x1, R27 ;  /* 0x000000011a1a7824 */ /* 0x000fe200078e021b */
[----:B------:R-:W-:Y:S02]  /*0790*/  IADD3 R20, PT, PT, R23, R20, RZ ;  /* 0x0000001417147210 */ /* 0x000fe40007ffe0ff */
[----:B------:R-:W-:Y:S02]  /*07a0*/  IADD3 R24, PT, PT, R25, R24, RZ ;  /* 0x0000001819187210 */ /* 0x000fe40007ffe0ff */
[-C--:B------:R-:W-:Y:S02]  /*07b0*/  LEA R28, R28, R21.reuse, 0x2 ;  /* 0x000000151c1c7211 */ /* 0x080fe400078e10ff */
[-C--:B------:R-:W-:Y:S02]  /*07c0*/  LEA R23, R20, R21.reuse, 0x2 ;  /* 0x0000001514177211 */ /* 0x080fe400078e10ff */
[----:B------:R-:W-:-:S02]  /*07d0*/  LEA R24, R24, R21, 0x2 ;  /* 0x0000001518187211 */ /* 0x000fc400078e10ff */
        /* <DEDUP_REMOVED lines=20> */
.L_x_84:
[----:B------:R-:W-:Y:S05]  /*0920*/  BSYNC.RECONVERGENT B0 ;  /* 0x0000000000007941 */ /* 0x000fea0003800200 */
.L_x_83:
        /* <DEDUP_REMOVED lines=8> */
[----:B0-----:R-:W-:Y:S02]  /*09b0*/  IADD3 R9, PT, PT, RZ, -UR8, RZ ;  /* 0x80000008ff097c10 */ /* 0x001fe4000fffe0ff */
[C---:B------:R-:W-:Y:S02]  /*09c0*/  ISETP.GE.U32.AND P0, PT, R6.reuse, 0x80, PT ;  /* 0x000000800600780c */ /* 0x040fe40003f06070 */
[----:B------:R-:W-:Y:S02]  /*09d0*/  VIMNMX.U32 R4, PT, PT, R6, 0x80, !PT ;  /* 0x0000008006047848 */ /* 0x000fe40007fe0000 */
[----:B------:R-:W-:Y:S02]  /*09e0*/  SEL R5, RZ, 0x1, P0 ;  /* 0x00000001ff057807 */ /* 0x000fe40000000000 */
[----:B------:R-:W-:-:S02]  /*09f0*/  ISETP.NE.U32.AND P2, PT, RZ, UR8, PT ;  /* 0x00000008ff007c0c */ /* 0x000fc4000bf45070 */
[----:B------:R-:W-:Y:S01]  /*0a00*/  IADD3 R4, PT, PT, R4, -R6, -R5 ;  /* 0x8000000604047210 */ /* 0x000fe20007ffe805 */
[----:B-1----:R-:W0:Y:S01]  /*0a10*/  MUFU.RCP R7, R7 ;  /* 0x0000000700077308 */ /* 0x002e220000001000 */
[----:B------:R-:W-:Y:S01]  /*0a20*/  MOV R20, R0 ;  /* 0x0000000000147202 */ /* 0x000fe20000000f00 */
[----:B0-----:R-:W-:-:S06]  /*0a30*/  VIADD R2, R7, 0xffffffe ;  /* 0x0ffffffe07027836 */ /* 0x001fcc0000000000 */
[----:B------:R0:W1:Y:S02]  /*0a40*/  F2I.FTZ.U32.TRUNC.NTZ R3, R2 ;  /* 0x0000000200037305 */ /* 0x000064000021f000 */
[----:B0-----:R-:W-:Y:S01]  /*0a50*/  MOV R2, RZ ;  /* 0x000000ff00027202 */ /* 0x001fe20000000f00 */
        /* <DEDUP_REMOVED lines=19> */
[----:B------:R-:W-:Y:S01]  /*0b90*/  HFMA2 R7, -RZ, RZ, 0, 0 ;  /* 0x00000000ff077431 */ /* 0x000fe200000001ff */
[----:B------:R-:W-:Y:S02]  /*0ba0*/  IADD3 R2, PT, PT, R2, 0x1, RZ ;  /* 0x0000000102027810 */ /* 0x000fe40007ffe0ff */
[----:B------:R-:W-:Y:S01]  /*0bb0*/  MOV R20, R0 ;  /* 0x0000000000147202 */ /* 0x000fe20000000f00 */
[----:B------:R-:W-:Y:S01]  /*0bc0*/  VIADD R3, R3, 0x2000 ;  /* 0x0000200003037836 */ /* 0x000fe20000000000 */
[----:B------:R-:W-:-:S04]  /*0bd0*/  LOP3.LUT R6, R2, 0x3, RZ, 0xc0, !PT ;  /* 0x0000000302067812 */ /* 0x000fc800078ec0ff */
[----:B0-----:R-:W-:-:S07]  /*0be0*/  LEA R10, R10, R3, 0x18 ;  /* 0x000000030a0a7211 */ /* 0x001fce00078ec0ff */
.L_x_93:
        /* <DEDUP_REMOVED lines=8> */
[----:B------:R-:W-:Y:S01]  /*0c70*/  VIADD R20, R20, UR8 ;  /* 0x0000000814147c36 */ /* 0x000fe20008000000 */
[----:B------:R-:W-:Y:S02]  /*0c80*/  IADD3 R7, PT, PT, R7, 0x1, RZ ;  /* 0x0000000107077810 */ /* 0x000fe40007ffe0ff */
[----:B------:R-:W-:Y:S02]  /*0c90*/  LOP3.LUT R9, R9, 0xf0, RZ, 0xc0, !PT ;  /* 0x000000f009097812 */ /* 0x000fe400078ec0ff */
[----:B------:R-:W-:Y:S02]  /*0ca0*/  ISETP.NE.AND P0, PT, R7, R6, PT ;  /* 0x000000060700720c */ /* 0x000fe40003f05270 */
[----:B------:R-:W-:-:S04]  /*0cb0*/  LEA R9, R8, R9, 0x8 ;  /* 0x0000000908097211 */ /* 0x000fc800078e40ff */
[----:B------:R-:W-:-:S05]  /*0cc0*/  IADD3 R9, PT, PT, R9, R10, RZ ;  /* 0x0000000a09097210 */ /* 0x000fca0007ffe0ff */
[----:B---3--:R0:W-:Y:S02]  /*0cd0*/  STS.128 [R9], R12 ;  /* 0x0000000c09007388 */ /* 0x0081e40000000c00 */
[----:B------:R-:W-:Y:S05]  /*0ce0*/  @P0 BRA `(.L_x_93) ;  /* 0xfffffffc00c00947 */ /* 0x000fea000383ffff */
.L_x_92:
[----:B--23--:R-:W-:Y:S05]  /*0cf0*/  BSYNC.RECONVERGENT B1 ;  /* 0x0000000000017941 */ /* 0x00cfea0003800200 */
.L_x_91:
[----:B------:R-:W-:Y:S05]  /*0d00*/  @!P1 BRA `(.L_x_90) ;  /* 0x0000000000ec9947 */ /* 0x000fea0003800000 */
[----:B------:R-:W1:Y:S01]  /*0d10*/  S2R R21, SR_CgaCtaId ;  /* 0x0000000000157919 */ /* 0x000e620000008800 */
[----:B------:R-:W2:Y:S01]  /*0d20*/  LDC.64 R2, c[0x0][0x388] ;  /* 0x0000e200ff027b82 */ /* 0x000ea20000000a00 */
[----:B------:R-:W-:-:S04]  /*0d30*/  MOV R4, 0x400 ;  /* 0x0000040000047802 */ /* 0x000fc80000000f00 */
[----:B------:R-:W-:-:S04]  /*0d40*/  IADD3 R4, PT, PT, R4, 0x2000, RZ ;  /* 0x0000200004047810 */ /* 0x000fc80007ffe0ff */
[----:B-1----:R-:W-:-:S07]  /*0d50*/  LEA R21, R21, R4, 0x18 ;  /* 0x0000000415157211 */ /* 0x002fce00078ec0ff */
.L_x_94:
[C---:B------:R-:W-:Y:S02]  /*0d60*/  IADD3 R27, PT, PT, R20.reuse, UR8, RZ ;  /* 0x00000008141b7c10 */ /* 0x040fe4000fffe0ff */
[----:B0-----:R-:W-:Y:S02]  /*0d70*/  SHF.L.U32 R4, R20, 0x2, RZ ;  /* 0x0000000214047819 */ /* 0x001fe400000006ff */
[C---:B------:R-:W-:Y:S02]  /*0d80*/  IADD3 R24, PT, PT, R27.reuse, UR8, RZ ;  /* 0x000000081b187c10 */ /* 0x040fe4000fffe0ff */
[----:B------:R-:W-:Y:S01]  /*0d90*/  LOP3.LUT R5, R4, 0x3c, RZ, 0xc0, !PT ;  /* 0x0000003c04057812 */ /* 0x000fe200078ec0ff */
[----:B------:R-:W-:Y:S01]  /*0da0*/  IMAD.SHL.U32 R4, R27, 0x4, RZ ;  /* 0x000000041b047824 */ /* 0x000fe200078e00ff */
[----:B------:R-:W-:Y:S02]  /*0db0*/  IADD3 R22, PT, PT, R24, UR8, RZ ;  /* 0x0000000818167c10 */ /* 0x000fe4000fffe0ff */
[----:B0-----:R-:W-:-:S02]  /*0dc0*/  IADD3 R9, PT, PT, R5, UR7, RZ ;  /* 0x0000000705097c10 */ /* 0x001fc4000fffe0ff */
[----:B------:R-:W-:Y:S02]  /*0dd0*/  SHF.L.U32 R5, R24, 0x2, RZ ;  /* 0x0000000218057819 */ /* 0x000fe400000006ff */
[----:B------:R-:W-:Y:S02]  /*0de0*/  SHF.L.U32 R6, R22, 0x2, RZ ;  /* 0x0000000216067819 */ /* 0x000fe400000006ff */
[----:B------:R-:W-:Y:S02]  /*0df0*/  LOP3.LUT R4, R4, 0x3c, RZ, 0xc0, !PT ;  /* 0x0000003c04047812 */ /* 0x000fe400078ec0ff */
[----:B------:R-:W-:Y:S02]  /*0e00*/  LOP3.LUT R5, R5, 0x3c, RZ, 0xc0, !PT ;  /* 0x0000003c05057812 */ /* 0x000fe400078ec0ff */
[----:B------:R-:W-:Y:S01]  /*0e10*/  LOP3.LUT R7, R6, 0x3c, RZ, 0xc0, !PT ;  /* 0x0000003c06077812 */ /* 0x000fe200078ec0ff */
[----:B------:R-:W-:Y:S01]  /*0e20*/  VIADD R4, R4, UR7 ;  /* 0x0000000704047c36 */ /* 0x000fe20008000000 */
[----:B------:R-:W-:-:S02]  /*0e30*/  SHF.R.U32.HI R28, RZ, 0x4, R20 ;  /* 0x00000004ff1c7819 */ /* 0x000fc40000011614 */
[----:B------:R-:W-:Y:S02]  /*0e40*/  SHF.R.U32.HI R23, RZ, 0x4, R27 ;  /* 0x00000004ff177819 */ /* 0x000fe4000001161b */
[----:B------:R-:W-:Y:S02]  /*0e50*/  SHF.R.U32.HI R25, RZ, 0x4, R24 ;  /* 0x00000004ff197819 */ /* 0x000fe40000011618 */
[----:B------:R-:W-:Y:S01]  /*0e60*/  IADD3 R6, PT, PT, R5, UR7, RZ ;  /* 0x0000000705067c10 */ /* 0x000fe2000fffe0ff */
[----:B------:R-:W-:Y:S01]  /*0e70*/  IMAD R5, R28, UR5, R9 ;  /* 0x000000051c057c24 */ /* 0x000fe2000f8e0209 */
        /* <DEDUP_REMOVED lines=13> */
[----:B------:R-:W-:Y:S01]  /*0f50*/  SHF.L.U32 R29, R20, 0x4, RZ ;  /* 0x00000004141d7819 */ /* 0x000fe200000006ff */
[----:B------:R-:W-:Y:S01]  /*0f60*/  IMAD.SHL.U32 R24, R24, 0x10, RZ ;  /* 0x0000001018187824 */ /* 0x000fe200078e00ff */
[----:B------:R-:W-:-:S02]  /*0f70*/  SHF.L.U32 R20, R27, 0x4, RZ ;  /* 0x000000041b147819 */ /* 0x000fc400000006ff */
[----:B------:R-:W-:Y:S02]  /*0f80*/  SHF.L.U32 R27, R22, 0x4, RZ ;  /* 0x00000004161b7819 */ /* 0x000fe400000006ff */
[----:B------:R-:W-:Y:S02]  /*0f90*/  LOP3.LUT R29, R29, 0xf0, RZ, 0xc0, !PT ;  /* 0x000000f01d1d7812 */ /* 0x000fe400078ec0ff */
[----:B------:R-:W-:Y:S02]  /*0fa0*/  LOP3.LUT R20, R20, 0xf0, RZ, 0xc0, !PT ;  /* 0x000000f014147812 */ /* 0x000fe400078ec0ff */
[----:B------:R-:W-:Y:S02]  /*0fb0*/  LOP3.LUT R27, R27, 0xf0, RZ, 0xc0, !PT ;  /* 0x000000f01b1b7812 */ /* 0x000fe400078ec0ff */
[----:B------:R-:W-:Y:S02]  /*0fc0*/  LOP3.LUT R24, R24, 0xf0, RZ, 0xc0, !PT ;  /* 0x000000f018187812 */ /* 0x000fe400078ec0ff */
[----:B------:R-:W-:Y:S01]  /*0fd0*/  LEA R28, R28, R29, 0x8 ;  /* 0x0000001d1c1c7211 */ /* 0x000fe200078e40ff */
[----:B------:R-:W-:Y:S01]  /*0fe0*/  IMAD R26, R26, 0x100, R27 ;  /* 0x000001001a1a7824 */ /* 0x000fe200078e021b */
[----:B------:R-:W-:-:S02]  /*0ff0*/  LEA R20, R23, R20, 0x8 ;  /* 0x0000001417147211 */ /* 0x000fc400078e40ff */
[----:B------:R-:W-:Y:S02]  /*1000*/  LEA R24, R25, R24, 0x8 ;  /* 0x0000001819187211 */ /* 0x000fe400078e40ff */
[----:B------:R-:W-:Y:S02]  /*1010*/  IADD3 R28, PT, PT, R28, R21, RZ ;  /* 0x000000151c1c7210 */ /* 0x000fe40007ffe0ff */
[C---:B------:R-:W-:Y:S02]  /*1020*/  IADD3 R23, PT, PT, R21.reuse, R20, RZ ;  /* 0x0000001415177210 */ /* 0x040fe40007ffe0ff */
[C---:B------:R-:W-:Y:S02]  /*1030*/  IADD3 R24, PT, PT, R21.reuse, R24, RZ ;  /* 0x0000001815187210 */ /* 0x040fe40007ffe0ff */
[----:B------:R-:W-:Y:S02]  /*1040*/  IADD3 R26, PT, PT, R21, R26, RZ ;  /* 0x0000001a151a7210 */ /* 0x000fe40007ffe0ff */
[----:B------:R-:W-:-:S04]  /*1050*/  IADD3 R20, PT, PT, R22, UR8, RZ ;  /* 0x0000000816147c10 */ /* 0x000fc8000fffe0ff */
[----:B------:R-:W-:Y:S01]  /*1060*/  ISETP.GE.U32.AND P0, PT, R20, 0x80, PT ;  /* 0x000000801400780c */ /* 0x000fe20003f06070 */
[----:B---3--:R0:W-:Y:S04]  /*1070*/  STS.128 [R28], R4 ;  /* 0x000000041c007388 */ /* 0x0081e80000000c00 */
[----:B--2---:R0:W-:Y:S04]  /*1080*/  STS.128 [R23], R8 ;  /* 0x0000000817007388 */ /* 0x0041e80000000c00 */
[----:B----4-:R0:W-:Y:S04]  /*1090*/  STS.128 [R24], R12 ;  /* 0x0000000c18007388 */ /* 0x0101e80000000c00 */
[----:B-----5:R0:W-:Y:S01]  /*10a0*/  STS.128 [R26], R16 ;  /* 0x000000101a007388 */ /* 0x0201e20000000c00 */
[----:B------:R-:W-:Y:S05]  /*10b0*/  @!P0 BRA `(.L_x_94) ;  /* 0xfffffffc00288947 */ /* 0x000fea000383ffff */
.L_x_90:
[----:B--23--:R-:W-:Y:S05]  /*10c0*/  BSYNC.RECONVERGENT B0 ;  /* 0x0000000000007941 */ /* 0x00cfea0003800200 */
.L_x_89:
[----:B------:R-:W2:Y:S01]  /*10d0*/  LDCU UR9, c[0x0][0x3a0] ;  /* 0x00007400ff0977ac */ /* 0x000ea20008000800 */
[----:B------:R-:W-:Y:S01]  /*10e0*/  HFMA2 R57, -RZ, RZ, 0, 0 ;  /* 0x00000000ff397431 */ /* 0x000fe200000001ff */
[----:B------:R-:W-:Y:S01]  /*10f0*/  CS2R R42, SRZ ;  /* 0x00000000002a7805 */ /* 0x000fe2000001ff00 */
[----:B------:R-:W-:Y:S01]  /*1100*/  HFMA2 R55, -RZ, RZ, 0, 0 ;  /* 0x00000000ff377431 */ /* 0x000fe200000001ff */
[----:B------:R-:W-:Y:S02]  /*1110*/  CS2R R48, SRZ ;  /* 0x0000000000307805 */ /* 0x000fe4000001ff00 */
[----:B------:R-:W-:Y:S02]  /*1120*/  CS2R R36, SRZ ;  /* 0x0000000000247805 */ /* 0x000fe4000001ff00 */
[----:B------:R-:W-:Y:S02]  /*1130*/  CS2R R46, SRZ ;  /* 0x00000000002e7805 */ /* 0x000fe4000001ff00 */
[----:B------:R-:W-:-:S02]  /*1140*/  CS2R R34, SRZ ;  /* 0x0000000000227805 */ /* 0x000fc4000001ff00 */
[----:B01----:R-:W-:Y:S02]  /*1150*/  CS2R R10, SRZ ;  /* 0x00000000000a7805 */ /* 0x003fe4000001ff00 */
[----:B------:R-:W-:Y:S02]  /*1160*/  CS2R R40, SRZ ;  /* 0x0000000000287805 */ /* 0x000fe4000001ff00 */
[----:B------:R-:W-:Y:S02]  /*1170*/  CS2R R8, SRZ ;  /* 0x0000000000087805 */ /* 0x000fe4000001ff00 */
[----:B------:R-:W-:Y:S02]  /*1180*/  CS2R R32, SRZ ;  /* 0x0000000000207805 */ /* 0x000fe4000001ff00 */
[----:B------:R-:W-:Y:S01]  /*1190*/  CS2R R50, SRZ ;  /* 0x0000000000327805 */ /* 0x000fe2000001ff00 */
[----:B------:R-:W-:Y:S01]  /*11a0*/  IMAD.MOV.U32 R59, RZ, RZ, RZ ;  /* 0x000000ffff3b7224 */ /* 0x000fe200078e00ff */
[----:B------:R-:W-:-:S02]  /*11b0*/  CS2R R30, SRZ ;  /* 0x00000000001e7805 */ /* 0x000fc4000001ff00 */
[----:B------:R-:W-:Y:S02]  /*11c0*/  CS2R R28, SRZ ;  /* 0x00000000001c7805 */ /* 0x000fe4000001ff00 */
[----:B------:R-:W-:Y:S02]  /*11d0*/  MOV R53, RZ ;  /* 0x000000ff00357202 */ /* 0x000fe40000000f00 */
[----:B------:R-:W-:Y:S01]  /*11e0*/  CS2R R44, SRZ ;  /* 0x00000000002c7805 */ /* 0x000fe2000001ff00 */
[----:B--2---:R-:W-:Y:S01]  /*11f0*/  UISETP.GE.AND UP0, UPT, UR9, -0x6, UPT ;  /* 0xfffffffa0900788c */ /* 0x004fe2000bf06270 */
[----:B------:R-:W-:Y:S01]  /*1200*/  CS2R R38, SRZ ;  /* 0x0000000000267805 */ /* 0x000fe2000001ff00 */
[----:B------:R-:W-:-:S04]  /*1210*/  UIADD3 UR4, UPT, UPT, UR9, -0x1, URZ ;  /* 0xffffffff09047890 */ /* 0x000fc8000fffe0ff */
[----:B------:R-:W-:-:S04]  /*1220*/  USHF.R.S32.HI UR5, URZ, 0x1f, UR4 ;  /* 0x0000001fff057899 */ /* 0x000fc80008011404 */
[----:B------:R-:W-:Y:S01]  /*1230*/  ULEA.HI UR5, UR5, UR4, URZ, 0x3 ;  /* 0x0000000405057291 */ /* 0x000fe2000f8f18ff */
[----:B------:R-:W-:Y:S06]  /*1240*/  BAR.SYNC.DEFER_BLOCKING 0x0 ;  /* 0x0000000000007b1d */ /* 0x000fec0000010000 */
[----:B------:R-:W-:Y:S05]  /*1250*/  BRA.U !UP0, `(.L_x_95) ;  /* 0x0000002508ec7547 */ /* 0x000fea000b800000 */
[----:B------:R-:W0:Y:S01]  /*1260*/  I2F.U32.RP R6, UR8 ;  /* 0x0000000800067d06 */ /* 0x000e220008209000 */
[----:B------:R-:W-:Y:S01]  /*1270*/  VIADD R4, R0, UR8 ;  /* 0x0000000800047c36 */ /* 0x000fe20008000000 */
[----:B------:R-:W-:Y:S01]  /*1280*/  IADD3 R7, PT, PT, RZ, -UR8, RZ ;  /* 0x80000008ff077c10 */ /* 0x000fe2000fffe0ff */
[----:B------:R-:W-:Y:S01]  /*1290*/  IMAD.MOV.U32 R42, RZ, RZ, RZ ;  /* 0x000000ffff2a7224 */ /* 0x000fe200078e00ff */
[----:B------:R-:W-:Y:S02]  /*12a0*/  USHF.R.S32.HI UR11, URZ, 0x3, UR5 ;  /* 0x00000003ff0b7899 */ /* 0x000fe40008011405 */
[C---:B------:R-:W-:Y:S01]  /*12b0*/  ISETP.GE.U32.AND P0, PT, R4.reuse, 0x100, PT ;  /* 0x000001000400780c */ /* 0x040fe20003f06070 */
[----:B------:R-:W-:Y:S01]  /*12c0*/  UMOV UR4, URZ ;  /* 0x000000ff00047c82 */ /* 0x000fe20008000000 */
[C---:B------:R-:W-:Y:S01]  /*12d0*/  ISETP.GE.U32.AND P1, PT, R4.reuse, 0x80, PT ;  /* 0x000000800400780c */ /* 0x040fe20003f26070 */
[----:B------:R-:W-:Y:S01]  /*12e0*/  UMOV UR5, URZ ;  /* 0x000000ff00057c82 */ /* 0x000fe20008000000 */
[----:B------:R-:W-:-:S02]  /*12f0*/  VIMNMX.U32 R5, PT, PT, R4, 0x100, !PT ;  /* 0x0000010004057848 */ /* 0x000fc40007fe0000 */
[----:B------:R-:W-:Y:S02]  /*1300*/  VIMNMX.U32 R13, PT, PT, R4, 0x80, !PT ;  /* 0x00000080040d7848 */ /* 0x000fe40007fe0000 */
[----:B------:R-:W-:Y:S01]  /*1310*/  SEL R12, RZ, 0x1, P1 ;  /* 0x00000001ff0c7807 */ /* 0x000fe20000800000 */
[----:B0-----:R-:W0:Y:S03]  /*1320*/  MUFU.RCP R6, R6 ;  /* 0x0000000600067308 */ /* 0x001e260000001000 */
[----:B------:R-:W-:Y:S02]  /*1330*/  IADD3 R13, PT, PT, R13, -R4, -R12 ;  /* 0x800000040d0d7210 */ /* 0x000fe40007ffe80c */
[----:B0-----:R-:W-:Y:S02]  /*1340*/  IADD3 R2, PT, PT, R6, 0xffffffe, RZ ;  /* 0x0ffffffe06027810 */ /* 0x001fe40007ffe0ff */
[----:B------:R-:W-:-:S02]  /*1350*/  SEL R6, RZ, 0x1, P0 ;  /* 0x00000001ff067807 */ /* 0x000fc40000000000 */
[----:B------:R0:W1:Y:S02]  /*1360*/  F2I.FTZ.U32.TRUNC.NTZ R3, R2 ;  /* 0x0000000200037305 */ /* 0x000064000021f000 */
[----:B------:R-:W-:Y:S02]  /*1370*/  IADD3 R5, PT, PT, R5, -R4, -R6 ;  /* 0x8000000405057210 */ /* 0x000fe40007ffe806 */
[----:B0-----:R-:W-:Y:S01]  /*1380*/  MOV R2, RZ ;  /* 0x000000ff00027202 */ /* 0x001fe20000000f00 */
[----:B-1----:R-:W-:-:S04]  /*1390*/  IMAD R7, R7, R3, RZ ;  /* 0x0000000307077224 */ /* 0x002fc800078e02ff */
[----:B------:R-:W-:-:S06]  /*13a0*/  IMAD.HI.U32 R2, R3, R7, R2 ;  /* 0x0000000703027227 */ /* 0x000fcc00078e0002 */
[----:B------:R-:W-:-:S04]  /*13b0*/  IMAD.HI.U32 R3, R2, R5, RZ ;  /* 0x0000000502037227 */ /* 0x000fc800078e00ff */
[----:B------:R-:W-:Y:S01]  /*13c0*/  IMAD.HI.U32 R7, R2, R13, RZ ;  /* 0x0000000d02077227 */ /* 0x000fe200078e00ff */
[----:B------:R-:W-:-:S04]  /*13d0*/  IADD3 R2, PT, PT, -R3, RZ, RZ ;  /* 0x000000ff03027210 */ /* 0x000fc80007ffe1ff */
[----:B------:R-:W-:Y:S01]  /*13e0*/  IADD3 R14, PT, PT, -R7, RZ, RZ ;  /* 0x000000ff070e7210 */ /* 0x000fe20007ffe1ff */
[----:B------:R-:W-:-:S04]  /*13f0*/  IMAD R2, R2, UR8, R5 ;  /* 0x0000000802027c24 */ /* 0x000fc8000f8e0205 */
[----:B------:R-:W-:Y:S01]  /*1400*/  IMAD R13, R14, UR8, R13 ;  /* 0x000000080e0d7c24 */ /* 0x000fe2000f8e020d */
[----:B------:R-:W-:-:S04]  /*1410*/  ISETP.GE.U32.AND P0, PT, R2, UR8, PT ;  /* 0x0000000802007c0c */ /* 0x000fc8000bf06070 */
[----:B------:R-:W-:-:S09]  /*1420*/  ISETP.GE.U32.AND P2, PT, R13, UR8, PT ;  /* 0x000000080d007c0c */ /* 0x000fd2000bf46070 */
[----:B------:R-:W-:Y:S01]  /*1430*/  @P0 IADD3 R2, PT, PT, R2, -UR8, RZ ;  /* 0x8000000802020c10 */ /* 0x000fe2000fffe0ff */
[----:B------:R-:W-:Y:S01]  /*1440*/  @P0 VIADD R3, R3, 0x1 ;  /* 0x0000000103030836 */ /* 0x000fe20000000000 */
[----:B------:R-:W-:Y:S02]  /*1450*/  ISETP.NE.U32.AND P0, PT, RZ, UR8, PT ;  /* 0x00000008ff007c0c */ /* 0x000fe4000bf05070 */
[----:B------:R-:W-:Y:S02]  /*1460*/  @P2 IADD3 R13, PT, PT, R13, -UR8, RZ ;  /* 0x800000080d0d2c10 */ /* 0x000fe4000fffe0ff */
[----:B------:R-:W-:Y:S02]  /*1470*/  ISETP.GE.U32.AND P1, PT, R2, UR8, PT ;  /* 0x0000000802007c0c */ /* 0x000fe4000bf26070 */
[----:B------:R-:W-:Y:S02]  /*1480*/  ISETP.GE.U32.AND P3, PT, R13, UR8, PT ;  /* 0x000000080d007c0c */ /* 0x000fe4000bf66070 */
[----:B------:R-:W-:-:S02]  /*1490*/  @P2 IADD3 R7, PT, PT, R7, 0x1, RZ ;  /* 0x0000000107072810 */ /* 0x000fc40007ffe0ff */
[----:B------:R-:W-:-:S07]  /*14a0*/  LOP3.LUT R2, RZ, UR8, RZ, 0x33, !PT ;  /* 0x00000008ff027c12 */ /* 0x000fce000f8e33ff */
[----:B------:R-:W-:Y:S02]  /*14b0*/  @P1 IADD3 R3, PT, PT, R3, 0x1, RZ ;  /* 0x0000000103031810 */ /* 0x000fe40007ffe0ff */
[----:B------:R-:W-:Y:S02]  /*14c0*/  @P3 IADD3 R7, PT, PT, R7, 0x1, RZ ;  /* 0x0000000107073810 */ /* 0x000fe40007ffe0ff */
[C---:B------:R-:W-:Y:S02]  /*14d0*/  SEL R5, R2.reuse, R3, !P0 ;  /* 0x0000000302057207 */ /* 0x040fe40004000000 */
[----:B------:R-:W-:Y:S02]  /*14e0*/  SEL R7, R2, R7, !P0 ;  /* 0x0000000702077207 */ /* 0x000fe40004000000 */
[----:B------:R-:W-:Y:S02]  /*14f0*/  IADD3 R5, PT, PT, R6, R5, RZ ;  /* 0x0000000506057210 */ /* 0x000fe40007ffe0ff */
[----:B------:R-:W-:-:S02]  /*1500*/  IADD3 R6, PT, PT, R12, R7, RZ ;  /* 0x000000070c067210 */ /* 0x000fc40007ffe0ff */
[----:B------:R-:W-:-:S07]  /*1510*/  IADD3 R3, PT, PT, R4, UR8, RZ ;  /* 0x0000000804037c10 */ /* 0x000fce000fffe0ff */
.L_x_106:
        /* <DEDUP_REMOVED lines=13> */
[----:B------:R-:W-:Y:S02]  /*15f0*/  ISETP.NE.AND P0, PT, R19, 0x3, PT ;  /* 0x000000031300780c */ /* 0x000fe40003f05270 */
[----:B------:R-:W-:Y:S01]  /*1600*/  MOV R56, R0 ;  /* 0x0000000000387202 */ /* 0x000fe20000000f00 */
[----:B-1----:R-:W-:-:S06]  /*1610*/  ULEA UR9, UR10, UR9, 0x18 ;  /* 0x000000090a097291 */ /* 0x002fcc000f8ec0ff */
[----:B------:R-:W-:-:S04]  /*1620*/  LEA R2, R2, UR9, 0xc ;  /* 0x0000000902027c11 */ /* 0x000fc8000f8e60ff */
[----:B------:R-:W-:Y:S05]  /*1630*/  @!P0 BRA `(.L_x_100) ;  /* 0x0000000000e08947 */ /* 0x000fea0003800000 */
[----:B------:R-:W1:Y:S01]  /*1640*/  LDCU UR9, c[0x0][0x3a0] ;  /* 0x00007400ff0977ac */ /* 0x000e620008000800 */
[----:B------:R-:W2:Y:S01]  /*1650*/  LDC.64 R16, c[0x0][0x380] ;  /* 0x0000e000ff107b82 */ /* 0x000ea20000000a00 */
[----:B------:R-:W-:Y:S02]  /*1660*/  SHF.L.U32 R7, R0, 0x2, RZ ;  /* 0x0000000200077819 */ /* 0x000fe400000006ff */
[----:B------:R-:W-:Y:S02]  /*1670*/  SHF.R.U32.HI R18, RZ, 0x1, R0 ;  /* 0x00000001ff127819 */ /* 0x000fe40000011600 */
[----:B------:R-:W-:Y:S02]  /*1680*/  LOP3.LUT R7, R7, 0x4, RZ, 0xc0, !PT ;  /* 0x0000000407077812 */ /* 0x000fe400078ec0ff */
[----:B------:R-:W-:-:S05]  /*1690*/  IADD3 R12, PT, PT, R18, UR6, RZ ;  /* 0x00000006120c7c10 */ /* 0x000fca000fffe0ff */
[----:B-1----:R-:W-:-:S04]  /*16a0*/  IMAD R7, R12, UR9, R7 ;  /* 0x000000090c077c24 */ /* 0x002fc8000f8e0207 */
[----:B------:R-:W-:-:S04]  /*16b0*/  VIADD R7, R7, UR13 ;  /* 0x0000000d07077c36 */ /* 0x000fc80008000000 */
[----:B--2---:R-:W-:-:S06]  /*16c0*/  IMAD.WIDE R12, R7, 0x4, R16 ;  /* 0x00000004070c7825 */ /* 0x004fcc00078e0210 */
[----:B------:R-:W2:Y:S01]  /*16d0*/  LDG.E.128 R12, desc[UR14][R12.64] ;  /* 0x0000000e0c0c7981 */ /* 0x000ea2000c1e1d00 */
[----:B------:R-:W-:Y:S02]  /*16e0*/  SHF.L.U32 R7, R0, 0x9, RZ ;  /* 0x0000000900077819 */ /* 0x000fe400000006ff */
[----:B------:R-:W-:Y:S02]  /*16f0*/  ISETP.NE.AND P0, PT, R19, RZ, PT ;  /* 0x000000ff1300720c */ /* 0x000fe40003f05270 */
[----:B------:R-:W-:Y:S02]  /*1700*/  LOP3.LUT R7, R7, 0x200, RZ, 0xc0, !PT ;  /* 0x0000020007077812 */ /* 0x000fe400078ec0ff */
[----:B------:R-:W-:Y:S02]  /*1710*/  MOV R56, R4 ;  /* 0x0000000400387202 */ /* 0x000fe40000000f00 */
[----:B------:R-:W-:-:S04]  /*1720*/  IADD3 R7, PT, PT, R18, R7, RZ ;  /* 0x0000000712077210 */ /* 0x000fc80007ffe0ff */
[----:B------:R-:W-:-:S05]  /*1730*/  LEA R7, R7, R2, 0x2 ;  /* 0x0000000207077211 */ /* 0x000fca00078e10ff */
        /* <DEDUP_REMOVED lines=9> */
[----:B--2---:R-:W-:-:S04]  /*17d0*/  IMAD R7, R12, R18, R7 ;  /* 0x000000120c077224 */ /* 0x004fc800078e0207 */
[----:B------:R-:W-:-:S04]  /*17e0*/  VIADD R13, R7, UR13 ;  /* 0x0000000d070d7c36 */ /* 0x000fc80008000000 */
[----:B------:R-:W-:-:S06]  /*17f0*/  IMAD.WIDE R12, R13, 0x4, R16 ;  /* 0x000000040d0c7825 */ /* 0x000fcc00078e0210 */
[----:B------:R-:W2:Y:S01]  /*1800*/  LDG.E.128 R12, desc[UR14][R12.64] ;  /* 0x0000000e0c0c7981 */ /* 0x000ea2000c1e1d00 */
[C---:B------:R-:W-:Y:S02]  /*1810*/  SHF.L.U32 R7, R4.reuse, 0x9, RZ ;  /* 0x0000000904077819 */ /* 0x040fe400000006ff */
[----:B------:R-:W-:Y:S02]  /*1820*/  ISETP.NE.AND P0, PT, R19, 0x1, PT ;  /* 0x000000011300780c */ /* 0x000fe40003f05270 */
[----:B------:R-:W-:Y:S02]  /*1830*/  LOP3.LUT R7, R7, 0x200, RZ, 0xc0, !PT ;  /* 0x0000020007077812 */ /* 0x000fe400078ec0ff */
[----:B------:R-:W-:Y:S02]  /*1840*/  MOV R56, R3 ;  /* 0x0000000300387202 */ /* 0x000fe40000000f00 */
        /* <DEDUP_REMOVED lines=14> */
[C---:B------:R-:W-:Y:S01]  /*1930*/  IMAD.SHL.U32 R7, R3.reuse, 0x200, RZ ;  /* 0x0000020003077824 */ /* 0x040fe200078e00ff */
[----:B------:R-:W-:-:S04]  /*1940*/  IADD3 R56, PT, PT, R3, UR8, RZ ;  /* 0x0000000803387c10 */ /* 0x000fc8000fffe0ff */
[----:B------:R-:W-:-:S04]  /*1950*/  LOP3.LUT R16, R7, 0x200, RZ, 0xc0, !PT ;  /* 0x0000020007107812 */ /* 0x000fc800078ec0ff */
[----:B------:R-:W-:-:S04]  /*1960*/  LEA.HI R7, R3, R16, RZ, 0x1f ;  /* 0x0000001003077211 */ /* 0x000fc800078ff8ff */
[----:B------:R-:W-:-:S05]  /*1970*/  LEA R7, R7, R2, 0x2 ;  /* 0x0000000207077211 */ /* 0x000fca00078e10ff */
[----:B--2---:R3:W-:Y:S04]  /*1980*/  STS [R7], R12 ;  /* 0x0000000c07007388 */ /* 0x0047e80000000800 */
[----:B------:R3:W-:Y:S04]  /*1990*/  STS [R7+0x200], R13 ;  /* 0x0002000d07007388 */ /* 0x0007e80000000800 */
[----:B------:R3:W-:Y:S04]  /*19a0*/  STS [R7+0x400], R14 ;  /* 0x0004000e07007388 */ /* 0x0007e80000000800 */
[----:B------:R3:W-:Y:S02]  /*19b0*/  STS [R7+0x600], R15 ;  /* 0x0006000f07007388 */ /* 0x0007e40000000800 */
.L_x_100:
[----:B0-----:R-:W-:Y:S05]  /*19c0*/  BSYNC.RECONVERGENT B1 ;  /* 0x0000000000017941 */ /* 0x001fea0003800200 */
.L_x_99:
[----:B------:R-:W-:-:S13]  /*19d0*/  ISETP.GE.U32.AND P0, PT, R5, 0x3, PT ;  /* 0x000000030500780c */ /* 0x000fda0003f06070 */
[----:B------:R-:W-:Y:S05]  /*19e0*/  @!P0 BRA `(.L_x_98) ;  /* 0x0000000400608947 */ /* 0x000fea0003800000 */
[----:B-123--:R-:W-:Y:S01]  /*19f0*/  SHF.L.U32 R7, R56, 0x2, RZ ;  /* 0x0000000238077819 */ /* 0x00efe200000006ff */
[----:B------:R-:W-:Y:S01]  /*1a00*/  IMAD.U32 R14, RZ, RZ, UR8 ;  /* 0x00000008ff0e7e24 */ /* 0x000fe2000f8e00ff */
[----:B------:R-:W-:Y:S02]  /*1a10*/  MOV R15, UR8 ;  /* 0x00000008000f7c02 */ /* 0x000fe40008000f00 */
[----:B------:R-:W-:Y:S01]  /*1a20*/  MOV R12, UR8 ;  /* 0x00000008000c7c02 */ /* 0x000fe20008000f00 */
[----:B------:R-:W-:Y:S01]  /*1a30*/  IMAD R27, R14, 0xc, R7 ;  /* 0x0000000c0e1b7824 */ /* 0x000fe200078e0207 */
[----:B------:R-:W-:Y:S01]  /*1a40*/  MOV R13, UR8 ;  /* 0x00000008000d7c02 */ /* 0x000fe20008000f00 */
[----:B------:R-:W-:Y:S01]  /*1a50*/  IMAD R52, R15, 0x3, R56 ;  /* 0x000000030f347824 */ /* 0x000fe200078e0238 */
[----:B------:R-:W-:Y:S02]  /*1a60*/  IADD3 R24, PT, PT, R56, UR8, RZ ;  /* 0x0000000838187c10 */ /* 0x000fe4000fffe0ff */
[----:B------:R-:W-:-:S02]  /*1a70*/  LEA R25, R12, R7, 0x3 ;  /* 0x000000070c197211 */ /* 0x000fc400078e18ff */
[----:B------:R-:W-:Y:S02]  /*1a80*/  LEA R26, R13, R56, 0x1 ;  /* 0x000000380d1a7211 */ /* 0x000fe400078e08ff */
[----:B------:R-:W-:-:S07]  /*1a90*/  SHF.L.U32 R54, R24, 0x2, RZ ;  /* 0x0000000218367819 */ /* 0x000fce00000006ff */
.L_x_101:
[----:B-1----:R-:W0:Y:S01]  /*1aa0*/  LDC.64 R20, c[0x0][0x380] ;  /* 0x0000e000ff147b82 */ /* 0x002e220000000a00 */
[----:B------:R-:W-:Y:S02]  /*1ab0*/  LOP3.LUT R12, R7, 0x4, RZ, 0xc0, !PT ;  /* 0x00000004070c7812 */ /* 0x000fe400078ec0ff */
[----:B------:R-:W-:-:S03]  /*1ac0*/  SHF.R.U32.HI R13, RZ, 0x1, R56 ;  /* 0x00000001ff0d7819 */ /* 0x000fc60000011638 */
[----:B------:R-:W-:Y:S01]  /*1ad0*/  VIADD R12, R12, UR13 ;  /* 0x0000000d0c0c7c36 */ /* 0x000fe20008000000 */
        /* <DEDUP_REMOVED lines=8> */
[----:B------:R-:W-:Y:S02]  /*1b60*/  IADD3 R13, PT, PT, R13, R12, RZ ;  /* 0x0000000c0d0d7210 */ /* 0x000fe40007ffe0ff */
[----:B------:R-:W-:-:S02]  /*1b70*/  LOP3.LUT R12, R54, 0x4, RZ, 0xc0, !PT ;  /* 0x00000004360c7812 */ /* 0x000fc400078ec0ff */
[----:B------:R-:W-:Y:S01]  /*1b80*/  LEA R22, R13, R2, 0x2 ;  /* 0x000000020d167211 */ /* 0x000fe200078e10ff */
[----:B------:R-:W-:Y:S01]  /*1b90*/  VIADD R13, R61, UR6 ;  /* 0x000000063d0d7c36 */ /* 0x000fe20008000000 */
[----:B------:R-:W-:Y:S02]  /*1ba0*/  SHF.R.U32.HI R58, RZ, 0x1, R26 ;  /* 0x00000001ff3a7819 */ /* 0x000fe4000001161a */
[----:B------:R-:W-:Y:S02]  /*1bb0*/  IADD3 R12, PT, PT, R12, UR13, RZ ;  /* 0x0000000d0c0c7c10 */ /* 0x000fe4000fffe0ff */
[----:B------:R-:W-:Y:S02]  /*1bc0*/  IADD3 R23, PT, PT, R15, UR13, RZ ;  /* 0x0000000d0f177c10 */ /* 0x000fe4000fffe0ff */
[----:B------:R-:W-:Y:S01]  /*1bd0*/  SHF.R.U32.HI R60, RZ, 0x1, R52 ;  /* 0x00000001ff3c7819 */ /* 0x000fe20000011634 */
        /* <DEDUP_REMOVED lines=12> */
[----:B------:R-:W-:Y:S01]  /*1ca0*/  LOP3.LUT R16, R27, 0x4, RZ, 0xc0, !PT ;  /* 0x000000041b107812 */ /* 0x000fe200078ec0ff */
[----:B--2---:R-:W-:-:S03]  /*1cb0*/  VIADD R19, R60, UR6 ;  /* 0x000000063c137c36 */ /* 0x004fc60008000000 */
[----:B------:R-:W-:-:S05]  /*1cc0*/  IADD3 R16, PT, PT, R16, UR13, RZ ;  /* 0x0000000d10107c10 */ /* 0x000fca000fffe0ff */
[----:B------:R-:W-:Y:S02]  /*1cd0*/  IMAD R19, R19, UR16, R16 ;  /* 0x0000001013137c24 */ /* 0x000fe4000f8e0210 */
[----:B------:R-:W-:-:S04]  /*1ce0*/  IMAD.WIDE R16, R17, 0x4, R20 ;  /* 0x0000000411107825 */ /* 0x000fc800078e0214 */
[----:B------:R-:W-:Y:S02]  /*1cf0*/  IMAD.WIDE R20, R19, 0x4, R20 ;  /* 0x0000000413147825 */ /* 0x000fe400078e0214 */
[----:B0-----:R-:W2:Y:S04]  /*1d00*/  LDG.E.128 R16, desc[UR14][R16.64] ;  /* 0x0000000e10107981 */ /* 0x001ea8000c1e1d00 */
[----:B------:R-:W4:Y:S01]  /*1d10*/  LDG.E.128 R20, desc[UR14][R20.64] ;  /* 0x0000000e14147981 */ /* 0x000f22000c1e1d00 */
[----:B------:R-:W-:-:S04]  /*1d20*/  SHF.L.U32 R62, R25, 0x7, RZ ;  /* 0x00000007193e7819 */ /* 0x000fc800000006ff */
[----:B------:R-:W-:-:S04]  /*1d30*/  LOP3.LUT R63, R62, 0x200, RZ, 0xc0, !PT ;  /* 0x000002003e3f7812 */ /* 0x000fc800078ec0ff */
[----:B------:R-:W-:Y:S02]  /*1d40*/  IADD3 R63, PT, PT, R58, R63, RZ ;  /* 0x0000003f3a3f7210 */ /* 0x000fe40007ffe0ff */
[----:B------:R-:W-:Y:S02]  /*1d50*/  SHF.L.U32 R58, R27, 0x7, RZ ;  /* 0x000000071b3a7819 */ /* 0x000fe400000006ff */
[----:B------:R-:W-:Y:S02]  /*1d60*/  LEA R61, R61, R2, 0x2 ;  /* 0x000000023d3d7211 */ /* 0x000fe400078e10ff */
[----:B------:R-:W-:-:S03]  /*1d70*/  LOP3.LUT R65, R58, 0x200, RZ, 0xc0, !PT ;  /* 0x000002003a417812 */ /* 0x000fc600078ec0ff */
[----:B---3--:R0:W-:Y:S02]  /*1d80*/  STS [R61+0x200], R13 ;  /* 0x0002000d3d007388 */ /* 0x0081e40000000800 */
[----:B------:R-:W-:Y:S01]  /*1d90*/  IMAD.IADD R65, R60, 0x1, R65 ;  /* 0x000000013c417824 */ /* 0x000fe200078e0241 */
[-C--:B------:R-:W-:Y:S01]  /*1da0*/  LEA R63, R63, R2.reuse, 0x2 ;  /* 0x000000023f3f7211 */ /* 0x080fe200078e10ff */
[----:B------:R1:W-:Y:S03]  /*1db0*/  STS [R61], R12 ;  /* 0x0000000c3d007388 */ /* 0x0003e60000000800 */
[----:B------:R-:W-:Y:S02]  /*1dc0*/  LEA R65, R65, R2, 0x2 ;  /* 0x0000000241417211 */ /* 0x000fe400078e10ff */
[----:B0-----:R-:W-:Y:S01]  /*1dd0*/  MOV R13, UR8 ;  /* 0x00000008000d7c02 */ /* 0x001fe20008000f00 */
[----:B------:R-:W-:Y:S03]  /*1de0*/  STS [R61+0x400], R14 ;  /* 0x0004000e3d007388 */ /* 0x000fe60000000800 */
[C---:B------:R-:W-:Y:S01]  /*1df0*/  IADD3 R56, PT, PT, R13.reuse, UR8, R56 ;  /* 0x000000080d387c10 */ /* 0x040fe2000fffe038 */
[----:B------:R0:W-:Y:S03]  /*1e00*/  STS [R61+0x600], R15 ;  /* 0x0006000f3d007388 */ /* 0x0001e60000000800 */
[----:B------:R-:W-:-:S04]  /*1e10*/  IADD3 R56, PT, PT, R13, UR8, R56 ;  /* 0x000000080d387c10 */ /* 0x000fc8000fffe038 */
[----:B------:R-:W-:Y:S02]  /*1e20*/  ISETP.GE.U32.AND P0, PT, R56, 0x100, PT ;  /* 0x000001003800780c */ /* 0x000fe40003f06070 */
[----:B-1----:R-:W-:Y:S02]  /*1e30*/  MOV R12, UR8 ;  /* 0x00000008000c7c02 */ /* 0x002fe40008000f00 */
[----:B0-----:R-:W-:Y:S02]  /*1e40*/  MOV R15, UR8 ;  /* 0x00000008000f7c02 */ /* 0x001fe40008000f00 */
[----:B------:R-:W-:Y:S01]  /*1e50*/  MOV R14, UR8 ;  /* 0x00000008000e7c02 */ /* 0x000fe20008000f00 */
[----:B------:R-:W-:Y:S01]  /*1e60*/  IMAD R25, R12, 0x10, R25 ;  /* 0x000000100c197824 */ /* 0x000fe200078e0219 */
[----:B------:R-:W-:Y:S02]  /*1e70*/  LEA R26, R15, R26, 0x2 ;  /* 0x0000001a0f1a7211 */ /* 0x000fe400078e10ff */
[----:B------:R-:W-:-:S02]  /*1e80*/  LEA R27, R14, R27, 0x4 ;  /* 0x0000001b0e1b7211 */ /* 0x000fc400078e20ff */
[----:B------:R-:W-:Y:S02]  /*1e90*/  LEA R52, R13, R52, 0x2 ;  /* 0x000000340d347211 */ /* 0x000fe400078e10ff */
        /* <DEDUP_REMOVED lines=10> */
[----:B0-----:R-:W-:-:S05]  /*1f40*/  MOV R17, UR8 ;  /* 0x0000000800117c02 */ /* 0x001fca0008000f00 */
[----:B------:R-:W-:Y:S01]  /*1f50*/  IMAD R54, R17, 0x10, R54 ;  /* 0x0000001011367824 */ /* 0x000fe200078e0236 */
[----:B------:R-:W-:Y:S06]  /*1f60*/  @!P0 BRA `(.L_x_101) ;  /* 0xfffffff800cc8947 */ /* 0x000fec000383ffff */
.L_x_98:
[----:B0-----:R-:W-:Y:S05]  /*1f70*/  BSYNC.RECONVERGENT B0 ;  /* 0x0000000000007941 */ /* 0x001fea0003800200 */
.L_x_97:
        /* <DEDUP_REMOVED lines=17> */
[----:B--23--:R-:W1:Y:S01]  /*2090*/  LDC R7, c[0x0][0x39c] ;  /* 0x0000e700ff077b82 */ /* 0x00ce620000000800 */
[----:B------:R-:W-:Y:S02]  /*20a0*/  SHF.L.U32 R13, R0, 0x2, RZ ;  /* 0x00000002000d7819 */ /* 0x000fe400000006ff */
[----:B------:R-:W-:Y:S02]  /*20b0*/  SHF.R.U32.HI R19, RZ, 0x4, R0 ;  /* 0x00000004ff137819 */ /* 0x000fe40000011600 */
[----:B------:R-:W-:Y:S02]  /*20c0*/  LOP3.LUT R13, R13, 0x3c, RZ, 0xc0, !PT ;  /* 0x0000003c0d0d7812 */ /* 0x000fe400078ec0ff */
[----:B------:R-:W-:Y:S01]  /*20d0*/  IADD3 R12, PT, PT, R19, UR13, RZ ;  /* 0x0000000d130c7c10 */ /* 0x000fe2000fffe0ff */
[----:B------:R-:W2:Y:S02]  /*20e0*/  LDC.64 R16, c[0x0][0x388] ;  /* 0x0000e200ff107b82 */ /* 0x000ea40000000a00 */
[----:B------:R-:W-:-:S04]  /*20f0*/  VIADD R13, R13, UR7 ;  /* 0x000000070d0d7c36 */ /* 0x000fc80008000000 */
[----:B-1----:R-:W-:-:S04]  /*2100*/  IMAD R13, R12, R7, R13 ;  /* 0x000000070c0d7224 */ /* 0x002fc800078e020d */
[----:B--2---:R-:W-:-:S06]  /*2110*/  IMAD.WIDE R12, R13, 0x4, R16 ;  /* 0x000000040d0c7825 */ /* 0x004fcc00078e0210 */
[----:B------:R-:W2:Y:S01]  /*2120*/  LDG.E.128 R12, desc[UR14][R12.64] ;  /* 0x0000000e0c0c7981 */ /* 0x000ea2000c1e1d00 */
[----:B------:R-:W-:Y:S02]  /*2130*/  SHF.L.U32 R18, R0, 0x4, RZ ;  /* 0x0000000400127819 */ /* 0x000fe400000006ff */
[----:B------:R-:W-:Y:S02]  /*2140*/  LOP3.LUT P0, RZ, R6, 0x3, RZ, 0xc0, !PT ;  /* 0x0000000306ff7812 */ /* 0x000fe4000780c0ff */
[----:B------:R-:W-:Y:S02]  /*2150*/  LOP3.LUT R18, R18, 0xf0, RZ, 0xc0, !PT ;  /* 0x000000f012127812 */ /* 0x000fe400078ec0ff */
[----:B------:R-:W-:Y:S02]  /*2160*/  MOV R62, R4 ;  /* 0x00000004003e7202 */ /* 0x000fe40000000f00 */
        /* <DEDUP_REMOVED lines=10> */
[----:B------:R-:W-:Y:S01]  /*2210*/  IADD3 R13, PT, PT, R13, UR7, RZ ;  /* 0x000000070d0d7c10 */ /* 0x000fe2000fffe0ff */
[----:B------:R-:W-:Y:S01]  /*2220*/  @P0 IMAD.SHL.U32 R15, R3, 0x4, RZ ;  /* 0x00000004030f0824 */ /* 0x000fe200078e00ff */
[----:B------:R-:W-:-:S03]  /*2230*/  @P0 IADD3 R14, PT, PT, R20, UR13, RZ ;  /* 0x0000000d140e0c10 */ /* 0x000fc6000fffe0ff */
        /* <DEDUP_REMOVED lines=8> */
[----:B------:R-:W-:Y:S01]  /*22c0*/  SHF.L.U32 R7, R4, 0x4, RZ ;  /* 0x0000000404077819 */ /* 0x000fe200000006ff */
[C---:B------:R-:W-:Y:S01]  /*22d0*/  @P0 IMAD.SHL.U32 R23, R3.reuse, 0x10, RZ ;  /* 0x0000001003170824 */ /* 0x040fe200078e00ff */
[----:B------:R-:W-:Y:S01]  /*22e0*/  MOV R62, R3 ;  /* 0x00000003003e7202 */ /* 0x000fe20000000f00 */
[----:B------:R-:W-:Y:S01]  /*22f0*/  @P0 VIADD R62, R3, UR8 ;  /* 0x00000008033e0c36 */ /* 0x000fe20008000000 */
[----:B------:R-:W-:-:S02]  /*2300*/  LOP3.LUT R22, R7, 0xf0, RZ, 0xc0, !PT ;  /* 0x000000f007167812 */ /* 0x000fc400078ec0ff */
[----:B------:R-:W-:Y:S02]  /*2310*/  @P0 LOP3.LUT R23, R23, 0xf0, RZ, 0xc0, !PT ;  /* 0x000000f017170812 */ /* 0x000fe400078ec0ff */
[----:B------:R-:W-:Y:S02]  /*2320*/  LEA R21, R21, R22, 0x8 ;  /* 0x0000001615157211 */ /* 0x000fe400078e40ff */
[----:B------:R-:W-:Y:S02]  /*2330*/  @P0 LEA R23, R20, R23, 0x8 ;  /* 0x0000001714170211 */ /* 0x000fe400078e40ff */
[C---:B------:R-:W-:Y:S02]  /*2340*/  IADD3 R21, PT, PT, R2.reuse, R21, RZ ;  /* 0x0000001502157210 */ /* 0x040fe40007ffe0ff */
[----:B------:R-:W-:-:S03]  /*2350*/  @P0 IADD3 R23, PT, PT, R2, R23, RZ ;  /* 0x0000001702170210 */ /* 0x000fc60007ffe0ff */
[----:B--2---:R4:W-:Y:S04]  /*2360*/  STS.128 [R21], R12 ;  /* 0x0000000c15007388 */ /* 0x0049e80000000c00 */
[----:B---3--:R4:W-:Y:S02]  /*2370*/  @P0 STS.128 [R23], R16 ;  /* 0x0000001017000388 */ /* 0x0089e40000000c00 */
.L_x_104:
[----:B0-----:R-:W-:Y:S05]  /*2380*/  BSYNC.RECONVERGENT B1 ;  /* 0x0000000000017941 */ /* 0x001fea0003800200 */
.L_x_103:
[----:B------:R-:W-:Y:S05]  /*2390*/  @!P1 BRA `(.L_x_102) ;  /* 0x0000000000ec9947 */ /* 0x000fea0003800000 */
.L_x_105:
[----:B0-----:R-:W0:Y:S01]  /*23a0*/  LDC.64 R24, c[0x0][0x388] ;  /* 0x0000e200ff187b82 */ /* 0x001e220000000a00 */
[C---:B--23--:R-:W-:Y:S02]  /*23b0*/  SHF.L.U32 R7, R62.reuse, 0x2, RZ ;  /* 0x000000023e077819 */ /* 0x04cfe400000006ff */
[----:B------:R-:W-:Y:S02]  /*23c0*/  SHF.R.U32.HI R61, RZ, 0x4, R62 ;  /* 0x00000004ff3d7819 */ /* 0x000fe4000001163e */
[----:B------:R-:W-:Y:S02]  /*23d0*/  LOP3.LUT R7, R7, 0x3c, RZ, 0xc0, !PT ;  /* 0x0000003c07077812 */ /* 0x000fe400078ec0ff */
[----:B------:R-:W-:Y:S02]  /*23e0*/  IADD3 R54, PT, PT, R62, UR8, RZ ;  /* 0x000000083e367c10 */ /* 0x000fe4000fffe0ff */
[----:B-1--4-:R-:W-:Y:S02]  /*23f0*/  IADD3 R12, PT, PT, R61, UR13, RZ ;  /* 0x0000000d3d0c7c10 */ /* 0x012fe4000fffe0ff */
[----:B------:R-:W-:Y:S01]  /*2400*/  IADD3 R7, PT, PT, R7, UR7, RZ ;  /* 0x0000000707077c10 */ /* 0x000fe2000fffe0ff */
[C---:B------:R-:W-:Y:S01]  /*2410*/  VIADD R58, R54.reuse, UR8 ;  /* 0x00000008363a7c36 */ /* 0x040fe20008000000 */
[----:B------:R-:W-:-:S02]  /*2420*/  SHF.L.U32 R13, R54, 0x2, RZ ;  /* 0x00000002360d7819 */ /* 0x000fc400000006ff */
[----:B------:R-:W-:Y:S01]  /*2430*/  SHF.R.U32.HI R56, RZ, 0x4, R54 ;  /* 0x00000004ff387819 */ /* 0x000fe20000011636 */
[----:B------:R-:W-:Y:S01]  /*2440*/  IMAD R7, R12, UR12, R7 ;  /* 0x0000000c0c077c24 */ /* 0x000fe2000f8e0207 */
[----:B------:R-:W-:Y:S02]  /*2450*/  LOP3.LUT R14, R13, 0x3c, RZ, 0xc0, !PT ;  /* 0x0000003c0d0e7812 */ /* 0x000fe400078ec0ff */
[----:B------:R-:W-:Y:S02]  /*2460*/  SHF.L.U32 R18, R58, 0x2, RZ ;  /* 0x000000023a127819 */ /* 0x000fe400000006ff */
[----:B------:R-:W-:Y:S02]  /*2470*/  IADD3 R16, PT, PT, R56, UR13, RZ ;  /* 0x0000000d38107c10 */ /* 0x000fe4000fffe0ff */
[----:B------:R-:W-:Y:S01]  /*2480*/  IADD3 R17, PT, PT, R14, UR7, RZ ;  /* 0x000000070e117c10 */ /* 0x000fe2000fffe0ff */
[----:B0-----:R-:W-:Y:S01]  /*2490*/  IMAD.WIDE R12, R7, 0x4, R24 ;  /* 0x00000004070c7825 */ /* 0x001fe200078e0218 */
[----:B------:R-:W-:-:S04]  /*24a0*/  IADD3 R7, PT, PT, R58, UR8, RZ ;  /* 0x000000083a077c10 */ /* 0x000fc8000fffe0ff */
[----:B------:R-:W-:Y:S02]  /*24b0*/  SHF.L.U32 R19, R7, 0x2, RZ ;  /* 0x0000000207137819 */ /* 0x000fe400000006ff */
[----:B------:R-:W-:Y:S02]  /*24c0*/  LOP3.LUT R18, R18, 0x3c, RZ, 0xc0, !PT ;  /* 0x0000003c12127812 */ /* 0x000fe400078ec0ff */
[----:B------:R-:W-:Y:S01]  /*24d0*/  SHF.R.U32.HI R52, RZ, 0x4, R58 ;  /* 0x00000004ff347819 */ /* 0x000fe2000001163a */
[----:B------:R-:W-:Y:S01]  /*24e0*/  IMAD R17, R16, UR12, R17 ;  /* 0x0000000c10117c24 */ /* 0x000fe2000f8e0211 */
[----:B------:R-:W-:Y:S01]  /*24f0*/  LOP3.LUT R19, R19, 0x3c, RZ, 0xc0, !PT ;  /* 0x0000003c13137812 */ /* 0x000fe200078ec0ff */
[----:B------:R-:W2:Y:S01]  /*2500*/  LDG.E.128 R12, desc[UR14][R12.64] ;  /* 0x0000000e0c0c7981 */ /* 0x000ea2000c1e1d00 */
[----:B------:R-:W-:Y:S01]  /*2510*/  SHF.R.U32.HI R60, RZ, 0x4, R7 ;  /* 0x00000004ff3c7819 */ /* 0x000fe20000011607 */
[----:B------:R-:W-:Y:S01]  /*2520*/  VIADD R18, R18, UR7 ;  /* 0x0000000712127c36 */ /* 0x000fe20008000000 */
[----:B------:R-:W-:-:S02]  /*2530*/  IADD3 R16, PT, PT, R19, UR7, RZ ;  /* 0x0000000713107c10 */ /* 0x000fc4000fffe0ff */
[----:B------:R-:W-:Y:S02]  /*2540*/  IADD3 R19, PT, PT, R52, UR13, RZ ;  /* 0x0000000d34137c10 */ /* 0x000fe4000fffe0ff */
[----:B------:R-:W-:-:S03]  /*2550*/  IADD3 R21, PT, PT, R60, UR13, RZ ;  /* 0x0000000d3c157c10 */ /* 0x000fc6000fffe0ff */
[----:B------:R-:W-:Y:S01]  /*2560*/  IMAD R19, R19, UR12, R18 ;  /* 0x0000000c13137c24 */ /* 0x000fe2000f8e0212 */
[----:B------:R-:W-:Y:S01]  /*2570*/  SHF.L.U32 R18, R62, 0x4, RZ ;  /* 0x000000043e127819 */ /* 0x000fe200000006ff */
[----:B------:R-:W-:Y:S02]  /*2580*/  IMAD R23, R21, UR12, R16 ;  /* 0x0000000c15177c24 */ /* 0x000fe4000f8e0210 */
[----:B------:R-:W-:Y:S01]  /*2590*/  IMAD.WIDE R16, R17, 0x4, R24 ;  /* 0x0000000411107825 */ /* 0x000fe200078e0218 */
[----:B------:R-:W-:-:S03]  /*25a0*/  LOP3.LUT R18, R18, 0xf0, RZ, 0xc0, !PT ;  /* 0x000000f012127812 */ /* 0x000fc600078ec0ff */
[--C-:B------:R-:W-:Y:S01]  /*25b0*/  IMAD.WIDE R20, R19, 0x4, R24.reuse ;  /* 0x0000000413147825 */ /* 0x100fe200078e0218 */
[----:B------:R-:W-:Y:S02]  /*25c0*/  LEA R61, R61, R18, 0x8 ;  /* 0x000000123d3d7211 */ /* 0x000fe400078e40ff */
[----:B------:R-:W3:Y:S01]  /*25d0*/  LDG.E.128 R16, desc[UR14][R16.64] ;  /* 0x0000000e10107981 */ /* 0x000ee2000c1e1d00 */
[----:B------:R-:W-:-:S03]  /*25e0*/  IMAD.WIDE R24, R23, 0x4, R24 ;  /* 0x0000000417187825 */ /* 0x000fc600078e0218 */
[----:B------:R-:W4:Y:S04]  /*25f0*/  LDG.E.128 R20, desc[UR14][R20.64] ;  /* 0x0000000e14147981 */ /* 0x000f28000c1e1d00 */
[----:B------:R-:W5:Y:S01]  /*2600*/  LDG.E.128 R24, desc[UR14][R24.64] ;  /* 0x0000000e18187981 */ /* 0x000f62000c1e1d00 */
[----:B------:R-:W-:Y:S02]  /*2610*/  SHF.L.U32 R54, R54, 0x4, RZ ;  /* 0x0000000436367819 */ /* 0x000fe400000006ff */
[----:B------:R-:W-:Y:S02]  /*2620*/  SHF.L.U32 R58, R58, 0x4, RZ ;  /* 0x000000043a3a7819 */ /* 0x000fe400000006ff */
[----:B------:R-:W-:Y:S02]  /*2630*/  LOP3.LUT R63, R54, 0xf0, RZ, 0xc0, !PT ;  /* 0x000000f0363f7812 */ /* 0x000fe400078ec0ff */
[----:B------:R-:W-:-:S02]  /*2640*/  SHF.L.U32 R54, R7, 0x4, RZ ;  /* 0x0000000407367819 */ /* 0x000fc400000006ff */
[----:B------:R-:W-:Y:S02]  /*2650*/  LOP3.LUT R65, R58, 0xf0, RZ, 0xc0, !PT ;  /* 0x000000f03a417812 */ /* 0x000fe400078ec0ff */
[----:B------:R-:W-:Y:S02]  /*2660*/  LOP3.LUT R67, R54, 0xf0, RZ, 0xc0, !PT ;  /* 0x000000f036437812 */ /* 0x000fe400078ec0ff */
[----:B------:R-:W-:Y:S02]  /*2670*/  LEA R63, R56, R63, 0x8 ;  /* 0x0000003f383f7211 */ /* 0x000fe400078e40ff */
[----:B------:R-:W-:Y:S01]  /*2680*/  LEA R65, R52, R65, 0x8 ;  /* 0x0000004134417211 */ /* 0x000fe200078e40ff */
[----:B------:R-:W-:Y:S01]  /*2690*/  IMAD R67, R60, 0x100, R67 ;  /* 0x000001003c437824 */ /* 0x000fe200078e0243 */
[C---:B------:R-:W-:Y:S01]  /*26a0*/  IADD3 R63, PT, PT, R2.reuse, R63, RZ ;  /* 0x0000003f023f7210 */ /* 0x040fe20007ffe0ff */
[C---:B------:R-:W-:Y:S01]  /*26b0*/  IMAD.IADD R61, R2.reuse, 0x1, R61 ;  /* 0x00000001023d7824 */ /* 0x040fe200078e023d */
[----:B------:R-:W-:-:S02]  /*26c0*/  IADD3 R65, PT, PT, R2, R65, RZ ;  /* 0x0000004102417210 */ /* 0x000fc40007ffe0ff */
        /* <DEDUP_REMOVED lines=8> */
.L_x_102:
[----:B0-----:R-:W-:Y:S05]  /*2750*/  BSYNC.RECONVERGENT B0 ;  /* 0x0000000000007941 */ /* 0x001fea0003800200 */
.L_x_96:
[----:B------:R-:W0:Y:S01]  /*2760*/  S2UR UR10, SR_CgaCtaId ;  /* 0x00000000000a79c3 */ /* 0x000e220000008800 */
[----:B------:R-:W5:Y:S01]  /*2770*/  S2R R2, SR_TID.Y ;  /* 0x0000000000027919 */ /* 0x000f620000002200 */
[----:B------:R-:W-:Y:S01]  /*2780*/  UMOV UR9, 0x400 ;  /* 0x0000040000097882 */ /* 0x000fe20000000000 */
[----:B------:R-:W-:Y:S01]  /*2790*/  UISETP.LT.AND UP0, UPT, URZ, UR11, UPT ;  /* 0x0000000bff00728c */ /* 0x000fe2000bf01270 */
[----:B-123--:R-:W1:Y:S01]  /*27a0*/  S2R R7, SR_TID.X ;  /* 0x0000000000077919 */ /* 0x00ee620000002100 */
        /* <DEDUP_REMOVED lines=10> */
[----:B----4-:R-:W-:Y:S02]  /*2850*/  LDS.128 R12, [R2] ;  /* 0x00000000020c7984 */ /* 0x010fe40000000c00 */
[----:B------:R-:W-:-:S02]  /*2860*/  UISETP.NE.AND UP0, UPT, UR4, UR10, UPT ;  /* 0x0000000a0400728c */ /* 0x000fc4000bf05270 */
[----:B------:R-:W0:Y:S01]  /*2870*/  LDS.128 R16, [R7] ;  /* 0x0000000007107984 */ /* 0x000e220000000c00 */
[----:B------:R-:W-:-:S03]  /*2880*/  UMOV UR4, UR9 ;  /* 0x0000000900047c82 */ /* 0x000fc60008000000 */
[----:B------:R-:W1:Y:S04]  /*2890*/  LDS.128 R20, [R2+0x10] ;  /* 0x0000100002147984 */ /* 0x000e680000000c00 */
[----:B------:R-:W-:Y:S01]  /*28a0*/  LDS.128 R24, [R2+0x200] ;  /* 0x0002000002187984 */ /* 0x000fe20000000c00 */
[C---:B0-----:R-:W-:Y:S01]  /*28b0*/  FFMA R61, R12.reuse, R16, R29 ;  /* 0x000000100c3d7223 */ /* 0x041fe2000000001d */
[C---:B------:R-:W-:Y:S01]  /*28c0*/  FFMA R52, R12.reuse, R17, R28 ;  /* 0x000000110c347223 */ /* 0x040fe2000000001c */
[CC--:B------:R-:W-:Y:S01]  /*28d0*/  FFMA R54, R12.reuse, R18.reuse, R31 ;  /* 0x000000120c367223 */ /* 0x0c0fe2000000001f */
[----:B------:R-:W-:Y:S01]  /*28e0*/  FFMA R12, R12, R19, R30 ;  /* 0x000000130c0c7223 */ /* 0x000fe2000000001e */
[C---:B------:R-:W-:Y:S01]  /*28f0*/  FFMA R56, R14.reuse, R17, R11 ;  /* 0x000000110e387223 */ /* 0x040fe2000000000b */
[----:B------:R-:W0:Y:S01]  /*2900*/  LDS.128 R28, [R7+0x100] ;  /* 0x00010000071c7984 */ /* 0x000e220000000c00 */
[C---:B------:R-:W-:Y:S01]  /*2910*/  FFMA R58, R14.reuse, R18, R9 ;  /* 0x000000120e3a7223 */ /* 0x040fe20000000009 */
[----:B------:R-:W-:Y:S01]  /*2920*/  FFMA R60, R14, R19, R8 ;  /* 0x000000130e3c7223 */ /* 0x000fe20000000008 */
[-C--:B------:R-:W-:Y:S01]  /*2930*/  FFMA R62, R15, R17.reuse, R10 ;  /* 0x000000110f3e7223 */ /* 0x080fe2000000000a */
[C---:B-1----:R-:W-:Y:S01]  /*2940*/  FFMA R47, R20.reuse, R16, R47 ;  /* 0x00000010142f7223 */ /* 0x042fe2000000002f */
[C---:B------:R-:W-:Y:S01]  /*2950*/  FFMA R36, R20.reuse, R17, R36 ;  /* 0x0000001114247223 */ /* 0x040fe20000000024 */
[-C--:B------:R-:W-:Y:S01]  /*2960*/  FFMA R49, R20, R18.reuse, R49 ;  /* 0x0000001214317223 */ /* 0x080fe20000000031 */
[C---:B------:R-:W-:Y:S01]  /*2970*/  FFMA R57, R16.reuse, R13, R57 ;  /* 0x0000000d10397223 */ /* 0x040fe20000000039 */
[C---:B------:R-:W-:Y:S01]  /*2980*/  FFMA R48, R13.reuse, R17, R48 ;  /* 0x000000110d307223 */ /* 0x040fe20000000030 */
[C---:B------:R-:W-:Y:S01]  /*2990*/  FFMA R59, R13.reuse, R18, R59 ;  /* 0x000000120d3b7223 */ /* 0x040fe2000000003b */
[----:B------:R-:W-:Y:S01]  /*29a0*/  FFMA R50, R13, R19, R50 ;  /* 0x000000130d327223 */ /* 0x000fe20000000032 */
[C---:B------:R-:W-:Y:S01]  /*29b0*/  FFMA R33, R16.reuse, R14, R33 ;  /* 0x0000000e10217223 */ /* 0x040fe20000000021 */
[----:B------:R-:W-:Y:S01]  /*29c0*/  FFMA R41, R16, R15, R41 ;  /* 0x0000000f10297223 */ /* 0x000fe20000000029 */
[CC--:B------:R-:W-:Y:S01]  /*29d0*/  FFMA R43, R15.reuse, R18.reuse, R43 ;  /* 0x000000120f2b7223 */ /* 0x0c0fe2000000002b */
[-C--:B------:R-:W-:Y:S01]  /*29e0*/  FFMA R34, R15, R19.reuse, R34 ;  /* 0x000000130f227223 */ /* 0x080fe20000000022 */
[----:B------:R-:W-:Y:S01]  /*29f0*/  FFMA R20, R20, R19, R42 ;  /* 0x0000001314147223 */ /* 0x000fe2000000002a */
[C---:B------:R-:W-:Y:S01]  /*2a00*/  FFMA R53, R16.reuse, R21, R53 ;  /* 0x0000001510357223 */ /* 0x040fe20000000035 */
[C---:B------:R-:W-:Y:S01]  /*2a10*/  FFMA R40, R21.reuse, R17, R40 ;  /* 0x0000001115287223 */ /* 0x040fe20000000028 */
[C---:B------:R-:W-:Y:S01]  /*2a20*/  FFMA R51, R21.reuse, R18, R51 ;  /* 0x0000001215337223 */ /* 0x040fe20000000033 */
[----:B------:R-:W-:Y:S01]  /*2a30*/  FFMA R44, R21, R19, R44 ;  /* 0x00000013152c7223 */ /* 0x000fe2000000002c */
[----:B------:R-:W1:Y:S01]  /*2a40*/  LDS.128 R8, [R2+0x210] ;  /* 0x0002100002087984 */ /* 0x000e620000000c00 */
        /* <DEDUP_REMOVED lines=16> */
[C---:B------:R-:W-:Y:S01]  /*2b50*/  FFMA R33, R28.reuse, R26, R33 ;  /* 0x0000001a1c217223 */ /* 0x040fe20000000021 */
[----:B------:R-:W-:Y:S01]  /*2b60*/  FFMA R41, R28, R27, R41 ;  /* 0x0000001b1c297223 */ /* 0x000fe20000000029 */
[C---:B------:R-:W-:Y:S01]  /*2b70*/  FFMA R48, R25.reuse, R29, R48 ;  /* 0x0000001d19307223 */ /* 0x040fe20000000030 */
[----:B------:R-:W-:Y:S01]  /*2b80*/  FFMA R50, R25, R31, R50 ;  /* 0x0000001f19327223 */ /* 0x000fe20000000032 */
[C---:B------:R-:W-:Y:S01]  /*2b90*/  FFMA R57, R26.reuse, R29, R56 ;  /* 0x0000001d1a397223 */ /* 0x040fe20000000038 */
[CC--:B------:R-:W-:Y:S01]  /*2ba0*/  FFMA R59, R26.reuse, R30.reuse, R58 ;  /* 0x0000001e1a3b7223 */ /* 0x0c0fe2000000003a */
[----:B------:R-:W-:Y:S01]  /*2bb0*/  FFMA R60, R26, R31, R60 ;  /* 0x0000001f1a3c7223 */ /* 0x000fe2000000003c */
[C---:B------:R-:W-:Y:S01]  /*2bc0*/  FFMA R62, R27.reuse, R29, R62 ;  /* 0x0000001d1b3e7223 */ /* 0x040fe2000000003e */
[C---:B------:R-:W-:Y:S01]  /*2bd0*/  FFMA R43, R27.reuse, R30, R43 ;  /* 0x0000001e1b2b7223 */ /* 0x040fe2000000002b */
[-C--:B------:R-:W-:Y:S01]  /*2be0*/  FFMA R34, R27, R31.reuse, R34 ;  /* 0x0000001f1b227223 */ /* 0x080fe20000000022 */
[C---:B-1----:R-:W-:Y:S01]  /*2bf0*/  FFMA R47, R8.reuse, R28, R47 ;  /* 0x0000001c082f7223 */ /* 0x042fe2000000002f */
[----:B------:R-:W-:Y:S01]  /*2c00*/  FFMA R42, R8, R31, R20 ;  /* 0x0000001f082a7223 */ /* 0x000fe20000000014 */
[C---:B------:R-:W-:Y:S01]  /*2c10*/  FFMA R53, R28.reuse, R9, R53 ;  /* 0x000000091c357223 */ /* 0x040fe20000000035 */
[C---:B------:R-:W-:Y:S01]  /*2c20*/  FFMA R35, R28.reuse, R10, R35 ;  /* 0x0000000a1c237223 */ /* 0x040fe20000000023 */
[----:B------:R-:W-:Y:S01]  /*2c30*/  FFMA R45, R28, R11, R45 ;  /* 0x0000000b1c2d7223 */ /* 0x000fe2000000002d */
[CC--:B------:R-:W-:Y:S01]  /*2c40*/  FFMA R36, R8.reuse, R29.reuse, R36 ;  /* 0x0000001d08247223 */ /* 0x0c0fe20000000024 */
[-C--:B------:R-:W-:Y:S01]  /*2c50*/  FFMA R49, R8, R30.reuse, R49 ;  /* 0x0000001e08317223 */ /* 0x080fe20000000031 */
[C---:B------:R-:W-:Y:S01]  /*2c60*/  FFMA R40, R9.reuse, R29, R40 ;  /* 0x0000001d09287223 */ /* 0x040fe20000000028 */
[CC--:B------:R-:W-:Y:S01]  /*2c70*/  FFMA R51, R9.reuse, R30.reuse, R51 ;  /* 0x0000001e09337223 */ /* 0x0c0fe20000000033 */
[----:B------:R-:W-:Y:S01]  /*2c80*/  FFMA R44, R9, R31, R44 ;  /* 0x0000001f092c7223 */ /* 0x000fe2000000002c */
[----:B------:R-:W1:Y:S01]  /*2c90*/  LDS.128 R20, [R2+0x410] ;  /* 0x0004100002147984 */ /* 0x000e620000000c00 */
[C---:B------:R-:W-:Y:S01]  /*2ca0*/  FFMA R37, R10.reuse, R29, R37 ;  /* 0x0000001d0a257223 */ /* 0x040fe20000000025 */
[CC--:B------:R-:W-:Y:S01]  /*2cb0*/  FFMA R39, R10.reuse, R30.reuse, R39 ;  /* 0x0000001e0a277223 */ /* 0x0c0fe20000000027 */
[----:B------:R-:W-:Y:S01]  /*2cc0*/  FFMA R32, R10, R31, R32 ;  /* 0x0000001f0a207223 */ /* 0x000fe20000000020 */
[C---:B------:R-:W-:Y:S01]  /*2cd0*/  FFMA R38, R11.reuse, R29, R38 ;  /* 0x0000001d0b267223 */ /* 0x040fe20000000026 */
[C---:B------:R-:W-:Y:S01]  /*2ce0*/  FFMA R55, R11.reuse, R30, R55 ;  /* 0x0000001e0b377223 */ /* 0x040fe20000000037 */
[----:B------:R-:W-:-:S02]  /*2cf0*/  FFMA R46, R11, R31, R46 ;  /* 0x0000001f0b2e7223 */ /* 0x000fc4000000002e */
[----:B------:R-:W-:Y:S01]  /*2d00*/  LDS.128 R8, [R2+0x600] ;  /* 0x0006000002087984 */ /* 0x000fe20000000c00 */
[C---:B0-----:R-:W-:Y:S01]  /*2d10*/  FFMA R28, R12.reuse, R19, R24 ;  /* 0x000000130c1c7223 */ /* 0x041fe20000000018 */
[C---:B------:R-:W-:Y:S02]  /*2d20*/  FFMA R61, R12.reuse, R16, R61 ;  /* 0x000000100c3d7223 */ /* 0x040fe4000000003d */
[----:B------:R-:W0:Y:S01]  /*2d30*/  LDS.128 R24, [R7+0x300] ;  /* 0x0003000007187984 */ /* 0x000e220000000c00 */
[C---:B------:R-:W-:Y:S01]  /*2d40*/  FFMA R52, R12.reuse, R17, R52 ;  /* 0x000000110c347223 */ /* 0x040fe20000000034 */
        /* <DEDUP_REMOVED lines=13> */
[----:B------:R-:W2:Y:S01]  /*2e20*/  LDS.128 R12, [R2+0x610] ;  /* 0x00061000020c7984 */ /* 0x000ea20000000c00 */
        /* <DEDUP_REMOVED lines=16> */
[C---:B0-----:R-:W-:Y:S01]  /*2f30*/  FFMA R61, R8.reuse, R24, R61 ;  /* 0x00000018083d7223 */ /* 0x041fe2000000003d */
[C---:B------:R-:W-:Y:S01]  /*2f40*/  FFMA R52, R8.reuse, R25, R52 ;  /* 0x0000001908347223 */ /* 0x040fe20000000034 */
[CC--:B------:R-:W-:Y:S01]  /*2f50*/  FFMA R63, R8.reuse, R26.reuse, R63 ;  /* 0x0000001a083f7223 */ /* 0x0c0fe2000000003f */
[----:B------:R-:W-:Y:S01]  /*2f60*/  FFMA R28, R8, R27, R28 ;  /* 0x0000001b081c7223 */ /* 0x000fe2000000001c */
[----:B------:R-:W-:Y:S01]  /*2f70*/  LDS.128 R16, [R2+0x800] ;  /* 0x0008000002107984 */ /* 0x000fe20000000c00 */
[C---:B------:R-:W-:Y:S01]  /*2f80*/  FFMA R65, R24.reuse, R9, R65 ;  /* 0x0000000918417223 */ /* 0x040fe20000000041 */
[C---:B------:R-:W-:Y:S01]  /*2f90*/  FFMA R48, R9.reuse, R25, R48 ;  /* 0x0000001909307223 */ /* 0x040fe20000000030 */
[C---:B------:R-:W-:Y:S01]  /*2fa0*/  FFMA R67, R9.reuse, R26, R67 ;  /* 0x0000001a09437223 */ /* 0x040fe20000000043 */
[----:B------:R-:W0:Y:S01]  /*2fb0*/  LDS.128 R20, [R7+0x400] ;  /* 0x0004000007147984 */ /* 0x000e220000000c00 */
        /* <DEDUP_REMOVED lines=62> */
[----:B------:R-:W-:Y:S01]  /*33a0*/  LDS.128 R20, [R2+0xc00] ;  /* 0x000c000002147984 */ /* 0x000fe20000000c00 */
[C---:B------:R-:W-:Y:S01]  /*33b0*/  FFMA R52, R12.reuse, R25, R52 ;  /* 0x000000190c347223 */ /* 0x040fe20000000034 */
[CC--:B------:R-:W-:Y:S01]  /*33c0*/  FFMA R63, R12.reuse, R26.reuse, R63 ;  /* 0x0000001a0c3f7223 */ /* 0x0c0fe2000000003f */
[----:B------:R-:W-:Y:S01]  /*33d0*/  FFMA R12, R12, R27, R28 ;  /* 0x0000001b0c0c7223 */ /* 0x000fe2000000001c */
[----:B------:R-:W1:Y:S01]  /*33e0*/  LDS.128 R8, [R7+0x600] ;  /* 0x0006000007087984 */ /* 0x000e620000000c00 */
        /* <DEDUP_REMOVED lines=12> */
[----:B------:R-:W2:Y:S01]  /*34b0*/  LDS.128 R28, [R2+0xc10] ;  /* 0x000c1000021c7984 */ /* 0x000ea20000000c00 */
[C---:B0-----:R-:W-:Y:S01]  /*34c0*/  FFMA R47, R16.reuse, R24, R47 ;  /* 0x00000018102f7223 */ /* 0x041fe2000000002f */
[C---:B------:R-:W-:Y:S01]  /*34d0*/  FFMA R36, R16.reuse, R25, R36 ;  /* 0x0000001910247223 */ /* 0x040fe20000000024 */
        /* <DEDUP_REMOVED lines=8> */
[C---:B------:R-:W-:Y:S01]  /*3560*/  FFMA R38, R19.reuse, R25, R38 ;  /* 0x0000001913267223 */ /* 0x040fe20000000026 */
        /* <DEDUP_REMOVED lines=22> */
[C---:B--2---:R-:W-:Y:S01]  /*36d0*/  FFMA R47, R28.reuse, R8, R47 ;  /* 0x000000081c2f7223 */ /* 0x044fe2000000002f */
[C---:B------:R-:W-:Y:S01]  /*36e0*/  FFMA R36, R28.reuse, R9, R36 ;  /* 0x000000091c247223 */ /* 0x040fe20000000024 */
[CC--:B------:R-:W-:Y:S01]  /*36f0*/  FFMA R49, R28.reuse, R10.reuse, R49 ;  /* 0x0000000a1c317223 */ /* 0x0c0fe20000000031 */
[----:B------:R-:W0:Y:S01]  /*3700*/  LDS.128 R16, [R7+0x700] ;  /* 0x0007000007107984 */ /* 0x000e220000000c00 */
[----:B------:R-:W-:Y:S01]  /*3710*/  FFMA R42, R28, R11, R42 ;  /* 0x0000000b1c2a7223 */ /* 0x000fe2000000002a */
[C---:B------:R-:W-:Y:S01]  /*3720*/  FFMA R53, R8.reuse, R29, R53 ;  /* 0x0000001d08357223 */ /* 0x040fe20000000035 */
[C---:B------:R-:W-:Y:S01]  /*3730*/  FFMA R40, R29.reuse, R9, R40 ;  /* 0x000000091d287223 */ /* 0x040fe20000000028 */
[----:B------:R-:W1:Y:S01]  /*3740*/  LDS.128 R20, [R2+0xe10] ;  /* 0x000e100002147984 */ /* 0x000e620000000c00 */
        /* <DEDUP_REMOVED lines=44> */
.L_x_95:
        /* <DEDUP_REMOVED lines=15> */
[C---:B------:R-:W-:Y:S01]  /*3b00*/  VIADD R2, R0.reuse, 0x1 ;  /* 0x0000000100027836 */ /* 0x040fe20000000000 */
[----:B------:R-:W-:Y:S02]  /*3b10*/  SHF.R.S32.HI R13, RZ, 0x1f, R0 ;  /* 0x0000001fff0d7819 */ /* 0x000fe40000011400 */
[----:B------:R-:W-:Y:S02]  /*3b20*/  IADD3 R7, P2, PT, R0, R15, RZ ;  /* 0x0000000f00077210 */ /* 0x000fe40007f5e0ff */
[----:B------:R-:W-:Y:S02]  /*3b30*/  ISETP.GE.AND P0, PT, R2, UR5, PT ;  /* 0x0000000502007c0c */ /* 0x000fe4000bf06270 */
[----:B------:R-:W-:Y:S02]  /*3b40*/  LEA.HI.X.SX32 R14, R15, R13, 0x1, P2 ;  /* 0x0000000d0f0e7211 */ /* 0x000fe400010f0eff */
[----:B------:R-:W-:-:S02]  /*3b50*/  ISETP.GE.OR P4, PT, R12, UR4, P0 ;  /* 0x000000040c007c0c */ /* 0x000fc40008786670 */
[----:B0-----:R-:W-:Y:S01]  /*3b60*/  LEA R2, P2, R7, UR6, 0x2 ;  /* 0x0000000607027c11 */ /* 0x001fe2000f8410ff */
        /* <DEDUP_REMOVED lines=14> */
[----:B------:R-:W-:Y:S01]  /*3c50*/  ISETP.GE.AND P3, PT, R0, UR5, PT ;  /* 0x0000000500007c0c */ /* 0x000fe2000bf66270 */
[----:B------:R-:W3:Y:S02]  /*3c60*/  @!P5 LDC R19, c[0x0][0x3a8] ;  /* 0x0000ea00ff13db82 */ /* 0x000ee40000000800 */
[----:B------:R-:W4:Y:S01]  /*3c70*/  @!P6 LDG.E R17, desc[UR14][R2.64+0xc] ;  /* 0x00000c0e0211e981 */ /* 0x000f22000c1e1900 */
[----:B------:R-:W-:-:S02]  /*3c80*/  IADD3 R14, PT, PT, R12, 0x1, RZ ;  /* 0x000000010c0e7810 */ /* 0x000fc40007ffe0ff */
[----:B------:R-:W-:-:S03]  /*3c90*/  IADD3 R15, PT, PT, R15, UR5, RZ ;  /* 0x000000050f0f7c10 */ /* 0x000fc6000fffe0ff */
[----:B------:R-:W4:Y:S08]  /*3ca0*/  @!P6 LDC R18, c[0x0][0x3a8] ;  /* 0x0000ea00ff12eb82 */ /* 0x000f300000000800 */
[----:B------:R-:W1:Y:S01]  /*3cb0*/  @!P6 LDC R20, c[0x0][0x3a4] ;  /* 0x0000e900ff14eb82 */ /* 0x000e620000000800 */
[----:B--2---:R-:W-:-:S07]  /*3cc0*/  @!P4 FMUL R5, R6, R7 ;  /* 0x000000070605c220 */ /* 0x004fce0000400000 */
[----:B------:R-:W2:Y:S01]  /*3cd0*/  @!P5 LDC R6, c[0x0][0x3a4] ;  /* 0x0000e900ff06db82 */ /* 0x000ea20000000800 */
[----:B0-----:R-:W-:-:S05]  /*3ce0*/  @!P4 FFMA R7, R28, R4, R5 ;  /* 0x000000041c07c223 */ /* 0x001fca0000000005 */
[----:B------:R0:W-:Y:S01]  /*3cf0*/  @!P4 STG.E desc[UR14][R2.64+0x4], R7 ;  /* 0x000004070200c986 */ /* 0x0001e2000c10190e */
[----:B------:R-:W-:Y:S01]  /*3d00*/  ISETP.GE.OR P4, PT, R14, UR4, P3 ;  /* 0x000000040e007c0c */ /* 0x000fe20009f86670 */
[----:B---3--:R-:W-:-:S12]  /*3d10*/  @!P5 FMUL R16, R16, R19 ;  /* 0x000000131010d220 */ /* 0x008fd80000400000 */
[----:B------:R-:W3:Y:S01]  /*3d20*/  @!P4 LDC.64 R4, c[0x0][0x390] ;  /* 0x0000e400ff04cb82 */ /* 0x000ee20000000a00 */
[----:B------:R-:W-:Y:S01]  /*3d30*/  @!P4 IADD3 R19, PT, PT, R0, R15, RZ ;  /* 0x0000000f0013c210 */ /* 0x000fe20007ffe0ff */
[----:B----4-:R-:W-:Y:S01]  /*3d40*/  @!P6 FMUL R17, R17, R18 ;  /* 0x000000121111e220 */ /* 0x010fe20000400000 */
[----:B--2---:R-:W-:-:S03]  /*3d50*/  @!P5 FFMA R31, R31, R6, R16 ;  /* 0x000000061f1fd223 */ /* 0x004fc60000000010 */
[----:B-1----:R-:W-:Y:S02]  /*3d60*/  @!P6 FFMA R17, R30, R20, R17 ;  /* 0x000000141e11e223 */ /* 0x002fe40000000011 */
[----:B------:R-:W1:Y:S01]  /*3d70*/  @!P4 LDC R16, c[0x0][0x3a8] ;  /* 0x0000ea00ff10cb82 */ /* 0x000e620000000800 */
[----:B------:R-:W-:Y:S04]  /*3d80*/  @!P5 STG.E desc[UR14][R2.64+0x8], R31 ;  /* 0x0000081f0200d986 */ /* 0x000fe8000c10190e */
[----:B------:R2:W-:Y:S03]  /*3d90*/  @!P6 STG.E desc[UR14][R2.64+0xc], R17 ;  /* 0x00000c110200e986 */ /* 0x0005e6000c10190e */
[----:B------:R-:W4:Y:S01]  /*3da0*/  @!P4 LDC R20, c[0x0][0x3a4] ;  /* 0x0000e900ff14cb82 */ /* 0x000f220000000800 */
[----:B---3--:R-:W-:-:S05]  /*3db0*/  @!P4 IMAD.WIDE R4, R19, 0x4, R4 ;  /* 0x000000041304c825 */ /* 0x008fca00078e0204 */
[----:B0-----:R-:W1:Y:S01]  /*3dc0*/  @!P4 LDG.E R7, desc[UR14][R4.64] ;  /* 0x0000000e0407c981 */ /* 0x001e62000c1e1900 */
[----:B------:R-:W-:Y:S02]  /*3dd0*/  IADD3 R18, P6, PT, R0, R15, RZ ;  /* 0x0000000f00127210 */ /* 0x000fe40007fde0ff */
[----:B------:R-:W-:Y:S02]  /*3de0*/  ISETP.GE.OR P5, PT, R14, UR4, P0 ;  /* 0x000000040e007c0c */ /* 0x000fe400087a6670 */
[----:B------:R-:W-:Y:S02]  /*3df0*/  LEA.HI.X.SX32 R19, R15, R13, 0x1, P6 ;  /* 0x0000000d0f137211 */ /* 0x000fe400030f0eff */
[----:B------:R-:W-:-:S09]  /*3e00*/  LEA R6, P6, R18, UR6, 0x2 ;  /* 0x0000000612067c11 */ /* 0x000fd2000f8c10ff */
[----:B--2---:R-:W0:Y:S08]  /*3e10*/  @!P5 LDC R3, c[0x0][0x3a8] ;  /* 0x0000ea00ff03db82 */ /* 0x004e300000000800 */
        /* <DEDUP_REMOVED lines=46> */
[----:B------:R-:W4:Y:S03]  /*4100*/  @!P5 LDC R18, c[0x0][0x3a4] ;  /* 0x0000e900ff12db82 */ /* 0x000f260000000800 */
[----:B------:R-:W5:Y:S01]  /*4110*/  @!P6 LDG.E R14, desc[UR14][R2.64+0xc] ;  /* 0x00000c0e020ee981 */ /* 0x000f62000c1e1900 */
[----:B------:R-:W-:-:S04]  /*4120*/  IADD3 R15, PT, PT, R15, UR5, RZ ;  /* 0x000000050f0f7c10 */ /* 0x000fc8000fffe0ff */
[----:B------:R-:W4:Y:S01]  /*4130*/  @!P6 LDC R19, c[0x0][0x3a4] ;  /* 0x0000e900ff13eb82 */ /* 0x000f220000000800 */
[----:B0-----:R-:W-:-:S07]  /*4140*/  @!P4 FMUL R6, R6, R17 ;  /* 0x000000110606c220 */ /* 0x001fce0000400000 */
[----:B------:R-:W5:Y:S01]  /*4150*/  @!P6 LDC R17, c[0x0][0x3a8] ;  /* 0x0000ea00ff11eb82 */ /* 0x000f620000000800 */
[----:B-1----:R-:W-:Y:S01]  /*4160*/  @!P4 FFMA R11, R11, R16, R6 ;  /* 0x000000100b0bc223 */ /* 0x002fe20000000006 */
[----:B------:R-:W-:-:S04]  /*4170*/  IADD3 R16, PT, PT, R12, 0x3, RZ ;  /* 0x000000030c107810 */ /* 0x000fc80007ffe0ff */
[----:B------:R0:W-:Y:S01]  /*4180*/  @!P4 STG.E desc[UR14][R2.64+0x4], R11 ;  /* 0x0000040b0200c986 */ /* 0x0001e2000c10190e */
[----:B------:R-:W-:Y:S01]  /*4190*/  ISETP.GE.OR P4, PT, R16, UR4, P3 ;  /* 0x0000000410007c0c */ /* 0x000fe20009f86670 */
[----:B------:R-:W3:-:S12]  /*41a0*/  @!P5 LDC R6, c[0x0][0x3a8] ;  /* 0x0000ea00ff06db82 */ /* 0x000ed80000000800 */
[----:B--2---:R-:W1:Y:S01]  /*41b0*/  @!P4 LDC.64 R4, c[0x0][0x390] ;  /* 0x0000e400ff04cb82 */ /* 0x004e620000000a00 */
[----:B---3--:R-:W-:Y:S01]  /*41c0*/  @!P5 FMUL R6, R7, R6 ;  /* 0x000000060706d220 */ /* 0x008fe20000400000 */
[----:B-----5:R-:W-:Y:S01]  /*41d0*/  @!P6 FMUL R7, R14, R17 ;  /* 0x000000110e07e220 */ /* 0x020fe20000400000 */
[----:B------:R-:W-:Y:S02]  /*41e0*/  @!P4 IADD3 R17, PT, PT, R0, R15, RZ ;  /* 0x0000000f0011c210 */ /* 0x000fe40007ffe0ff */
[----:B----4-:R-:W-:Y:S01]  /*41f0*/  @!P5 FFMA R9, R9, R18, R6 ;  /* 0x000000120909d223 */ /* 0x010fe20000000006 */
[----:B0-----:R-:W-:Y:S02]  /*4200*/  @!P6 FFMA R11, R8, R19, R7 ;  /* 0x00000013080be223 */ /* 0x001fe40000000007 */
[----:B------:R-:W0:Y:S02]  /*4210*/  @!P4 LDC R18, c[0x0][0x3a4] ;  /* 0x0000e900ff12cb82 */ /* 0x000e240000000800 */
[----:B------:R-:W-:Y:S01]  /*4220*/  @!P5 STG.E desc[UR14][R2.64+0x8], R9 ;  /* 0x000008090200d986 */ /* 0x000fe2000c10190e */
[----:B-1----:R-:W-:-:S03]  /*4230*/  @!P4 IMAD.WIDE R4, R17, 0x4, R4 ;  /* 0x000000041104c825 */ /* 0x002fc600078e0204 */
[----:B------:R1:W-:Y:S02]  /*4240*/  @!P6 STG.E desc[UR14][R2.64+0xc], R11 ;  /* 0x00000c0b0200e986 */ /* 0x0003e4000c10190e */
[----:B------:R-:W2:Y:S02]  /*4250*/  @!P4 LDC R8, c[0x0][0x3a8] ;  /* 0x0000ea00ff08cb82 */ /* 0x000ea40000000800 */
[----:B------:R-:W2:Y:S01]  /*4260*/  @!P4 LDG.E R7, desc[UR14][R4.64] ;  /* 0x0000000e0407c981 */ /* 0x000ea2000c1e1900 */
[----:B------:R-:W-:Y:S02]  /*4270*/  IADD3 R14, P6, PT, R0, R15, RZ ;  /* 0x0000000f000e7210 */ /* 0x000fe40007fde0ff */
[----:B------:R-:W-:Y:S02]  /*4280*/  ISETP.GE.OR P5, PT, R16, UR4, P0 ;  /* 0x0000000410007c0c */ /* 0x000fe400087a6670 */
[----:B------:R-:W-:Y:S02]  /*4290*/  LEA.HI.X.SX32 R17, R15, R13, 0x1, P6 ;  /* 0x0000000d0f117211 */ /* 0x000fe400030f0eff */
[----:B------:R-:W-:-:S09]  /*42a0*/  LEA R6, P6, R14, UR6, 0x2 ;  /* 0x000000060e067c11 */ /* 0x000fd2000f8c10ff */
[----:B-1----:R-:W1:Y:S08]  /*42b0*/  @!P5 LDC R3, c[0x0][0x3a8] ;  /* 0x0000ea00ff03db82 */ /* 0x002e700000000800 */
[----:B------:R-:W3:Y:S01]  /*42c0*/  @!P5 LDC R9, c[0x0][0x3a4] ;  /* 0x0000e900ff09db82 */ /* 0x000ee20000000800 */
[----:B--2---:R-:W-:Y:S01]  /*42d0*/  @!P4 FMUL R8, R7, R8 ;  /* 0x000000080708c220 */ /* 0x004fe20000400000 */
[----:B------:R-:W-:-:S03]  /*42e0*/  LEA.HI.X R7, R14, UR7, R17, 0x2, P6 ;  /* 0x000000070e077c11 */ /* 0x000fc6000b0f1411 */
[----:B0-----:R-:W-:-:S05]  /*42f0*/  @!P4 FFMA R41, R41, R18, R8 ;  /* 0x000000122929c223 */ /* 0x001fca0000000008 */
[----:B------:R0:W-:Y:S04]  /*4300*/  @!P4 STG.E desc[UR14][R4.64], R41 ;  /* 0x000000290400c986 */ /* 0x0001e8000c10190e */
[----:B------:R-:W1:Y:S01]  /*4310*/  @!P5 LDG.E R2, desc[UR14][R6.64+0x4] ;  /* 0x0000040e0602d981 */ /* 0x000e62000c1e1900 */
[C---:B------:R-:W-:Y:S02]  /*4320*/  ISETP.GE.OR P4, PT, R16.reuse, UR4, P2 ;  /* 0x0000000410007c0c */ /* 0x040fe40009786670 */
[----:B------:R-:W-:-:S11]  /*4330*/  ISETP.GE.OR P6, PT, R16, UR4, P1 ;  /* 0x0000000410007c0c */ /* 0x000fd60008fc6670 */
[----:B------:R-:W2:Y:S01]  /*4340*/  @!P4 LDG.E R8, desc[UR14][R6.64+0x8] ;  /* 0x0000080e0608c981 */ /* 0x000ea2000c1e1900 */
[----:B0-----:R-:W2:Y:S03]  /*4350*/  @!P4 LDC R5, c[0x0][0x3a8] ;  /* 0x0000ea00ff05cb82 */ /* 0x001ea60000000800 */
[----:B------:R-:W4:Y:S01]  /*4360*/  @!P6 LDG.E R11, desc[UR14][R6.64+0xc] ;  /* 0x00000c0e060be981 */ /* 0x000f22000c1e1900 */
[----:B------:R-:W-:-:S04]  /*4370*/  IADD3 R15, PT, PT, R15, UR5, RZ ;  /* 0x000000050f0f7c10 */ /* 0x000fc8000fffe0ff */
[----:B------:R-:W4:Y:S08]  /*4380*/  @!P6 LDC R14, c[0x0][0x3a8] ;  /* 0x0000ea00ff0eeb82 */ /* 0x000f300000000800 */
[----:B------:R-:W0:Y:S08]  /*4390*/  @!P4 LDC R4, c[0x0][0x3a4] ;  /* 0x0000e900ff04cb82 */ /* 0x000e300000000800 */
[----:B------:R-:W5:Y:S01]  /*43a0*/  @!P6 LDC R16, c[0x0][0x3a4] ;  /* 0x0000e900ff10eb82 */ /* 0x000f620000000800 */
[----:B-1----:R-:W-:-:S04]  /*43b0*/  @!P5 FMUL R3, R2, R3 ;  /* 0x000000030203d220 */ /* 0x002fc80000400000 */
[----:B---3--:R-:W-:Y:S01]  /*43c0*/  @!P5 FFMA R9, R10, R9, R3 ;  /* 0x000000090a09d223 */ /* 0x008fe20000000003 */
[----:B------:R-:W-:-:S04]  /*43d0*/  VIADD R10, R12, 0x4 ;  /* 0x000000040c0a7836 */ /* 0x000fc80000000000 */
        /* <DEDUP_REMOVED lines=10> */
[----:B------:R-:W3:Y:S08]  /*4480*/  @!P5 LDC R8, c[0x0][0x3a8] ;  /* 0x0000ea00ff08db82 */ /* 0x000ef00000000800 */
[----:B------:R-:W4:Y:S01]  /*4490*/  @!P5 LDC R16, c[0x0][0x3a4] ;  /* 0x0000e900ff10db82 */ /* 0x000f220000000800 */
[----:B0-----:R-:W-:-:S05]  /*44a0*/  @!P5 IMAD.WIDE R4, R5, 0x4, R2 ;  /* 0x000000040504d825 */ /* 0x001fca00078e0202 */
[----:B------:R-:W3:Y:S01]  /*44b0*/  @!P5 LDG.E R3, desc[UR14][R4.64] ;  /* 0x0000000e0403d981 */ /* 0x000ee2000c1e1900 */
[----:B-1----:R-:W-:Y:S02]  /*44c0*/  IADD3 R9, P6, PT, R0, R15, RZ ;  /* 0x0000000f00097210 */ /* 0x002fe40007fde0ff */
[----:B------:R-:W-:Y:S02]  /*44d0*/  ISETP.GE.OR P4, PT, R10, UR4, P0 ;  /* 0x000000040a007c0c */ /* 0x000fe40008786670 */
[----:B------:R-:W-:Y:S02]  /*44e0*/  LEA.HI.X.SX32 R14, R15, R13, 0x1, P6 ;  /* 0x0000000d0f0e7211 */ /* 0x000fe400030f0eff */
[----:B------:R-:W-:-:S09]  /*44f0*/  LEA R2, P6, R9, UR6, 0x2 ;  /* 0x0000000609027c11 */ /* 0x000fd2000f8c10ff */
[----:B--2---:R-:W0:Y:S01]  /*4500*/  @!P4 LDC R7, c[0x0][0x3a8] ;  /* 0x0000ea00ff07cb82 */ /* 0x004e220000000800 */
[----:B---3--:R-:W-:Y:S01]  /*4510*/  @!P5 FMUL R8, R3, R8 ;  /* 0x000000080308d220 */ /* 0x008fe20000400000 */
[----:B------:R-:W-:-:S03]  /*4520*/  LEA.HI.X R3, R9, UR7, R14, 0x2, P6 ;  /* 0x0000000709037c11 */ /* 0x000fc6000b0f140e */
[----:B----4-:R-:W-:-:S05]  /*4530*/  @!P5 FFMA R47, R47, R16, R8 ;  /* 0x000000102f2fd223 */ /* 0x010fca0000000008 */
[----:B------:R1:W-:Y:S04]  /*4540*/  @!P5 STG.E desc[UR14][R4.64], R47 ;  /* 0x0000002f0400d986 */ /* 0x0003e8000c10190e */
[----:B------:R-:W0:Y:S01]  /*4550*/  @!P4 LDG.E R6, desc[UR14][R2.64+0x4] ;  /* 0x0000040e0206c981 */ /* 0x000e22000c1e1900 */
[C---:B------:R-:W-:Y:S02]  /*4560*/  ISETP.GE.OR P5, PT, R10.reuse, UR4, P2 ;  /* 0x000000040a007c0c */ /* 0x040fe400097a6670 */
[----:B------:R-:W-:Y:S02]  /*4570*/  ISETP.GE.OR P6, PT, R10, UR4, P1 ;  /* 0x000000040a007c0c */ /* 0x000fe40008fc6670 */
[----:B------:R-:W2:Y:S09]  /*4580*/  @!P4 LDC R10, c[0x0][0x3a4] ;  /* 0x0000e900ff0acb82 */ /* 0x000eb20000000800 */
[----:B------:R-:W3:Y:S01]  /*4590*/  @!P5 LDG.E R8, desc[UR14][R2.64+0x8] ;  /* 0x0000080e0208d981 */ /* 0x000ee2000c1e1900 */
[----:B------:R-:W3:Y:S03]  /*45a0*/  @!P5 LDC R11, c[0x0][0x3a8] ;  /* 0x0000ea00ff0bdb82 */ /* 0x000ee60000000800 */
[----:B------:R-:W4:Y:S01]  /*45b0*/  @!P6 LDG.E R9, desc[UR14][R2.64+0xc] ;  /* 0x00000c0e0209e981 */ /* 0x000f22000c1e1900 */
[----:B------:R-:W-:-:S04]  /*45c0*/  IADD3 R15, PT, PT, R15, UR5, RZ ;  /* 0x000000050f0f7c10 */ /* 0x000fc8000fffe0ff */
[----:B------:R-:W4:Y:S08]  /*45d0*/  @!P6 LDC R14, c[0x0][0x3a8] ;  /* 0x0000ea00ff0eeb82 */ /* 0x000f300000000800 */
[----:B------:R-:W5:Y:S01]  /*45e0*/  @!P6 LDC R16, c[0x0][0x3a4] ;  /* 0x0000e900ff10eb82 */ /* 0x000f620000000800 */
[----:B0-----:R-:W-:-:S07]  /*45f0*/  @!P4 FMUL R7, R6, R7 ;  /* 0x000000070607c220 */ /* 0x001fce0000400000 */
[----:B------:R-:W0:Y:S01]  /*4600*/  @!P5 LDC R6, c[0x0][0x3a4] ;  /* 0x0000e900ff06db82 */ /* 0x000e220000000800 */
[----:B--2---:R-:W-:Y:S01]  /*4610*/  @!P4 FFMA R7, R36, R10, R7 ;  /* 0x0000000a2407c223 */ /* 0x004fe20000000007 */
[----:B------:R-:W-:-:S04]  /*4620*/  IADD3 R10, PT, PT, R12, 0x5, RZ ;  /* 0x000000050c0a7810 */ /* 0x000fc80007ffe0ff */
[----:B------:R2:W-:Y:S01]  /*4630*/  @!P4 STG.E desc[UR14][R2.64+0x4], R7 ;  /* 0x000004070200c986 */ /* 0x0005e2000c10190e */
[----:B------:R-:W-:Y:S01]  /*4640*/  ISETP.GE.OR P4, PT, R10, UR4, P3 ;  /* 0x000000040a007c0c */ /* 0x000fe20009f86670 */
[----:B---3--:R-:W-:Y:S01]  /*4650*/  @!P5 FMUL R8, R8, R11 ;  /* 0x0000000b0808d220 */ /* 0x008fe20000400000 */
[----:B----4-:R-:W-:-:S04]  /*4660*/  @!P6 FMUL R9, R9, R14 ;  /* 0x0000000e0909e220 */ /* 0x010fc80000400000 */
[----:B-----5:R-:W-:-:S07]  /*4670*/  @!P6 FFMA R9, R42, R16, R9 ;  /* 0x000000102a09e223 */ /* 0x020fce0000000009 */
[----:B-1----:R-:W2:Y:S01]  /*4680*/  @!P4 LDC.64 R4, c[0x0][0x390] ;  /* 0x0000e400ff04cb82 */ /* 0x002ea20000000a00 */
[----:B------:R-:W-:Y:S01]  /*4690*/  @!P4 IADD3 R11, PT, PT, R0, R15, RZ ;  /* 0x0000000f000bc210 */ /* 0x000fe20007ffe0ff */
[----:B0-----:R-:W-:Y:S01]  /*46a0*/  @!P5 FFMA R49, R49, R6, R8 ;  /* 0x000000063131d223 */ /* 0x001fe20000000008 */
[----:B------:R-:W-:Y:S04]  /*46b0*/  @!P6 STG.E desc[UR14][R2.64+0xc], R9 ;  /* 0x00000c090200e986 */ /* 0x000fe8000c10190e */
[----:B------:R0:W-:Y:S01]  /*46c0*/  @!P5 STG.E desc[UR14][R2.64+0x8], R49 ;  /* 0x000008310200d986 */ /* 0x0001e2000c10190e */
[----:B------:R-:W1:Y:S08]  /*46d0*/  @!P4 LDC R8, c[0x0][0x3a8] ;  /* 0x0000ea00ff08cb82 */ /* 0x000e700000000800 */
[----:B------:R-:W3:Y:S01]  /*46e0*/  @!P4 LDC R16, c[0x0][0x3a4] ;  /* 0x0000e900ff10cb82 */ /* 0x000ee20000000800 */
[----:B--2---:R-:W-:-:S05]  /*46f0*/  @!P4 IMAD.WIDE R6, R11, 0x4, R4 ;  /* 0x000000040b06c825 */ /* 0x004fca00078e0204 */
[----:B------:R-:W1:Y:S01]  /*4700*/  @!P4 LDG.E R5, desc[UR14][R6.64] ;  /* 0x0000000e0605c981 */ /* 0x000e62000c1e1900 */
[----:B------:R-:W-:Y:S02]  /*4710*/  IADD3 R11, P6, PT, R0, R15, RZ ;  /* 0x0000000f000b7210 */ /* 0x000fe40007fde0ff */
[----:B------:R-:W-:Y:S02]  /*4720*/  ISETP.GE.OR P5, PT, R10, UR4, P0 ;  /* 0x000000040a007c0c */ /* 0x000fe400087a6670 */
[----:B------:R-:W-:Y:S02]  /*4730*/  LEA.HI.X.SX32 R14, R15, R13, 0x1, P6 ;  /* 0x0000000d0f0e7211 */ /* 0x000fe400030f0eff */
[----:B------:R-:W-:-:S09]  /*4740*/  LEA R4, P6, R11, UR6, 0x2 ;  /* 0x000000060b047c11 */ /* 0x000fd2000f8c10ff */
[----:B0-----:R-:W0:Y:S01]  /*4750*/  @!P5 LDC R3, c[0x0][0x3a8] ;  /* 0x0000ea00ff03db82 */ /* 0x001e220000000800 */
[----:B-1----:R-:W-:Y:S01]  /*4760*/  @!P4 FMUL R8, R5, R8 ;  /* 0x000000080508c220 */ /* 0x002fe20000400000 */
[----:B------:R-:W-:-:S03]  /*4770*/  LEA.HI.X R5, R11, UR7, R14, 0x2, P6 ;  /* 0x000000070b057c11 */ /* 0x000fc6000b0f140e */
[----:B---3--:R-:W-:-:S05]  /*4780*/  @!P4 FFMA R53, R53, R16, R8 ;  /* 0x000000103535c223 */ /* 0x008fca0000000008 */
        /* <DEDUP_REMOVED lines=14> */
[----:B------:R-:W-:-:S04]  /*4870*/  VIADD R10, R12, 0x6 ;  /* 0x000000060c0a7836 */ /* 0x000fc80000000000 */
[----:B------:R2:W-:Y:S01]  /*4880*/  @!P5 STG.E desc[UR14][R4.64+0x4], R3 ;  /* 0x000004030400d986 */ /* 0x0005e2000c10190e */
[----:B------:R-:W-:Y:S01]  /*4890*/  ISETP.GE.OR P5, PT, R10, UR4, P3 ;  /* 0x000000040a007c0c */ /* 0x000fe20009fa6670 */
[----:B---3--:R-:W-:Y:S01]  /*48a0*/  @!P4 FMUL R8, R8, R11 ;  /* 0x0000000b0808c220 */ /* 0x008fe20000400000 */
[----:B----4-:R-:W-:-:S04]  /*48b0*/  @!P6 FMUL R9, R9, R14 ;  /* 0x0000000e0909e220 */ /* 0x010fc80000400000 */
[----:B-----5:R-:W-:-:S07]  /*48c0*/  @!P6 FFMA R9, R44, R16, R9 ;  /* 0x000000102c09e223 */ /* 0x020fce0000000009 */
[----:B-1----:R-:W1:Y:S01]  /*48d0*/  @!P5 LDC.64 R6, c[0x0][0x390] ;  /* 0x0000e400ff06db82 */ /* 0x002e620000000a00 */
[----:B------:R-:W-:Y:S01]  /*48e0*/  @!P5 IADD3 R11, PT, PT, R0, R15, RZ ;  /* 0x0000000f000bd210 */ /* 0x000fe20007ffe0ff */
[----:B0-----:R-:W-:Y:S01]  /*48f0*/  @!P4 FFMA R51, R51, R2, R8 ;  /* 0x000000023333c223 */ /* 0x001fe20000000008 */
[----:B------:R0:W-:Y:S04]  /*4900*/  @!P6 STG.E desc[UR14][R4.64+0xc], R9 ;  /* 0x00000c090400e986 */ /* 0x0001e8000c10190e */
[----:B------:R3:W-:Y:S01]  /*4910*/  @!P4 STG.E desc[UR14][R4.64+0x8], R51 ;  /* 0x000008330400c986 */ /* 0x0007e2000c10190e */
[----:B------:R-:W4:Y:S01]  /*4920*/  @!P5 LDC R16, c[0x0][0x3a4] ;  /* 0x0000e900ff10db82 */ /* 0x000f220000000800 */
[----:B-1----:R-:W-:-:S07]  /*4930*/  @!P5 IMAD.WIDE R6, R11, 0x4, R6 ;  /* 0x000000040b06d825 */ /* 0x002fce00078e0206 */
[----:B------:R-:W1:Y:S01]  /*4940*/  @!P5 LDC R11, c[0x0][0x3a8] ;  /* 0x0000ea00ff0bdb82 */ /* 0x000e620000000800 */
[----:B------:R-:W1:Y:S01]  /*4950*/  @!P5 LDG.E R2, desc[UR14][R6.64] ;  /* 0x0000000e0602d981 */ /* 0x000e62000c1e1900 */
[----:B--2---:R-:W-:-:S04]  /*4960*/  IADD3 R3, P4, PT, R0, R15, RZ ;  /* 0x0000000f00037210 */ /* 0x004fc80007f9e0ff */
[----:B------:R-:W-:Y:S02]  /*4970*/  LEA.HI.X.SX32 R14, R15, R13, 0x1, P4 ;  /* 0x0000000d0f0e7211 */ /* 0x000fe400020f0eff */
[----:B------:R-:W-:Y:S02]  /*4980*/  ISETP.GE.OR P4, PT, R10, UR4, P0 ;  /* 0x000000040a007c0c */ /* 0x000fe40008786670 */
[----:B------:R-:W-:Y:S01]  /*4990*/  IADD3 R12, PT, PT, R12, 0x7, RZ ;  /* 0x000000070c0c7810 */ /* 0x000fe20007ffe0ff */
[----:B-1----:R-:W-:Y:S01]  /*49a0*/  @!P5 FMUL R8, R2, R11 ;  /* 0x0000000b0208d220 */ /* 0x002fe20000400000 */
[----:B------:R-:W-:-:S09]  /*49b0*/  LEA R2, P6, R3, UR6, 0x2 ;  /* 0x0000000603027c11 */ /* 0x000fd2000f8c10ff */
[----:B------:R-:W1:Y:S01]  /*49c0*/  @!P4 LDC R11, c[0x0][0x3a8] ;  /* 0x0000ea00ff0bcb82 */ /* 0x000e620000000800 */
[----:B----4-:R-:W-:Y:S01]  /*49d0*/  @!P5 FFMA R35, R35, R16, R8 ;  /* 0x000000102323d223 */ /* 0x010fe20000000008 */
[----:B------:R-:W-:Y:S02]  /*49e0*/  LEA.HI.X R3, R3, UR7, R14, 0x2, P6 ;  /* 0x0000000703037c11 */ /* 0x000fe4000b0f140e */
[C---:B------:R-:W-:Y:S02]  /*49f0*/  ISETP.GE.OR P6, PT, R10.reuse, UR4, P1 ;  /* 0x000000040a007c0c */ /* 0x040fe40008fc6670 */
[----:B------:R2:W-:Y:S01]  /*4a00*/  @!P5 STG.E desc[UR14][R6.64], R35 ;  /* 0x000000230600d986 */ /* 0x0005e2000c10190e */
[----:B------:R-:W-:Y:S01]  /*4a10*/  ISETP.GE.OR P5, PT, R10, UR4, P2 ;  /* 0x000000040a007c0c */ /* 0x000fe200097a6670 */
[----:B------:R-:W4:Y:S02]  /*4a20*/  @!P4 LDC R14, c[0x0][0x3a4] ;  /* 0x0000e900ff0ecb82 */ /* 0x000f240000000800 */
[----:B------:R-:W1:Y:S07]  /*4a30*/  @!P4 LDG.E R8, desc[UR14][R2.64+0x4] ;  /* 0x0000040e0208c981 */ /* 0x000e6e000c1e1900 */
[----:B------:R-:W2:Y:S01]  /*4a40*/  @!P6 LDG.E R10, desc[UR14][R2.64+0xc] ;  /* 0x00000c0e020ae981 */ /* 0x000ea2000c1e1900 */
[----:B------:R-:W-:Y:S01]  /*4a50*/  ISETP.GE.OR P3, PT, R12, UR4, P3 ;  /* 0x000000040c007c0c */ /* 0x000fe20009f66670 */
[----:B------:R-:W2:Y:S02]  /*4a60*/  @!P6 LDC R19, c[0x0][0x3a8] ;  /* 0x0000ea00ff13eb82 */ /* 0x000ea40000000800 */
[----:B0-----:R-:W5:Y:S06]  /*4a70*/  @!P5 LDG.E R9, desc[UR14][R2.64+0x8] ;  /* 0x0000080e0209d981 */ /* 0x001f6c000c1e1900 */
[----:B------:R-:W5:Y:S08]  /*4a80*/  @!P5 LDC R16, c[0x0][0x3a8] ;  /* 0x0000ea00ff10db82 */ /* 0x000f700000000800 */
[----:B------:R-:W0:Y:S08]  /*4a90*/  @!P5 LDC R17, c[0x0][0x3a4] ;  /* 0x0000e900ff11db82 */ /* 0x000e300000000800 */
[----:B------:R-:W0:Y:S08]  /*4aa0*/  @!P6 LDC R18, c[0x0][0x3a4] ;  /* 0x0000e900ff12eb82 */ /* 0x000e300000000800 */
[----:B---3--:R-:W3:Y:S01]  /*4ab0*/  @!P3 LDC.64 R4, c[0x0][0x390] ;  /* 0x0000e400ff04bb82 */ /* 0x008ee20000000a00 */
[----:B------:R-:W-:Y:S01]  /*4ac0*/  IADD3 R15, PT, PT, R15, UR5, RZ ;  /* 0x000000050f0f7c10 */ /* 0x000fe2000fffe0ff */
[----:B-1----:R-:W-:-:S03]  /*4ad0*/  @!P4 FMUL R8, R8, R11 ;  /* 0x0000000b0808c220 */ /* 0x002fc60000400000 */
[----:B------:R-:W-:Y:S01]  /*4ae0*/  @!P3 IADD3 R11, PT, PT, R0, R15, RZ ;  /* 0x0000000f000bb210 */ /* 0x000fe20007ffe0ff */
[----:B--2---:R-:W-:Y:S01]  /*4af0*/  @!P6 FMUL R7, R10, R19 ;  /* 0x000000130a07e220 */ /* 0x004fe20000400000 */
[----:B-----5:R-:W-:Y:S01]  /*4b00*/  @!P5 FMUL R6, R9, R16 ;  /* 0x000000100906d220 */ /* 0x020fe20000400000 */
[----:B----4-:R-:W-:Y:S02]  /*4b10*/  @!P4 FFMA R37, R37, R14, R8 ;  /* 0x0000000e2525c223 */ /* 0x010fe40000000008 */
[----:B0-----:R-:W-:Y:S01]  /*4b20*/  @!P6 FFMA R9, R32, R18, R7 ;  /* 0x000000122009e223 */ /* 0x001fe20000000007 */
[----:B---3--:R-:W-:-:S04]  /*4b30*/  @!P3 IMAD.WIDE R4, R11, 0x4, R4 ;  /* 0x000000040b04b825 */ /* 0x008fc800078e0204 */
[----:B------:R-:W-:Y:S01]  /*4b40*/  @!P5 FFMA R39, R39, R17, R6 ;  /* 0x000000112727d223 */ /* 0x000fe20000000006 */
[----:B------:R-:W0:Y:S01]  /*4b50*/  @!P3 LDC R10, c[0x0][0x3a8] ;  /* 0x0000ea00ff0abb82 */ /* 0x000e220000000800 */
[----:B------:R-:W-:Y:S04]  /*4b60*/  @!P4 STG.E desc[UR14][R2.64+0x4], R37 ;  /* 0x000004250200c986 */ /* 0x000fe8000c10190e */
[----:B------:R-:W-:Y:S03]  /*4b70*/  @!P5 STG.E desc[UR14][R2.64+0x8], R39 ;  /* 0x000008270200d986 */ /* 0x000fe6000c10190e */
[----:B------:R-:W1:Y:S01]  /*4b80*/  @!P3 LDC R11, c[0x0][0x3a4] ;  /* 0x0000e900ff0bbb82 */ /* 0x000e620000000800 */
[----:B------:R2:W-:Y:S04]  /*4b90*/  @!P6 STG.E desc[UR14][R2.64+0xc], R9 ;  /* 0x00000c090200e986 */ /* 0x0005e8000c10190e */
[----:B------:R-:W0:Y:S01]  /*4ba0*/  @!P3 LDG.E R7, desc[UR14][R4.64] ;  /* 0x0000000e0407b981 */ /* 0x000e22000c1e1900 */
[----:B------:R-:W-:-:S02]  /*4bb0*/  IADD3 R8, P4, PT, R0, R15, RZ ;  /* 0x0000000f00087210 */ /* 0x000fc40007f9e0ff */
[----:B------:R-:W-:Y:S02]  /*4bc0*/  ISETP.GE.OR P0, PT, R12, UR4, P0 ;  /* 0x000000040c007c0c */ /* 0x000fe40008706670 */
[----:B------:R-:W-:Y:S02]  /*4bd0*/  LEA.HI.X.SX32 R13, R15, R13, 0x1, P4 ;  /* 0x0000000d0f0d7211 */ /* 0x000fe400020f0eff */
[----:B------:R-:W-:-:S09]  /*4be0*/  LEA R6, P4, R8, UR6, 0x2 ;  /* 0x0000000608067c11 */ /* 0x000fd2000f8810ff */
[----:B--2---:R-:W2:Y:S08]  /*4bf0*/  @!P0 LDC R3, c[0x0][0x3a8] ;  /* 0x0000ea00ff038b82 */ /* 0x004eb00000000800 */
[----:B------:R-:W3:Y:S01]  /*4c00*/  @!P0 LDC R2, c[0x0][0x3a4] ;  /* 0x0000e900ff028b82 */ /* 0x000ee20000000800 */
[----:B0-----:R-:W-:Y:S01]  /*4c10*/  @!P3 FMUL R0, R7, R10 ;  /* 0x0000000a0700b220 */ /* 0x001fe20000400000 */
[----:B------:R-:W-:-:S03]  /*4c20*/  LEA.HI.X R7, R8, UR7, R13, 0x2, P4 ;  /* 0x0000000708077c11 */ /* 0x000fc6000a0f140d */
[----:B-1----:R-:W-:-:S05]  /*4c30*/  @!P3 FFMA R45, R45, R11, R0 ;  /* 0x0000000b2d2db223 */ /* 0x002fca0000000000 */
[----:B------:R0:W-:Y:S04]  /*4c40*/  @!P3 STG.E desc[UR14][R4.64], R45 ;  /* 0x0000002d0400b986 */ /* 0x0001e8000c10190e */
[----:B------:R-:W2:Y:S01]  /*4c50*/  @!P0 LDG.E R0, desc[UR14][R6.64+0x4] ;  /* 0x0000040e06008981 */ /* 0x000ea2000c1e1900 */
[C---:B------:R-:W-:Y:S01]  /*4c60*/  ISETP.GE.OR P2, PT, R12.reuse, UR4, P2 ;  /* 0x000000040c007c0c */ /* 0x040fe20009746670 */
[----:B------:R-:W-:Y:S01]  /*4c70*/  BSSY.RECONVERGENT B0, `(.L_x_107) ;  /* 0x000000b000007945 */ /* 0x000fe20003800200 */
[----:B------:R-:W-:Y:S01]  /*4c80*/  ISETP.GE.OR P1, PT, R12, UR4, P1 ;  /* 0x000000040c007c0c */ /* 0x000fe20008f26670 */
[----:B--2---:R-:W-:-:S04]  /*4c90*/  @!P0 FMUL R3, R0, R3 ;  /* 0x0000000300038220 */ /* 0x004fc80000400000 */
        /* <DEDUP_REMOVED lines=8> */
.L_x_108:
[----:B------:R-:W-:Y:S05]  /*4d20*/  BSYNC.RECONVERGENT B0 ;  /* 0x0000000000007941 */ /* 0x000fea0003800200 */
.L_x_107:
        /* <DEDUP_REMOVED lines=9> */
.L_x_109:
        /* <DEDUP_REMOVED lines=12> */
.L_x_526:


//--------------------- .text._Z8sgemm_dbILi128ELi128ELi16ELi8ELi8EEvPKfS1_Pfiiiff --------------------------
	.section	.text._Z8sgemm_dbILi128ELi128ELi16ELi8ELi8EEvPKfS1_Pfiiiff,"ax",@progbits
	.align	128
        .global         _Z8sgemm_dbILi128ELi128ELi16ELi8ELi8EEvPKfS1_Pfiiiff
        .type           _Z8sgemm_dbILi128ELi128ELi16ELi8ELi8EEvPKfS1_Pfiiiff,@function
        .size           _Z8sgemm_dbILi128ELi128ELi16ELi8ELi8EEvPKfS1_Pfiiiff,(.L_x_527 - _Z8sgemm_dbILi128ELi128ELi16ELi8ELi8EEvPKfS1_Pfiiiff)
        .other          _Z8sgemm_dbILi128ELi128ELi16ELi8ELi8EEvPKfS1_Pfiiiff,@"STO_CUDA_ENTRY STV_DEFAULT"
_Z8sgemm_dbILi128ELi128ELi16ELi8ELi8EEvPKfS1_Pfiiiff:
.text._Z8sgemm_dbILi128ELi128ELi16ELi8ELi8EEvPKfS1_Pfiiiff:
[----:B------:R-:W-:Y:S01]  /*0000*/  LDC R1, c[0x0][0x37c] ;  /* 0x0000df00ff017b82 */ /* 0x000fe20000000800 */
[----:B------:R-:W0:Y:S01]  /*0010*/  S2R R3, SR_TID.Y ;  /* 0x0000000000037919 */ /* 0x000e220000002200 */
[----:B------:R-:W0:Y:S06]  /*0020*/  LDCU UR4, c[0x0][0x360] ;  /* 0x00006c00ff0477ac */ /* 0x000e2c0008000800 */
[----:B------:R-:W1:Y:S01]  /*0030*/  S2UR UR5, SR_CTAID.Y ;  /* 0x00000000000579c3 */ /* 0x000e620000002600 */
[----:B------:R-:W-:Y:S01]  /*0040*/  BSSY.RECONVERGENT B0, `(.L_x_110) ;  /* 0x00000e4000007945 */ /* 0x000fe20003800200 */
[----:B------:R-:W0:Y:S01]  /*0050*/  S2R R0, SR_TID.X ;  /* 0x0000000000007919 */ /* 0x000e220000002100 */
[----:B------:R-:W2:Y:S01]  /*0060*/  LDCU.64 UR10, c[0x0][0x358] ;  /* 0x00006b00ff0a77ac */ /* 0x000ea20008000a00 */
[----:B------:R-:W3:Y:S04]  /*0070*/  LDCU UR9, c[0x0][0x3a0] ;  /* 0x00007400ff0977ac */ /* 0x000ee80008000800 */
[----:B------:R-:W4:Y:S01]  /*0080*/  S2UR UR6, SR_CTAID.X ;  /* 0x00000000000679c3 */ /* 0x000f220000002500 */
[----:B------:R-:W0:Y:S01]  /*0090*/  LDCU UR7, c[0x0][0x3a0] ;  /* 0x00007400ff0777ac */ /* 0x000e220008000800 */
[----:B------:R-:W0:Y:S06]  /*00a0*/  LDCU UR8, c[0x0][0x39c] ;  /* 0x00007380ff0877ac */ /* 0x000e2c0008000800 */
[----:B------:R-:W5:Y:S01]  /*00b0*/  LDC R107, c[0x0][0x364] ;  /* 0x0000d900ff6b7b82 */ /* 0x000f620000000800 */
[----:B-1----:R-:W-:-:S02]  /*00c0*/  USHF.L.U32 UR5, UR5, 0x7, URZ ;  /* 0x0000000705057899 */ /* 0x002fc400080006ff */
[----:B----4-:R-:W-:Y:S01]  /*00d0*/  USHF.L.U32 UR6, UR6, 0x7, URZ ;  /* 0x0000000706067899 */ /* 0x010fe200080006ff */
[----:B0-----:R-:W-:-:S05]  /*00e0*/  IMAD R104, R3, UR4, R0 ;  /* 0x0000000403687c24 */ /* 0x001fca000f8e0200 */
[----:B------:R-:W-:Y:S01]  /*00f0*/  ISETP.GT.U32.AND P0, PT, R104, 0x1ff, PT ;  /* 0x000001ff6800780c */ /* 0x000fe20003f04070 */
[----:B-----5:R-:W-:-:S12]  /*0100*/  IMAD R107, R107, UR4, RZ ;  /* 0x000000046b6b7c24 */ /* 0x020fd8000f8e02ff */
[----:B--23--:R-:W-:Y:S05]  /*0110*/  @P0 BRA `(.L_x_111) ;  /* 0x0000000c00580947 */ /* 0x00cfea0003800000 */
[----:B------:R-:W0:Y:S01]  /*0120*/  I2F.U32.RP R8, R107 ;  /* 0x0000006b00087306 */ /* 0x000e220000209000 */
[----:B------:R-:W-:Y:S01]  /*0130*/  IADD3 R2, PT, PT, R104, R107, RZ ;  /* 0x0000006b68027210 */ /* 0x000fe20007ffe0ff */
[----:B------:R-:W-:Y:S01]  /*0140*/  IMAD.MOV R9, RZ, RZ, -R107 ;  /* 0x000000ffff097224 */ /* 0x000fe200078e0a6b */
[----:B------:R-:W-:Y:S01]  /*0150*/  ISETP.NE.U32.AND P2, PT, R107, RZ, PT ;  /* 0x000000ff6b00720c */ /* 0x000fe20003f45070 */
[----:B------:R-:W-:Y:S01]  /*0160*/  BSSY.RECONVERGENT B1, `(.L_x_112) ;  /* 0x0000035000017945 */ /* 0x000fe20003800200 */
[C---:B------:R-:W-:Y:S01]  /*0170*/  ISETP.GE.U32.AND P0, PT, R2.reuse, 0x200, PT ;  /* 0x000002000200780c */ /* 0x040fe20003f06070 */
[----:B------:R-:W-:Y:S01]  /*0180*/  IMAD.MOV.U32 R24, RZ, RZ, R104 ;  /* 0x000000ffff187224 */ /* 0x000fe200078e0068 */
[----:B------:R-:W-:Y:S02]  /*0190*/  VIMNMX.U32 R7, PT, PT, R2, 0x200, !PT ;  /* 0x0000020002077848 */ /* 0x000fe40007fe0000 */
[----:B------:R-:W-:-:S04]  /*01a0*/  SEL R6, RZ, 0x1, P0 ;  /* 0x00000001ff067807 */ /* 0x000fc80000000000 */
[----:B------:R-:W-:Y:S01]  /*01b0*/  IADD3 R2, PT, PT, R7, -R2, -R6 ;  /* 0x8000000207027210 */ /* 0x000fe20007ffe806 */
[----:B0-----:R-:W0:Y:S02]  /*01c0*/  MUFU.RCP R8, R8 ;  /* 0x0000000800087308 */ /* 0x001e240000001000 */
[----:B0-----:R-:W-:-:S06]  /*01d0*/  VIADD R4, R8, 0xffffffe ;  /* 0x0ffffffe08047836 */ /* 0x001fcc0000000000 */
[----:B------:R0:W1:Y:S02]  /*01e0*/  F2I.FTZ.U32.TRUNC.NTZ R5, R4 ;  /* 0x0000000400057305 */ /* 0x000064000021f000 */
[----:B0-----:R-:W-:Y:S02]  /*01f0*/  IMAD.MOV.U32 R4, RZ, RZ, RZ ;  /* 0x000000ffff047224 */ /* 0x001fe400078e00ff */
[----:B-1----:R-:W-:-:S04]  /*0200*/  IMAD R9, R9, R5, RZ ;  /* 0x0000000509097224 */ /* 0x002fc800078e02ff */
[----:B------:R-:W-:-:S06]  /*0210*/  IMAD.HI.U32 R5, R5, R9, R4 ;  /* 0x0000000905057227 */ /* 0x000fcc00078e0004 */
[----:B------:R-:W-:-:S04]  /*0220*/  IMAD.HI.U32 R5, R5, R2, RZ ;  /* 0x0000000205057227 */ /* 0x000fc800078e00ff */
[----:B------:R-:W-:-:S04]  /*0230*/  IMAD.MOV R4, RZ, RZ, -R5 ;  /* 0x000000ffff047224 */ /* 0x000fc800078e0a05 */
[----:B------:R-:W-:-:S05]  /*0240*/  IMAD R2, R107, R4, R2 ;  /* 0x000000046b027224 */ /* 0x000fca00078e0202 */
[----:B------:R-:W-:-:S13]  /*0250*/  ISETP.GE.U32.AND P0, PT, R2, R107, PT ;  /* 0x0000006b0200720c */ /* 0x000fda0003f06070 */
[----:B------:R-:W-:Y:S01]  /*0260*/  @P0 IADD3 R2, PT, PT, -R107, R2, RZ ;  /* 0x000000026b020210 */ /* 0x000fe20007ffe1ff */
[----:B------:R-:W-:-:S03]  /*0270*/  @P0 VIADD R5, R5, 0x1 ;  /* 0x0000000105050836 */ /* 0x000fc60000000000 */
[----:B------:R-:W-:-:S13]  /*0280*/  ISETP.GE.U32.AND P1, PT, R2, R107, PT ;  /* 0x0000006b0200720c */ /* 0x000fda0003f26070 */
[----:B------:R-:W-:Y:S01]  /*0290*/  @P1 VIADD R5, R5, 0x1 ;  /* 0x0000000105051836 */ /* 0x000fe20000000000 */
[----:B------:R-:W-:-:S04]  /*02a0*/  @!P2 LOP3.LUT R5, RZ, R107, RZ, 0x33, !PT ;  /* 0x0000006bff05a212 */ /* 0x000fc800078e33ff */
[----:B------:R-:W-:-:S04]  /*02b0*/  IADD3 R5, PT, PT, R6, R5, RZ ;  /* 0x0000000506057210 */ /* 0x000fc80007ffe0ff */
[C---:B------:R-:W-:Y:S02]  /*02c0*/  LOP3.LUT R2, R5.reuse, 0x3, RZ, 0xc0, !PT ;  /* 0x0000000305027812 */ /* 0x040fe400078ec0ff */
[C---:B------:R-:W-:Y:S01]  /*02d0*/  ISETP.GE.U32.AND P2, PT, R5.reuse, 0x3, PT ;  /* 0x000000030500780c */ /* 0x040fe20003f46070 */
[----:B------:R-:W-:Y:S01]  /*02e0*/  VIADD R5, R5, 0x1 ;  /* 0x0000000105057836 */ /* 0x000fe20000000000 */
[----:B------:R-:W-:Y:S02]  /*02f0*/  ISETP.NE.AND P0, PT, R2, 0x3, PT ;  /* 0x000000030200780c */ /* 0x000fe40003f05270 */
[----:B------:R-:W-:Y:S02]  /*0300*/  MOV R2, R104 ;  /* 0x0000006800027202 */ /* 0x000fe40000000f00 */
[----:B------:R-:W-:-:S09]  /*0310*/  LOP3.LUT R22, R5, 0x3, RZ, 0xc0, !PT ;  /* 0x0000000305167812 */ /* 0x000fd200078ec0ff */
[----:B------:R-:W-:Y:S05]  /*0320*/  @!P0 BRA `(.L_x_113) ;  /* 0x0000000000608947 */ /* 0x000fea0003800000 */
[----:B------:R-:W0:Y:S01]  /*0330*/  S2R R5, SR_CgaCtaId ;  /* 0x0000000000057919 */ /* 0x000e220000008800 */
[----:B------:R-:W1:Y:S01]  /*0340*/  LDC.64 R6, c[0x0][0x380] ;  /* 0x0000e000ff067b82 */ /* 0x000e620000000a00 */
[----:B------:R-:W-:Y:S01]  /*0350*/  MOV R4, 0x400 ;  /* 0x0000040000047802 */ /* 0x000fe20000000f00 */
[----:B------:R-:W-:Y:S02]  /*0360*/  IMAD.MOV.U32 R9, RZ, RZ, RZ ;  /* 0x000000ffff097224 */ /* 0x000fe400078e00ff */
[----:B------:R-:W-:Y:S01]  /*0370*/  IMAD.MOV.U32 R24, RZ, RZ, R104 ;  /* 0x000000ffff187224 */ /* 0x000fe200078e0068 */
[----:B0-----:R-:W-:-:S07]  /*0380*/  LEA R10, R5, R4, 0x18 ;  /* 0x00000004050a7211 */ /* 0x001fce00078ec0ff */
.L_x_114:
[C---:B------:R-:W-:Y:S02]  /*0390*/  SHF.L.U32 R4, R24.reuse, 0x2, RZ ;  /* 0x0000000218047819 */ /* 0x040fe400000006ff */
[----:B------:R-:W-:Y:S02]  /*03a0*/  LEA.HI R5, R24, UR5, RZ, 0x1e ;  /* 0x0000000518057c11 */ /* 0x000fe4000f8ff0ff */
[----:B------:R-:W-:-:S05]  /*03b0*/  LOP3.LUT R4, R4, 0xc, RZ, 0xc0, !PT ;  /* 0x0000000c04047812 */ /* 0x000fca00078ec0ff */
[----:B------:R-:W-:-:S04]  /*03c0*/  IMAD R5, R5, UR7, R4 ;  /* 0x0000000705057c24 */ /* 0x000fc8000f8e0204 */
[----:B-1----:R-:W-:-:S05]  /*03d0*/  IMAD.WIDE R4, R5, 0x4, R6 ;  /* 0x0000000405047825 */ /* 0x002fca00078e0206 */
[----:B0-----:R-:W2:Y:S01]  /*03e0*/  LDG.E.128 R12, desc[UR10][R4.64] ;  /* 0x0000000a040c7981 */ /* 0x001ea2000c1e1d00 */
[----:B------:R-:W-:Y:S01]  /*03f0*/  IMAD.SHL.U32 R8, R24, 0x200, RZ ;  /* 0x0000020018087824 */ /* 0x000fe200078e00ff */
[----:B------:R-:W-:-:S04]  /*0400*/  IADD3 R9, PT, PT, R9, 0x1, RZ ;  /* 0x0000000109097810 */ /* 0x000fc80007ffe0ff */
[----:B------:R-:W-:Y:S02]  /*0410*/  LOP3.LUT R11, R8, 0x600, RZ, 0xc0, !PT ;  /* 0x00000600080b7812 */ /* 0x000fe400078ec0ff */
[----:B------:R-:W-:Y:S02]  /*0420*/  ISETP.NE.AND P1, PT, R9, R22, PT ;  /* 0x000000160900720c */ /* 0x000fe40003f25270 */
[----:B------:R-:W-:Y:S01]  /*0430*/  LEA.HI R11, R24, R11, RZ, 0x1e ;  /* 0x0000000b180b7211 */ /* 0x000fe200078ff0ff */
[----:B------:R-:W-:-:S04]  /*0440*/  IMAD.IADD R24, R107, 0x1, R24 ;  /* 0x000000016b187824 */ /* 0x000fc800078e0218 */
[----:B------:R-:W-:-:S05]  /*0450*/  IMAD R11, R11, 0x4, R10 ;  /* 0x000000040b0b7824 */ /* 0x000fca00078e020a */
[----:B--2---:R0:W-:Y:S04]  /*0460*/  STS [R11], R12 ;  /* 0x0000000c0b007388 */ /* 0x0041e80000000800 */
[----:B------:R0:W-:Y:S04]  /*0470*/  STS [R11+0x200], R13 ;  /* 0x0002000d0b007388 */ /* 0x0001e80000000800 */
[----:B------:R0:W-:Y:S04]  /*0480*/  STS [R11+0x400], R14 ;  /* 0x0004000e0b007388 */ /* 0x0001e80000000800 */
[----:B------:R0:W-:Y:S01]  /*0490*/  STS [R11+0x600], R15 ;  /* 0x0006000f0b007388 */ /* 0x0001e20000000800 */
[----:B------:R-:W-:Y:S05]  /*04a0*/  @P1 BRA `(.L_x_114) ;  /* 0xfffffffc00b81947 */ /* 0x000fea000383ffff */
.L_x_113:
[----:B------:R-:W-:Y:S05]  /*04b0*/  BSYNC.RECONVERGENT B1 ;  /* 0x0000000000017941 */ /* 0x000fea0003800200 */
.L_x_112:
[----:B------:R-:W-:Y:S04]  /*04c0*/  BSSY.RECONVERGENT B1, `(.L_x_115) ;  /* 0x0000044000017945 */ /* 0x000fe80003800200 */
[----:B------:R-:W-:Y:S05]  /*04d0*/  @!P2 BRA `(.L_x_116) ;  /* 0x000000040008a947 */ /* 0x000fea0003800000 */
[----:B------:R-:W1:Y:S01]  /*04e0*/  S2R R5, SR_CgaCtaId ;  /* 0x0000000000057919 */ /* 0x000e620000008800 */
[----:B------:R-:W2:Y:S01]  /*04f0*/  LDC.64 R20, c[0x0][0x380] ;  /* 0x0000e000ff147b82 */ /* 0x000ea20000000a00 */
[----:B------:R-:W-:-:S04]  /*0500*/  MOV R4, 0x400 ;  /* 0x0000040000047802 */ /* 0x000fc80000000f00 */
[----:B-1----:R-:W-:-:S07]  /*0510*/  LEA R30, R5, R4, 0x18 ;  /* 0x00000004051e7211 */ /* 0x002fce00078ec0ff */
.L_x_117:
[C---:B------:R-:W-:Y:S01]  /*0520*/  IADD3 R32, PT, PT, R107.reuse, R24, RZ ;  /* 0x000000186b207210 */ /* 0x040fe20007ffe0ff */
[C---:B-1----:R-:W-:Y:S01]  /*0530*/  IMAD.SHL.U32 R4, R24.reuse, 0x4, RZ ;  /* 0x0000000418047824 */ /* 0x042fe200078e00ff */
[----:B------:R-:W-:Y:S02]  /*0540*/  LEA.HI R6, R24, UR5, RZ, 0x1e ;  /* 0x0000000518067c11 */ /* 0x000fe4000f8ff0ff */
[----:B------:R-:W-:Y:S01]  /*0550*/  LEA.HI R7, R32, UR5, RZ, 0x1e ;  /* 0x0000000520077c11 */ /* 0x000fe2000f8ff0ff */
[C---:B------:R-:W-:Y:S01]  /*0560*/  IMAD.IADD R26, R107.reuse, 0x1, R32 ;  /* 0x000000016b1a7824 */ /* 0x040fe200078e0220 */
[----:B------:R-:W-:Y:S01]  /*0570*/  LOP3.LUT R5, R4, 0xc, RZ, 0xc0, !PT ;  /* 0x0000000c04057812 */ /* 0x000fe200078ec0ff */
[----:B------:R-:W-:Y:S02]  /*0580*/  IMAD.SHL.U32 R4, R32, 0x4, RZ ;  /* 0x0000000420047824 */ /* 0x000fe400078e00ff */
[----:B------:R-:W-:Y:S01]  /*0590*/  IMAD.IADD R28, R107, 0x1, R26 ;  /* 0x000000016b1c7824 */ /* 0x000fe200078e021a */
[----:B------:R-:W-:Y:S01]  /*05a0*/  SHF.L.U32 R8, R26, 0x2, RZ ;  /* 0x000000021a087819 */ /* 0x000fe200000006ff */
[----:B------:R-:W-:Y:S01]  /*05b0*/  IMAD R5, R6, UR9, R5 ;  /* 0x0000000906057c24 */ /* 0x000fe2000f8e0205 */
[----:B------:R-:W-:Y:S01]  /*05c0*/  LOP3.LUT R6, R4, 0xc, RZ, 0xc0, !PT ;  /* 0x0000000c04067812 */ /* 0x000fe200078ec0ff */
[----:B0-----:R-:W-:Y:S01]  /*05d0*/  IMAD.SHL.U32 R12, R28, 0x4, RZ ;  /* 0x000000041c0c7824 */ /* 0x001fe200078e00ff */
[----:B------:R-:W-:Y:S01]  /*05e0*/  LEA.HI R11, R26, UR5, RZ, 0x1e ;  /* 0x000000051a0b7c11 */ /* 0x000fe2000f8ff0ff */
[----:B--2---:R-:W-:Y:S01]  /*05f0*/  IMAD.WIDE R4, R5, 0x4, R20 ;  /* 0x0000000405047825 */ /* 0x004fe200078e0214 */
[----:B------:R-:W-:-:S02]  /*0600*/  LOP3.LUT R10, R8, 0xc, RZ, 0xc0, !PT ;  /* 0x0000000c080a7812 */ /* 0x000fc400078ec0ff */
[----:B------:R-:W-:Y:S01]  /*0610*/  LEA.HI R15, R28, UR5, RZ, 0x1e ;  /* 0x000000051c0f7c11 */ /* 0x000fe2000f8ff0ff */
[----:B------:R-:W-:Y:S01]  /*0620*/  IMAD R9, R7, UR9, R6 ;  /* 0x0000000907097c24 */ /* 0x000fe2000f8e0206 */
[----:B------:R-:W-:Y:S01]  /*0630*/  LOP3.LUT R12, R12, 0xc, RZ, 0xc0, !PT ;  /* 0x0000000c0c0c7812 */ /* 0x000fe200078ec0ff */
[----:B------:R-:W-:Y:S01]  /*0640*/  IMAD R13, R11, UR9, R10 ;  /* 0x000000090b0d7c24 */ /* 0x000fe2000f8e020a */
[----:B------:R-:W2:Y:S01]  /*0650*/  LDG.E.128 R4, desc[UR10][R4.64] ;  /* 0x0000000a04047981 */ /* 0x000ea2000c1e1d00 */
[----:B------:R-:W-:-:S04]  /*0660*/  IMAD.WIDE R8, R9, 0x4, R20 ;  /* 0x0000000409087825 */ /* 0x000fc800078e0214 */
[----:B------:R-:W-:Y:S02]  /*0670*/  IMAD R15, R15, UR9, R12 ;  /* 0x000000090f0f7c24 */ /* 0x000fe4000f8e020c */
[--C-:B------:R-:W-:Y:S01]  /*0680*/  IMAD.WIDE R12, R13, 0x4, R20.reuse ;  /* 0x000000040d0c7825 */ /* 0x100fe200078e0214 */
[----:B------:R-:W3:Y:S03]  /*0690*/  LDG.E.128 R8, desc[UR10][R8.64] ;  /* 0x0000000a08087981 */ /* 0x000ee6000c1e1d00 */
[----:B------:R-:W-:Y:S02]  /*06a0*/  IMAD.WIDE R16, R15, 0x4, R20 ;  /* 0x000000040f107825 */ /* 0x000fe400078e0214 */
[----:B------:R-:W4:Y:S04]  /*06b0*/  LDG.E.128 R12, desc[UR10][R12.64] ;  /* 0x0000000a0c0c7981 */ /* 0x000f28000c1e1d00 */
[----:B------:R-:W5:Y:S01]  /*06c0*/  LDG.E.128 R16, desc[UR10][R16.64] ;  /* 0x0000000a10107981 */ /* 0x000f62000c1e1d00 */
[----:B------:R-:W-:-:S04]  /*06d0*/  SHF.L.U32 R23, R24, 0x9, RZ ;  /* 0x0000000918177819 */ /* 0x000fc800000006ff */
[----:B------:R-:W-:Y:S01]  /*06e0*/  LOP3.LUT R25, R23, 0x600, RZ, 0xc0, !PT ;  /* 0x0000060017197812 */ /* 0x000fe200078ec0ff */
[----:B------:R-:W-:-:S03]  /*06f0*/  IMAD.SHL.U32 R23, R32, 0x200, RZ ;  /* 0x0000020020177824 */ /* 0x000fc600078e00ff */
[----:B------:R-:W-:Y:S01]  /*0700*/  LEA.HI R25, R24, R25, RZ, 0x1e ;  /* 0x0000001918197211 */ /* 0x000fe200078ff0ff */
[----:B------:R-:W-:Y:S01]  /*0710*/  IMAD.SHL.U32 R24, R26, 0x200, RZ ;  /* 0x000002001a187824 */ /* 0x000fe200078e00ff */
[----:B------:R-:W-:Y:S02]  /*0720*/  LOP3.LUT R23, R23, 0x600, RZ, 0xc0, !PT ;  /* 0x0000060017177812 */ /* 0x000fe400078ec0ff */
[----:B------:R-:W-:Y:S02]  /*0730*/  LEA R29, R25, R30, 0x2 ;  /* 0x0000001e191d7211 */ /* 0x000fe400078e10ff */
[----:B------:R-:W-:Y:S01]  /*0740*/  LOP3.LUT R25, R24, 0x600, RZ, 0xc0, !PT ;  /* 0x0000060018197812 */ /* 0x000fe200078ec0ff */
[----:B------:R-:W-:Y:S01]  /*0750*/  IMAD.SHL.U32 R24, R28, 0x200, RZ ;  /* 0x000002001c187824 */ /* 0x000fe200078e00ff */
[----:B------:R-:W-:Y:S02]  /*0760*/  LEA.HI R23, R32, R23, RZ, 0x1e ;  /* 0x0000001720177211 */ /* 0x000fe400078ff0ff */
[----:B------:R-:W-:-:S02]  /*0770*/  LEA.HI R25, R26, R25, RZ, 0x1e ;  /* 0x000000191a197211 */ /* 0x000fc400078ff0ff */
[----:B------:R-:W-:Y:S01]  /*0780*/  LOP3.LUT R27, R24, 0x600, RZ, 0xc0, !PT ;  /* 0x00000600181b7812 */ /* 0x000fe200078ec0ff */
[----:B------:R-:W-:Y:S01]  /*0790*/  IMAD R23, R23, 0x4, R30 ;  /* 0x0000000417177824 */ /* 0x000fe200078e021e */
[----:B------:R-:W-:Y:S01]  /*07a0*/  LEA R25, R25, R30, 0x2 ;  /* 0x0000001e19197211 */ /* 0x000fe200078e10ff */
[----:B------:R-:W-:Y:S01]  /*07b0*/  IMAD.IADD R24, R107, 0x1, R28 ;  /* 0x000000016b187824 */ /* 0x000fe200078e021c */
[----:B------:R-:W-:-:S04]  /*07c0*/  LEA.HI R27, R28, R27, RZ, 0x1e ;  /* 0x0000001b1c1b7211 */ /* 0x000fc800078ff0ff */
[----:B------:R-:W-:Y:S01]  /*07d0*/  ISETP.GE.U32.AND P1, PT, R24, 0x200, PT ;  /* 0x000002001800780c */ /* 0x000fe20003f26070 */
[----:B------:R-:W-:Y:S01]  /*07e0*/  IMAD R27, R27, 0x4, R30 ;  /* 0x000000041b1b7824 */ /* 0x000fe200078e021e */
        /* <DEDUP_REMOVED lines=17> */
.L_x_116:
[----:B------:R-:W-:Y:S05]  /*0900*/  BSYNC.RECONVERGENT B1 ;  /* 0x0000000000017941 */ /* 0x000fea0003800200 */
.L_x_115:
[----:B------:R-:W-:Y:S04]  /*0910*/  BSSY.RECONVERGENT B1, `(.L_x_118) ;  /* 0x0000019000017945 */ /* 0x000fe80003800200 */
[----:B------:R-:W-:Y:S05]  /*0920*/  @!P0 BRA `(.L_x_119) ;  /* 0x00000000005c8947 */ /* 0x000fea0003800000 */
[----:B-1----:R-:W1:Y:S01]  /*0930*/  S2R R5, SR_CgaCtaId ;  /* 0x0000000000057919 */ /* 0x002e620000008800 */
[----:B------:R-:W2:Y:S01]  /*0940*/  LDC.64 R6, c[0x0][0x388] ;  /* 0x0000e200ff067b82 */ /* 0x000ea20000000a00 */
[----:B------:R-:W-:Y:S01]  /*0950*/  MOV R2, 0x400 ;  /* 0x0000040000027802 */ /* 0x000fe20000000f00 */
[----:B------:R-:W-:-:S03]  /*0960*/  IMAD.MOV.U32 R9, RZ, RZ, RZ ;  /* 0x000000ffff097224 */ /* 0x000fc600078e00ff */
[----:B------:R-:W-:-:S04]  /*0970*/  IADD3 R2, PT, PT, R2, 0x4000, RZ ;  /* 0x0000400002027810 */ /* 0x000fc80007ffe0ff */
[----:B-1----:R-:W-:Y:S01]  /*0980*/  LEA R8, R5, R2, 0x18 ;  /* 0x0000000205087211 */ /* 0x002fe200078ec0ff */
[----:B------:R-:W-:-:S07]  /*0990*/  IMAD.MOV.U32 R2, RZ, RZ, R104 ;  /* 0x000000ffff027224 */ /* 0x000fce00078e0068 */
.L_x_120:
[----:B------:R-:W-:Y:S02]  /*09a0*/  SHF.L.U32 R4, R2, 0x2, RZ ;  /* 0x0000000202047819 */ /* 0x000fe400000006ff */
[----:B------:R-:W-:Y:S02]  /*09b0*/  SHF.R.U32.HI R10, RZ, 0x5, R2 ;  /* 0x00000005ff0a7819 */ /* 0x000fe40000011602 */
[----:B------:R-:W-:-:S05]  /*09c0*/  LOP3.LUT R4, R4, 0x7c, RZ, 0xc0, !PT ;  /* 0x0000007c04047812 */ /* 0x000fca00078ec0ff */
[----:B------:R-:W-:-:S04]  /*09d0*/  VIADD R5, R4, UR6 ;  /* 0x0000000604057c36 */ /* 0x000fc80008000000 */
[----:B------:R-:W-:-:S04]  /*09e0*/  IMAD R5, R10, UR8, R5 ;  /* 0x000000080a057c24 */ /* 0x000fc8000f8e0205 */
[----:B--2---:R-:W-:-:S05]  /*09f0*/  IMAD.WIDE R4, R5, 0x4, R6 ;  /* 0x0000000405047825 */ /* 0x004fca00078e0206 */
[----:B0--3--:R-:W2:Y:S01]  /*0a00*/  LDG.E.128 R12, desc[UR10][R4.64] ;  /* 0x0000000a040c7981 */ /* 0x009ea2000c1e1d00 */
[----:B------:R-:W-:Y:S01]  /*0a10*/  IMAD.SHL.U32 R11, R2, 0x10, RZ ;  /* 0x00000010020b7824 */ /* 0x000fe200078e00ff */
[----:B------:R-:W-:Y:S01]  /*0a20*/  IADD3 R2, PT, PT, R107, R2, RZ ;  /* 0x000000026b027210 */ /* 0x000fe20007ffe0ff */
[----:B------:R-:W-:-:S03]  /*0a30*/  VIADD R9, R9, 0x1 ;  /* 0x0000000109097836 */ /* 0x000fc60000000000 */
[----:B------:R-:W-:Y:S02]  /*0a40*/  LOP3.LUT R11, R11, 0x1f0, RZ, 0xc0, !PT ;  /* 0x000001f00b0b7812 */ /* 0x000fe400078ec0ff */
[----:B------:R-:W-:Y:S02]  /*0a50*/  ISETP.NE.AND P0, PT, R9, R22, PT ;  /* 0x000000160900720c */ /* 0x000fe40003f05270 */
[----:B------:R-:W-:-:S05]  /*0a60*/  LEA R11, R10, R11, 0x9 ;  /* 0x0000000b0a0b7211 */ /* 0x000fca00078e48ff */
[----:B------:R-:W-:-:S05]  /*0a70*/  IMAD.IADD R11, R8, 0x1, R11 ;  /* 0x00000001080b7824 */ /* 0x000fca00078e020b */
[----:B--2---:R3:W-:Y:S01]  /*0a80*/  STS.128 [R11], R12 ;  /* 0x0000000c0b007388 */ /* 0x0047e20000000c00 */
[----:B------:R-:W-:Y:S05]  /*0a90*/  @P0 BRA `(.L_x_120) ;  /* 0xfffffffc00c00947 */ /* 0x000fea000383ffff */
.L_x_119:
[----:B------:R-:W-:Y:S05]  /*0aa0*/  BSYNC.RECONVERGENT B1 ;  /* 0x0000000000017941 */ /* 0x000fea0003800200 */
.L_x_118:
[----:B------:R-:W-:Y:S05]  /*0ab0*/  @!P2 BRA `(.L_x_111) ;  /* 0x0000000000f0a947 */ /* 0x000fea0003800000 */
[----:B-1----:R-:W1:Y:S01]  /*0ac0*/  S2R R5, SR_CgaCtaId ;  /* 0x0000000000057919 */ /* 0x002e620000008800 */
[----:B------:R-:W2:Y:S01]  /*0ad0*/  LDC.64 R20, c[0x0][0x388] ;  /* 0x0000e200ff147b82 */ /* 0x000ea20000000a00 */
[----:B------:R-:W-:-:S05]  /*0ae0*/  MOV R4, 0x400 ;  /* 0x0000040000047802 */ /* 0x000fca0000000f00 */
[----:B------:R-:W-:-:S05]  /*0af0*/  VIADD R4, R4, 0x4000 ;  /* 0x0000400004047836 */ /* 0x000fca0000000000 */
[----:B-1----:R-:W-:-:S07]  /*0b00*/  LEA R29, R5, R4, 0x18 ;  /* 0x00000004051d7211 */ /* 0x002fce00078ec0ff */
.L_x_121:
[C-C-:B0-----:R-:W-:Y:S01]  /*0b10*/  IMAD.IADD R28, R107.reuse, 0x1, R2.reuse ;  /* 0x000000016b1c7824 */ /* 0x141fe200078e0202 */
[----:B------:R-:W-:Y:S01]  /*0b20*/  SHF.L.U32 R4, R2, 0x2, RZ ;  /* 0x0000000202047819 */ /* 0x000fe200000006ff */
[----:B------:R-:W1:Y:S01]  /*0b30*/  LDCU UR4, c[0x0][0x39c] ;  /* 0x00007380ff0477ac */ /* 0x000e620008000800 */
[----:B------:R-:W-:Y:S01]  /*0b40*/  SHF.R.U32.HI R30, RZ, 0x5, R2 ;  /* 0x00000005ff1e7819 */ /* 0x000fe20000011602 */
[C-C-:B------:R-:W-:Y:S01]  /*0b50*/  IMAD.IADD R24, R107.reuse, 0x1, R28.reuse ;  /* 0x000000016b187824 */ /* 0x140fe200078e021c */
[----:B------:R-:W-:Y:S01]  /*0b60*/  LOP3.LUT R5, R4, 0x7c, RZ, 0xc0, !PT ;  /* 0x0000007c04057812 */ /* 0x000fe200078ec0ff */
[----:B------:R-:W-:Y:S01]  /*0b70*/  IMAD.SHL.U32 R4, R28, 0x4, RZ ;  /* 0x000000041c047824 */ /* 0x000fe200078e00ff */
[----:B------:R-:W-:Y:S02]  /*0b80*/  SHF.R.U32.HI R22, RZ, 0x5, R28 ;  /* 0x00000005ff167819 */ /* 0x000fe4000001161c */
[----:B------:R-:W-:Y:S01]  /*0b90*/  IADD3 R26, PT, PT, R107, R24, RZ ;  /* 0x000000186b1a7210 */ /* 0x000fe20007ffe0ff */
[----:B------:R-:W-:Y:S01]  /*0ba0*/  VIADD R9, R5, UR6 ;  /* 0x0000000605097c36 */ /* 0x000fe20008000000 */
[----:B------:R-:W-:Y:S01]  /*0bb0*/  LOP3.LUT R4, R4, 0x7c, RZ, 0xc0, !PT ;  /* 0x0000007c04047812 */ /* 0x000fe200078ec0ff */
[----:B------:R-:W-:Y:S01]  /*0bc0*/  IMAD.SHL.U32 R5, R24, 0x4, RZ ;  /* 0x0000000418057824 */ /* 0x000fe200078e00ff */
[----:B------:R-:W-:-:S02]  /*0bd0*/  SHF.L.U32 R7, R26, 0x2, RZ ;  /* 0x000000021a077819 */ /* 0x000fc400000006ff */
[----:B------:R-:W-:Y:S02]  /*0be0*/  SHF.R.U32.HI R25, RZ, 0x5, R24 ;  /* 0x00000005ff197819 */ /* 0x000fe40000011618 */
[----:B------:R-:W-:Y:S01]  /*0bf0*/  LOP3.LUT R6, R5, 0x7c, RZ, 0xc0, !PT ;  /* 0x0000007c05067812 */ /* 0x000fe200078ec0ff */
[----:B------:R-:W-:Y:S01]  /*0c00*/  VIADD R5, R4, UR6 ;  /* 0x0000000604057c36 */ /* 0x000fe20008000000 */
[----:B------:R-:W-:Y:S02]  /*0c10*/  LOP3.LUT R7, R7, 0x7c, RZ, 0xc0, !PT ;  /* 0x0000007c07077812 */ /* 0x000fe400078ec0ff */
[----:B------:R-:W-:Y:S01]  /*0c20*/  SHF.R.U32.HI R27, RZ, 0x5, R26 ;  /* 0x00000005ff1b7819 */ /* 0x000fe2000001161a */
[----:B------:R-:W-:Y:S01]  /*0c30*/  VIADD R6, R6, UR6 ;  /* 0x0000000606067c36 */ /* 0x000fe20008000000 */
[----:B------:R-:W-:Y:S01]  /*0c40*/  IADD3 R4, PT, PT, R7, UR6, RZ ;  /* 0x0000000607047c10 */ /* 0x000fe2000fffe0ff */
[----:B-1----:R-:W-:Y:S02]  /*0c50*/  IMAD R7, R30, UR4, R9 ;  /* 0x000000041e077c24 */ /* 0x002fe4000f8e0209 */
[----:B------:R-:W-:-:S02]  /*0c60*/  IMAD R9, R22, UR4, R5 ;  /* 0x0000000416097c24 */ /* 0x000fc4000f8e0205 */
[----:B0--3--:R-:W-:Y:S02]  /*0c70*/  IMAD R13, R25, UR4, R6 ;  /* 0x00000004190d7c24 */ /* 0x009fe4000f8e0206 */
[----:B------:R-:W-:Y:S02]  /*0c80*/  IMAD R17, R27, UR4, R4 ;  /* 0x000000041b117c24 */ /* 0x000fe4000f8e0204 */
        /* <DEDUP_REMOVED lines=8> */
[----:B------:R-:W-:-:S02]  /*0d10*/  IMAD.SHL.U32 R23, R2, 0x10, RZ ;  /* 0x0000001002177824 */ /* 0x000fc400078e00ff */
[----:B------:R-:W-:Y:S01]  /*0d20*/  IMAD.SHL.U32 R2, R28, 0x10, RZ ;  /* 0x000000101c027824 */ /* 0x000fe200078e00ff */
[----:B------:R-:W-:Y:S01]  /*0d30*/  SHF.L.U32 R24, R24, 0x4, RZ ;  /* 0x0000000418187819 */ /* 0x000fe200000006ff */
[----:B------:R-:W-:Y:S01]  /*0d40*/  IMAD.SHL.U32 R28, R26, 0x10, RZ ;  /* 0x000000101a1c7824 */ /* 0x000fe200078e00ff */
[----:B------:R-:W-:Y:S02]  /*0d50*/  LOP3.LUT R31, R23, 0x1f0, RZ, 0xc0, !PT ;  /* 0x000001f0171f7812 */ /* 0x000fe400078ec0ff */
[----:B------:R-:W-:Y:S02]  /*0d60*/  LOP3.LUT R23, R2, 0x1f0, RZ, 0xc0, !PT ;  /* 0x000001f002177812 */ /* 0x000fe400078ec0ff */
[----:B------:R-:W-:Y:S02]  /*0d70*/  LOP3.LUT R24, R24, 0x1f0, RZ, 0xc0, !PT ;  /* 0x000001f018187812 */ /* 0x000fe400078ec0ff */
[----:B------:R-:W-:Y:S01]  /*0d80*/  LOP3.LUT R28, R28, 0x1f0, RZ, 0xc0, !PT ;  /* 0x000001f01c1c7812 */ /* 0x000fe200078ec0ff */
[----:B------:R-:W-:Y:S01]  /*0d90*/  IMAD R30, R30, 0x200, R31 ;  /* 0x000002001e1e7824 */ /* 0x000fe200078e021f */
[----:B------:R-:W-:Y:S01]  /*0da0*/  LEA R23, R22, R23, 0x9 ;  /* 0x0000001716177211 */ /* 0x000fe200078e48ff */
[----:B------:R-:W-:-:S02]  /*0db0*/  IMAD R24, R25, 0x200, R24 ;  /* 0x0000020019187824 */ /* 0x000fc400078e0218 */
[----:B------:R-:W-:Y:S01]  /*0dc0*/  IMAD R28, R27, 0x200, R28 ;  /* 0x000002001b1c7824 */ /* 0x000fe200078e021c */
[C---:B------:R-:W-:Y:S01]  /*0dd0*/  IADD3 R30, PT, PT, R29.reuse, R30, RZ ;  /* 0x0000001e1d1e7210 */ /* 0x040fe20007ffe0ff */
[C---:B------:R-:W-:Y:S02]  /*0de0*/  IMAD.IADD R23, R29.reuse, 0x1, R23 ;  /* 0x000000011d177824 */ /* 0x040fe400078e0217 */
[C---:B------:R-:W-:Y:S01]  /*0df0*/  IMAD.IADD R24, R29.reuse, 0x1, R24 ;  /* 0x000000011d187824 */ /* 0x040fe200078e0218 */
[----:B------:R-:W-:Y:S01]  /*0e00*/  IADD3 R28, PT, PT, R29, R28, RZ ;  /* 0x0000001c1d1c7210 */ /* 0x000fe20007ffe0ff */
[----:B------:R-:W-:-:S05]  /*0e10*/  IMAD.IADD R2, R107, 0x1, R26 ;  /* 0x000000016b027824 */ /* 0x000fca00078e021a */
[----:B------:R-:W-:Y:S01]  /*0e20*/  ISETP.GE.U32.AND P0, PT, R2, 0x200, PT ;  /* 0x000002000200780c */ /* 0x000fe20003f06070 */
[----:B--2---:R0:W-:Y:S04]  /*0e30*/  STS.128 [R30], R4 ;  /* 0x000000041e007388 */ /* 0x0041e80000000c00 */
[----:B---3--:R0:W-:Y:S04]  /*0e40*/  STS.128 [R23], R8 ;  /* 0x0000000817007388 */ /* 0x0081e80000000c00 */
[----:B----4-:R0:W-:Y:S04]  /*0e50*/  STS.128 [R24], R12 ;  /* 0x0000000c18007388 */ /* 0x0101e80000000c00 */
[----:B-----5:R0:W-:Y:S01]  /*0e60*/  STS.128 [R28], R16 ;  /* 0x000000101c007388 */ /* 0x0201e20000000c00 */
[----:B------:R-:W-:Y:S05]  /*0e70*/  @!P0 BRA `(.L_x_121) ;  /* 0xfffffffc00248947 */ /* 0x000fea000383ffff */
.L_x_111:
[----:B------:R-:W-:Y:S05]  /*0e80*/  BSYNC.RECONVERGENT B0 ;  /* 0x0000000000007941 */ /* 0x000fea0003800200 */
.L_x_110:
[----:B------:R-:W2:Y:S01]  /*0e90*/  LDCU UR8, c[0x0][0x3a0] ;  /* 0x00007400ff0877ac */ /* 0x000ea20008000800 */
[----:B------:R-:W-:Y:S01]  /*0ea0*/  HFMA2 R2, -RZ, RZ, 0, 0 ;  /* 0x00000000ff027431 */ /* 0x000fe200000001ff */
[----:B------:R-:W-:Y:S01]  /*0eb0*/  CS2R R102, SRZ ;  /* 0x0000000000667805 */ /* 0x000fe2000001ff00 */
[----:B------:R-:W-:Y:S02]  /*0ec0*/  HFMA2 R33, -RZ, RZ, 0, 0 ;  /* 0x00000000ff217431 */ /* 0x000fe400000001ff */
[----:B------:R-:W-:Y:S01]  /*0ed0*/  IMAD.MOV.U32 R105, RZ, RZ, RZ ;  /* 0x000000ffff697224 */ /* 0x000fe200078e00ff */
[----:B------:R-:W-:Y:S02]  /*0ee0*/  CS2R R100, SRZ ;  /* 0x0000000000647805 */ /* 0x000fe4000001ff00 */
[----:B------:R-:W-:Y:S02]  /*0ef0*/  CS2R R98, SRZ ;  /* 0x0000000000627805 */ /* 0x000fe4000001ff00 */
[----:B------:R-:W-:-:S02]  /*0f00*/  CS2R R96, SRZ ;  /* 0x0000000000607805 */ /* 0x000fc4000001ff00 */
[----:B------:R-:W-:Y:S02]  /*0f10*/  CS2R R94, SRZ ;  /* 0x00000000005e7805 */ /* 0x000fe4000001ff00 */
[----:B------:R-:W-:Y:S02]  /*0f20*/  CS2R R92, SRZ ;  /* 0x00000000005c7805 */ /* 0x000fe4000001ff00 */
[----:B------:R-:W-:Y:S02]  /*0f30*/  CS2R R90, SRZ ;  /* 0x00000000005a7805 */ /* 0x000fe4000001ff00 */
[----:B------:R-:W-:Y:S02]  /*0f40*/  CS2R R88, SRZ ;  /* 0x0000000000587805 */ /* 0x000fe4000001ff00 */
[----:B------:R-:W-:Y:S02]  /*0f50*/  CS2R R86, SRZ ;  /* 0x0000000000567805 */ /* 0x000fe4000001ff00 */
[----:B------:R-:W-:-:S02]  /*0f60*/  CS2R R84, SRZ ;  /* 0x0000000000547805 */ /* 0x000fc4000001ff00 */
[----:B------:R-:W-:Y:S02]  /*0f70*/  CS2R R82, SRZ ;  /* 0x0000000000527805 */ /* 0x000fe4000001ff00 */
[----:B------:R-:W-:Y:S02]  /*0f80*/  CS2R R80, SRZ ;  /* 0x0000000000507805 */ /* 0x000fe4000001ff00 */
[----:B------:R-:W-:Y:S02]  /*0f90*/  CS2R R78, SRZ ;  /* 0x00000000004e7805 */ /* 0x000fe4000001ff00 */
[----:B------:R-:W-:Y:S01]  /*0fa0*/  CS2R R76, SRZ ;  /* 0x00000000004c7805 */ /* 0x000fe2000001ff00 */
[----:B--2---:R-:W-:Y:S01]  /*0fb0*/  UISETP.GE.AND UP0, UPT, UR8, -0xe, UPT ;  /* 0xfffffff20800788c */ /* 0x004fe2000bf06270 */
[----:B------:R-:W-:Y:S01]  /*0fc0*/  CS2R R74, SRZ ;  /* 0x00000000004a7805 */ /* 0x000fe2000001ff00 */
[----:B------:R-:W-:Y:S01]  /*0fd0*/  UIADD3 UR4, UPT, UPT, UR8, -0x1, URZ ;  /* 0xffffffff08047890 */ /* 0x000fe2000fffe0ff */
[----:B------:R-:W-:-:S02]  /*0fe0*/  CS2R R72, SRZ ;  /* 0x0000000000487805 */ /* 0x000fc4000001ff00 */
[----:B------:R-:W-:Y:S02]  /*0ff0*/  CS2R R70, SRZ ;  /* 0x0000000000467805 */ /* 0x000fe4000001ff00 */
[----:B01----:R-:W-:Y:S01]  /*1000*/  CS2R R4, SRZ ;  /* 0x0000000000047805 */ /* 0x003fe2000001ff00 */
[----:B------:R-:W-:Y:S01]  /*1010*/  USHF.R.S32.HI UR7, URZ, 0x1f, UR4 ;  /* 0x0000001fff077899 */ /* 0x000fe20008011404 */
[----:B------:R-:W-:Y:S02]  /*1020*/  CS2R R6, SRZ ;  /* 0x0000000000067805 */ /* 0x000fe4000001ff00 */
[----:B------:R-:W-:Y:S02]  /*1030*/  CS2R R8, SRZ ;  /* 0x0000000000087805 */ /* 0x000fe4000001ff00 */
[----:B---3--:R-:W-:Y:S02]  /*1040*/  CS2R R10, SRZ ;  /* 0x00000000000a7805 */ /* 0x008fe4000001ff00 */
[----:B------:R-:W-:-:S02]  /*1050*/  CS2R R12, SRZ ;  /* 0x00000000000c7805 */ /* 0x000fc4000001ff00 */
[----:B------:R-:W-:Y:S02]  /*1060*/  CS2R R14, SRZ ;  /* 0x00000000000e7805 */ /* 0x000fe4000001ff00 */
[----:B------:R-:W-:Y:S02]  /*1070*/  CS2R R16, SRZ ;  /* 0x0000000000107805 */ /* 0x000fe4000001ff00 */
[----:B------:R-:W-:Y:S02]  /*1080*/  CS2R R18, SRZ ;  /* 0x0000000000127805 */ /* 0x000fe4000001ff00 */
[----:B------:R-:W-:Y:S02]  /*1090*/  CS2R R20, SRZ ;  /* 0x0000000000147805 */ /* 0x000fe4000001ff00 */
[----:B------:R-:W-:Y:S02]  /*10a0*/  CS2R R22, SRZ ;  /* 0x0000000000167805 */ /* 0x000fe4000001ff00 */
[----:B------:R-:W-:Y:S01]  /*10b0*/  CS2R R24, SRZ ;  /* 0x0000000000187805 */ /* 0x000fe2000001ff00 */
[----:B------:R-:W-:Y:S01]  /*10c0*/  IMAD.MOV.U32 R27, RZ, RZ, RZ ;  /* 0x000000ffff1b7224 */ /* 0x000fe200078e00ff */
[----:B------:R-:W-:Y:S01]  /*10d0*/  MOV R29, RZ ;  /* 0x000000ff001d7202 */ /* 0x000fe20000000f00 */
[----:B------:R-:W-:Y:S01]  /*10e0*/  IMAD.MOV.U32 R31, RZ, RZ, RZ ;  /* 0x000000ffff1f7224 */ /* 0x000fe200078e00ff */
[----:B------:R-:W-:Y:S01]  /*10f0*/  MOV R53, RZ ;  /* 0x000000ff00357202 */ /* 0x000fe20000000f00 */
[----:B------:R-:W-:Y:S01]  /*1100*/  IMAD.MOV.U32 R35, RZ, RZ, RZ ;  /* 0x000000ffff237224 */ /* 0x000fe200078e00ff */
[----:B------:R-:W-:Y:S01]  /*1110*/  ULEA.HI UR7, UR7, UR4, URZ, 0x4 ;  /* 0x0000000407077291 */ /* 0x000fe2000f8f20ff */
[----:B------:R-:W-:Y:S06]  /*1120*/  BAR.SYNC.DEFER_BLOCKING 0x0 ;  /* 0x0000000000007b1d */ /* 0x000fec0000010000 */
[----:B------:R-:W-:Y:S05]  /*1130*/  BRA.U !UP0, `(.L_x_122) ;  /* 0x0000001508ec7547 */ /* 0x000fea000b800000 */
[----:B------:R-:W0:Y:S01]  /*1140*/  I2F.U32.RP R28, R107 ;  /* 0x0000006b001c7306 */ /* 0x000e220000209000 */
[----:B------:R-:W-:Y:S01]  /*1150*/  IMAD.IADD R26, R104, 0x1, R107 ;  /* 0x00000001681a7824 */ /* 0x000fe200078e026b */
[----:B------:R-:W-:Y:S01]  /*1160*/  IADD3 R41, PT, PT, RZ, -R107, RZ ;  /* 0x8000006bff297210 */ /* 0x000fe20007ffe0ff */
[----:B------:R-:W-:Y:S01]  /*1170*/  USHF.R.S32.HI UR7, URZ, 0x4, UR7 ;  /* 0x00000004ff077899 */ /* 0x000fe20008011407 */
[----:B------:R-:W-:Y:S01]  /*1180*/  ISETP.NE.U32.AND P2, PT, R107, RZ, PT ;  /* 0x000000ff6b00720c */ /* 0x000fe20003f45070 */
[C---:B------:R-:W-:Y:S01]  /*1190*/  IMAD.SHL.U32 R38, R26.reuse, 0x4, RZ ;  /* 0x000000041a267824 */ /* 0x040fe200078e00ff */
[C---:B------:R-:W-:Y:S01]  /*11a0*/  ISETP.GE.U32.AND P0, PT, R26.reuse, 0x200, PT ;  /* 0x000002001a00780c */ /* 0x040fe20003f06070 */
[----:B------:R-:W-:Y:S01]  /*11b0*/  UISETP.LT.AND UP0, UPT, URZ, UR7, UPT ;  /* 0x00000007ff00728c */ /* 0x000fe2000bf01270 */
[----:B------:R-:W-:Y:S01]  /*11c0*/  VIMNMX.U32 R39, PT, PT, R26, 0x200, !PT ;  /* 0x000002001a277848 */ /* 0x000fe20007fe0000 */
[----:B------:R-:W-:Y:S01]  /*11d0*/  IMAD.MOV.U32 R55, RZ, RZ, RZ ;  /* 0x000000ffff377224 */ /* 0x000fe200078e00ff */
[----:B------:R-:W-:Y:S01]  /*11e0*/  SEL R52, RZ, 0x1, P0 ;  /* 0x00000001ff347807 */ /* 0x000fe20000000000 */
[----:B------:R-:W-:Y:S01]  /*11f0*/  IMAD.MOV.U32 R106, RZ, RZ, RZ ;  /* 0x000000ffff6a7224 */ /* 0x000fe200078e00ff */
[----:B------:R-:W-:-:S02]  /*1200*/  LOP3.LUT R32, R38, 0xc, RZ, 0xc0, !PT ;  /* 0x0000000c26207812 */ /* 0x000fc400078ec0ff */
[----:B------:R-:W-:Y:S01]  /*1210*/  SHF.R.U32.HI R54, RZ, 0x5, R104 ;  /* 0x00000005ff367819 */ /* 0x000fe20000011668 */
[----:B0-----:R-:W0:Y:S01]  /*1220*/  MUFU.RCP R28, R28 ;  /* 0x0000001c001c7308 */ /* 0x001e220000001000 */
[----:B------:R-:W-:Y:S02]  /*1230*/  SHF.R.U32.HI R56, RZ, 0x5, R26 ;  /* 0x00000005ff387819 */ /* 0x000fe4000001161a */
[----:B------:R-:W-:Y:S01]  /*1240*/  MOV R102, RZ ;  /* 0x000000ff00667202 */ /* 0x000fe20000000f00 */
[----:B0-----:R-:W-:Y:S01]  /*1250*/  VIADD R36, R28, 0xffffffe ;  /* 0x0ffffffe1c247836 */ /* 0x001fe20000000000 */
[----:B------:R-:W-:Y:S02]  /*1260*/  IADD3 R28, PT, PT, R39, -R26, -R52 ;  /* 0x8000001a271c7210 */ /* 0x000fe40007ffe834 */
[----:B------:R-:W-:Y:S01]  /*1270*/  LEA.HI R39, R26, UR5, RZ, 0x1e ;  /* 0x000000051a277c11 */ /* 0x000fe2000f8ff0ff */
[----:B------:R0:W1:Y:S04]  /*1280*/  F2I.FTZ.U32.TRUNC.NTZ R37, R36 ;  /* 0x0000002400257305 */ /* 0x000068000021f000 */
[----:B------:R-:W-:Y:S01]  /*1290*/  IMAD R32, R39, UR8, R32 ;  /* 0x0000000827207c24 */ /* 0x000fe2000f8e0220 */
[----:B------:R-:W-:-:S02]  /*12a0*/  LOP3.LUT R39, R38, 0x7c, RZ, 0xc0, !PT ;  /* 0x0000007c26277812 */ /* 0x000fc400078ec0ff */
[----:B0-----:R-:W-:-:S03]  /*12b0*/  MOV R36, RZ ;  /* 0x000000ff00247202 */ /* 0x001fc60000000f00 */
[----:B------:R-:W-:Y:S01]  /*12c0*/  VIADD R63, R39, UR6 ;  /* 0x00000006273f7c36 */ /* 0x000fe20008000000 */
[----:B------:R-:W-:Y:S01]  /*12d0*/  LEA R64, R56, R39, 0x7 ;  /* 0x0000002738407211 */ /* 0x000fe200078e38ff */
[----:B-1----:R-:W-:-:S04]  /*12e0*/  IMAD R41, R41, R37, RZ ;  /* 0x0000002529297224 */ /* 0x002fc800078e02ff */
[----:B------:R-:W-:Y:S01]  /*12f0*/  IMAD.HI.U32 R41, R37, R41, R36 ;  /* 0x0000002925297227 */ /* 0x000fe200078e0024 */
[----:B------:R-:W-:-:S03]  /*1300*/  LEA.HI R37, R104, UR5, RZ, 0x1e ;  /* 0x0000000568257c11 */ /* 0x000fc6000f8ff0ff */
[----:B------:R-:W-:Y:S02]  /*1310*/  IMAD.SHL.U32 R36, R104, 0x4, RZ ;  /* 0x0000000468247824 */ /* 0x000fe400078e00ff */
[----:B------:R-:W-:-:S03]  /*1320*/  IMAD.HI.U32 R43, R41, R28, RZ ;  /* 0x0000001c292b7227 */ /* 0x000fc600078e00ff */
[----:B------:R-:W-:Y:S01]  /*1330*/  LOP3.LUT R59, R36, 0x7c, RZ, 0xc0, !PT ;  /* 0x0000007c243b7812 */ /* 0x000fe200078ec0ff */
[----:B------:R-:W-:-:S04]  /*1340*/  IMAD.MOV R30, RZ, RZ, -R43 ;  /* 0x000000ffff1e7224 */ /* 0x000fc800078e0a2b */
[----:B------:R-:W-:Y:S01]  /*1350*/  IMAD R28, R107, R30, R28 ;  /* 0x0000001e6b1c7224 */ /* 0x000fe200078e021c */
[----:B------:R-:W-:Y:S01]  /*1360*/  LOP3.LUT R30, R36, 0xc, RZ, 0xc0, !PT ;  /* 0x0000000c241e7812 */ /* 0x000fe200078ec0ff */
[----:B------:R-:W-:Y:S01]  /*1370*/  VIADD R58, R59, UR6 ;  /* 0x000000063b3a7c36 */ /* 0x000fe20008000000 */
[----:B------:R-:W-:Y:S02]  /*1380*/  SHF.L.U32 R36, R26, 0x9, RZ ;  /* 0x000000091a247819 */ /* 0x000fe400000006ff */
[----:B------:R-:W-:Y:S01]  /*1390*/  ISETP.GE.U32.AND P0, PT, R28, R107, PT ;  /* 0x0000006b1c00720c */ /* 0x000fe20003f06070 */
[----:B------:R-:W-:Y:S01]  /*13a0*/  IMAD R30, R37, UR8, R30 ;  /* 0x00000008251e7c24 */ /* 0x000fe2000f8e021e */
[----:B------:R-:W-:Y:S02]  /*13b0*/  SHF.L.U32 R37, R104, 0x9, RZ ;  /* 0x0000000968257819 */ /* 0x000fe400000006ff */
[----:B------:R-:W-:Y:S02]  /*13c0*/  LEA R59, R54, R59, 0x7 ;  /* 0x0000003b363b7211 */ /* 0x000fe400078e38ff */
[----:B------:R-:W-:-:S04]  /*13d0*/  LOP3.LUT R37, R37, 0x600, RZ, 0xc0, !PT ;  /* 0x0000060025257812 */ /* 0x000fc800078ec0ff */
[----:B------:R-:W-:Y:S02]  /*13e0*/  LEA.HI R57, R104, R37, RZ, 0x1e ;  /* 0x0000002568397211 */ /* 0x000fe400078ff0ff */
[----:B------:R-:W-:Y:S02]  /*13f0*/  LOP3.LUT R37, R36, 0x600, RZ, 0xc0, !PT ;  /* 0x0000060024257812 */ /* 0x000fe400078ec0ff */
[----:B------:R-:W-:Y:S02]  /*1400*/  @P0 IADD3 R28, PT, PT, -R107, R28, RZ ;  /* 0x0000001c6b1c0210 */ /* 0x000fe40007ffe1ff */
[----:B------:R-:W-:Y:S02]  /*1410*/  @P0 IADD3 R43, PT, PT, R43, 0x1, RZ ;  /* 0x000000012b2b0810 */ /* 0x000fe40007ffe0ff */
[----:B------:R-:W-:Y:S02]  /*1420*/  ISETP.GE.U32.AND P1, PT, R28, R107, PT ;  /* 0x0000006b1c00720c */ /* 0x000fe40003f26070 */
[----:B------:R-:W-:-:S02]  /*1430*/  IADD3 R28, PT, PT, R107, R26, RZ ;  /* 0x0000001a6b1c7210 */ /* 0x000fc40007ffe0ff */
[----:B------:R-:W-:Y:S02]  /*1440*/  LEA.HI R62, R26, R37, RZ, 0x1e ;  /* 0x000000251a3e7211 */ /* 0x000fe400078ff0ff */
[----:B------:R-:W-:Y:S01]  /*1450*/  SHF.R.U32.HI R60, RZ, 0x5, R28 ;  /* 0x00000005ff3c7819 */ /* 0x000fe2000001161c */
[C---:B------:R-:W-:Y:S01]  /*1460*/  IMAD.SHL.U32 R40, R28.reuse, 0x4, RZ ;  /* 0x000000041c287824 */ /* 0x040fe200078e00ff */
[C---:B------:R-:W-:Y:S01]  /*1470*/  LEA.HI R41, R28.reuse, UR5, RZ, 0x1e ;  /* 0x000000051c297c11 */ /* 0x040fe2000f8ff0ff */
[----:B------:R-:W-:Y:S01]  /*1480*/  IMAD.SHL.U32 R36, R28, 0x200, RZ ;  /* 0x000002001c247824 */ /* 0x000fe200078e00ff */
[----:B------:R-:W-:Y:S02]  /*1490*/  IADD3 R61, PT, PT, R107, R28, RZ ;  /* 0x0000001c6b3d7210 */ /* 0x000fe40007ffe0ff */
[----:B------:R-:W-:Y:S02]  /*14a0*/  LOP3.LUT R67, R40, 0x7c, RZ, 0xc0, !PT ;  /* 0x0000007c28437812 */ /* 0x000fe400078ec0ff */
[----:B------:R-:W-:-:S02]  /*14b0*/  @P1 IADD3 R43, PT, PT, R43, 0x1, RZ ;  /* 0x000000012b2b1810 */ /* 0x000fc40007ffe0ff */
[----:B------:R-:W-:Y:S02]  /*14c0*/  @!P2 LOP3.LUT R43, RZ, R107, RZ, 0x33, !PT ;  /* 0x0000006bff2ba212 */ /* 0x000fe400078e33ff */
[----:B------:R-:W-:Y:S02]  /*14d0*/  LOP3.LUT R65, R36, 0x600, RZ, 0xc0, !PT ;  /* 0x0000060024417812 */ /* 0x000fe400078ec0ff */
[----:B------:R-:W-:Y:S01]  /*14e0*/  LOP3.LUT R34, R40, 0xc, RZ, 0xc0, !PT ;  /* 0x0000000c28227812 */ /* 0x000fe200078ec0ff */
[----:B------:R-:W-:Y:S01]  /*14f0*/  IMAD.IADD R52, R52, 0x1, R43 ;  /* 0x0000000134347824 */ /* 0x000fe200078e022b */
[----:B------:R-:W-:Y:S01]  /*1500*/  IADD3 R66, PT, PT, R67, UR6, RZ ;  /* 0x0000000643427c10 */ /* 0x000fe2000fffe0ff */
[----:B------:R-:W-:Y:S01]  /*1510*/  IMAD R67, R60, 0x80, R67 ;  /* 0x000000803c437824 */ /* 0x000fe200078e0243 */
[----:B------:R-:W-:Y:S01]  /*1520*/  LEA.HI R65, R28, R65, RZ, 0x1e ;  /* 0x000000411c417211 */ /* 0x000fe200078ff0ff */
[----:B------:R-:W-:Y:S02]  /*1530*/  VIADD R68, R52, 0x1 ;  /* 0x0000000134447836 */ /* 0x000fe40000000000 */
[----:B------:R-:W-:Y:S01]  /*1540*/  IMAD R34, R41, UR8, R34 ;  /* 0x0000000829227c24 */ /* 0x000fe2000f8e0222 */
[----:B------:R-:W-:-:S02]  /*1550*/  USEL UR8, URZ, UR7, !UP0 ;  /* 0x00000007ff087287 */ /* 0x000fc4000c000000 */
[----:B------:R-:W-:-:S10]  /*1560*/  LOP3.LUT R68, R68, 0x3, RZ, 0xc0, !PT ;  /* 0x0000000344447812 */ /* 0x000fd400078ec0ff */
.L_x_134:
[----:B------:R-:W-:Y:S02]  /*1570*/  ISETP.GE.AND P0, PT, R55, UR7, PT ;  /* 0x0000000737007c0c */ /* 0x000fe4000bf06270 */
[----:B------:R-:W-:-:S11]  /*1580*/  LOP3.LUT R69, R106, 0x1, RZ, 0x3c, !PT ;  /* 0x000000016a457812 */ /* 0x000fd600078e3cff */
[----:B------:R-:W-:Y:S05]  /*1590*/  @P0 BRA `(.L_x_123) ;  /* 0x0000000c00700947 */ /* 0x000fea0003800000 */
[----:B------:R-:W-:Y:S01]  /*15a0*/  ISETP.GT.U32.AND P0, PT, R104, 0x1ff, PT ;  /* 0x000001ff6800780c */ /* 0x000fe20003f04070 */
[----:B------:R-:W0:Y:S01]  /*15b0*/  LDCU UR4, c[0x0][0x3a0] ;  /* 0x00007400ff0477ac */ /* 0x000e220008000800 */
[----:B------:R-:W-:Y:S01]  /*15c0*/  BSSY.RECONVERGENT B0, `(.L_x_123) ;  /* 0x00000d9000007945 */ /* 0x000fe20003800200 */
[----:B------:R-:W1:Y:S10]  /*15d0*/  LDCU UR9, c[0x0][0x39c] ;  /* 0x00007380ff0977ac */ /* 0x000e740008000800 */
[----:B------:R-:W-:Y:S05]  /*15e0*/  @P0 BRA `(.L_x_124) ;  /* 0x0000000c00580947 */ /* 0x000fea0003800000 */
[----:B------:R-:W2:Y:S01]  /*15f0*/  S2R R44, SR_CgaCtaId ;  /* 0x00000000002c7919 */ /* 0x000ea20000008800 */
[----:B------:R-:W-:Y:S01]  /*1600*/  ISETP.NE.AND P1, PT, R68, RZ, PT ;  /* 0x000000ff4400720c */ /* 0x000fe20003f25270 */
[----:B------:R-:W-:Y:S01]  /*1610*/  BSSY.RECONVERGENT B1, `(.L_x_125) ;  /* 0x0000027000017945 */ /* 0x000fe20003800200 */
[----:B------:R-:W-:Y:S02]  /*1620*/  MOV R43, 0x400 ;  /* 0x00000400002b7802 */ /* 0x000fe40000000f00 */
[----:B------:R-:W-:Y:S02]  /*1630*/  LEA R109, R55, 0x10, 0x4 ;  /* 0x00000010376d7811 */ /* 0x000fe400078e20ff */
[----:B------:R-:W-:Y:S02]  /*1640*/  MOV R113, R104 ;  /* 0x0000006800717202 */ /* 0x000fe40000000f00 */
[----:B--2---:R-:W-:-:S05]  /*1650*/  LEA R112, R44, R43, 0x18 ;  /* 0x0000002b2c707211 */ /* 0x004fca00078ec0ff */
[----:B------:R-:W-:Y:S01]  /*1660*/  IMAD R112, R69, 0x2000, R112 ;  /* 0x0000200045707824 */ /* 0x000fe200078e0270 */
[----:B------:R-:W-:Y:S06]  /*1670*/  @!P1 BRA `(.L_x_126) ;  /* 0x0000000000809947 */ /* 0x000fec0003800000 */
[----:B------:R-:W2:Y:S01]  /*1680*/  LDC.64 R40, c[0x0][0x380] ;  /* 0x0000e000ff287b82 */ /* 0x000ea20000000a00 */
[----:B------:R-:W-:-:S05]  /*1690*/  IADD3 R37, PT, PT, R30, R109, RZ ;  /* 0x0000006d1e257210 */ /* 0x000fca0007ffe0ff */
[----:B--2---:R-:W-:-:S06]  /*16a0*/  IMAD.WIDE R36, R37, 0x4, R40 ;  /* 0x0000000425247825 */ /* 0x004fcc00078e0228 */
[----:B------:R-:W2:Y:S01]  /*16b0*/  LDG.E.128 R36, desc[UR10][R36.64] ;  /* 0x0000000a24247981 */ /* 0x000ea2000c1e1d00 */
[----:B------:R-:W-:Y:S01]  /*16c0*/  IMAD R42, R57, 0x4, R112 ;  /* 0x00000004392a7824 */ /* 0x000fe200078e0270 */
[----:B------:R-:W-:Y:S02]  /*16d0*/  ISETP.NE.AND P0, PT, R68, 0x1, PT ;  /* 0x000000014400780c */ /* 0x000fe40003f05270 */
[----:B------:R-:W-:Y:S02]  /*16e0*/  MOV R113, R26 ;  /* 0x0000001a00717202 */ /* 0x000fe40000000f00 */
[----:B--2---:R2:W-:Y:S04]  /*16f0*/  STS [R42], R36 ;  /* 0x000000242a007388 */ /* 0x0045e80000000800 */
[----:B------:R2:W-:Y:S04]  /*1700*/  STS [R42+0x200], R37 ;  /* 0x000200252a007388 */ /* 0x0005e80000000800 */
[----:B------:R2:W-:Y:S04]  /*1710*/  STS [R42+0x400], R38 ;  /* 0x000400262a007388 */ /* 0x0005e80000000800 */
[----:B------:R2:W-:Y:S01]  /*1720*/  STS [R42+0x600], R39 ;  /* 0x000600272a007388 */ /* 0x0005e20000000800 */
[----:B------:R-:W-:Y:S05]  /*1730*/  @!P0 BRA `(.L_x_126) ;  /* 0x0000000000508947 */ /* 0x000fea0003800000 */
[----:B--2---:R-:W-:-:S04]  /*1740*/  IMAD.IADD R37, R32, 0x1, R109 ;  /* 0x0000000120257824 */ /* 0x004fc800078e026d */
[----:B------:R-:W-:-:S06]  /*1750*/  IMAD.WIDE R36, R37, 0x4, R40 ;  /* 0x0000000425247825 */ /* 0x000fcc00078e0228 */
[----:B------:R-:W2:Y:S01]  /*1760*/  LDG.E.128 R36, desc[UR10][R36.64] ;  /* 0x0000000a24247981 */ /* 0x000ea2000c1e1d00 */
[----:B------:R-:W-:Y:S01]  /*1770*/  LEA R42, R62, R112, 0x2 ;  /* 0x000000703e2a7211 */ /* 0x000fe200078e10ff */
[----:B------:R-:W-:Y:S01]  /*1780*/  IMAD.MOV.U32 R113, RZ, RZ, R28 ;  /* 0x000000ffff717224 */ /* 0x000fe200078e001c */
[----:B------:R-:W-:-:S03]  /*1790*/  ISETP.NE.AND P0, PT, R68, 0x2, PT ;  /* 0x000000024400780c */ /* 0x000fc60003f05270 */
[----:B--2---:R3:W-:Y:S04]  /*17a0*/  STS [R42], R36 ;  /* 0x000000242a007388 */ /* 0x0047e80000000800 */
[----:B------:R3:W-:Y:S04]  /*17b0*/  STS [R42+0x200], R37 ;  /* 0x000200252a007388 */ /* 0x0007e80000000800 */
[----:B------:R3:W-:Y:S04]  /*17c0*/  STS [R42+0x400], R38 ;  /* 0x000400262a007388 */ /* 0x0007e80000000800 */
[----:B------:R3:W-:Y:S01]  /*17d0*/  STS [R42+0x600], R39 ;  /* 0x000600272a007388 */ /* 0x0007e20000000800 */
[----:B------:R-:W-:Y:S05]  /*17e0*/  @!P0 BRA `(.L_x_126) ;  /* 0x0000000000248947 */ /* 0x000fea0003800000 */
[----:B---3--:R-:W-:-:S05]  /*17f0*/  IADD3 R37, PT, PT, R34, R109, RZ ;  /* 0x0000006d22257210 */ /* 0x008fca0007ffe0ff */
[----:B------:R-:W-:-:S06]  /*1800*/  IMAD.WIDE R36, R37, 0x4, R40 ;  /* 0x0000000425247825 */ /* 0x000fcc00078e0228 */
[----:B------:R-:W2:Y:S01]  /*1810*/  LDG.E.128 R36, desc[UR10][R36.64] ;  /* 0x0000000a24247981 */ /* 0x000ea2000c1e1d00 */
[----:B------:R-:W-:Y:S01]  /*1820*/  IMAD R40, R65, 0x4, R112 ;  /* 0x0000000441287824 */ /* 0x000fe200078e0270 */
[----:B------:R-:W-:-:S04]  /*1830*/  MOV R113, R61 ;  /* 0x0000003d00717202 */ /* 0x000fc80000000f00 */
[----:B--2---:R4:W-:Y:S04]  /*1840*/  STS [R40], R36 ;  /* 0x0000002428007388 */ /* 0x0049e80000000800 */
[----:B------:R4:W-:Y:S04]  /*1850*/  STS [R40+0x200], R37 ;  /* 0x0002002528007388 */ /* 0x0009e80000000800 */
[----:B------:R4:W-:Y:S04]  /*1860*/  STS [R40+0x400], R38 ;  /* 0x0004002628007388 */ /* 0x0009e80000000800 */
[----:B------:R4:W-:Y:S02]  /*1870*/  STS [R40+0x600], R39 ;  /* 0x0006002728007388 */ /* 0x0009e40000000800 */
.L_x_126:
[----:B01----:R-:W-:Y:S05]  /*1880*/  BSYNC.RECONVERGENT B1 ;  /* 0x0000000000017941 */ /* 0x003fea0003800200 */
.L_x_125:
[----:B------:R-:W-:Y:S01]  /*1890*/  ISETP.GE.U32.AND P2, PT, R52, 0x3, PT ;  /* 0x000000033400780c */ /* 0x000fe20003f46070 */
[----:B------:R-:W-:Y:S01]  /*18a0*/  VIADD R43, R43, 0x4000 ;  /* 0x000040002b2b7836 */ /* 0x000fe20000000000 */
[----:B------:R-:W-:Y:S01]  /*18b0*/  BSSY.RECONVERGENT B1, `(.L_x_127) ;  /* 0x0000050000017945 */ /* 0x000fe20003800200 */
[----:B------:R-:W-:-:S03]  /*18c0*/  MOV R110, R104 ;  /* 0x00000068006e7202 */ /* 0x000fc60000000f00 */
[----:B------:R-:W-:-:S05]  /*18d0*/  LEA R108, R44, R43, 0x18 ;  /* 0x0000002b2c6c7211 */ /* 0x000fca00078ec0ff */
[----:B------:R-:W-:Y:S02]  /*18e0*/  IMAD R108, R69, 0x2000, R108 ;  /* 0x00002000456c7824 */ /* 0x000fe400078e026c */
[----:B------:R-:W-:Y:S05]  /*18f0*/  @!P2 BRA `(.L_x_128) ;  /* 0x00000004002ca947 */ /* 0x000fea0003800000 */
[----:B------:R-:W-:Y:S01]  /*1900*/  SHF.L.U32 R122, R113, 0x2, RZ ;  /* 0x00000002717a7819 */ /* 0x000fe200000006ff */
[C-C-:B------:R-:W-:Y:S01]  /*1910*/  IMAD R111, R107.reuse, 0x2, R113.reuse ;  /* 0x000000026b6f7824 */ /* 0x140fe200078e0271 */
[C---:B------:R-:W-:Y:S01]  /*1920*/  IADD3 R118, PT, PT, R107.reuse, R113, RZ ;  /* 0x000000716b767210 */ /* 0x040fe20007ffe0ff */
[C---:B------:R-:W-:Y:S02]  /*1930*/  IMAD R120, R107.reuse, 0x3, R113 ;  /* 0x000000036b787824 */ /* 0x040fe400078e0271 */
[C-C-:B------:R-:W-:Y:S01]  /*1940*/  IMAD R114, R107.reuse, 0x8, R122.reuse ;  /* 0x000000086b727824 */ /* 0x140fe200078e027a */
[----:B------:R-:W-:Y:S01]  /*1950*/  SHF.L.U32 R124, R118, 0x2, RZ ;  /* 0x00000002767c7819 */ /* 0x000fe200000006ff */
[----:B------:R-:W-:-:S07]  /*1960*/  IMAD R116, R107, 0xc, R122 ;  /* 0x0000000c6b747824 */ /* 0x000fce00078e027a */
.L_x_129:
[----:B0-----:R-:W0:Y:S01]  /*1970*/  LDC.64 R48, c[0x0][0x380] ;  /* 0x0000e000ff307b82 */ /* 0x001e220000000a00 */
[----:B--234-:R-:W-:Y:S02]  /*1980*/  LOP3.LUT R36, R122, 0xc, RZ, 0xc0, !PT ;  /* 0x0000000c7a247812 */ /* 0x01cfe400078ec0ff */
[----:B------:R-:W-:-:S03]  /*1990*/  LEA.HI R37, R113, UR5, RZ, 0x1e ;  /* 0x0000000571257c11 */ /* 0x000fc6000f8ff0ff */
[----:B------:R-:W-:Y:S01]  /*19a0*/  IMAD.IADD R36, R109, 0x1, R36 ;  /* 0x000000016d247824 */ /* 0x000fe200078e0224 */
[----:B------:R-:W-:-:S03]  /*19b0*/  LOP3.LUT R42, R114, 0xc, RZ, 0xc0, !PT ;  /* 0x0000000c722a7812 */ /* 0x000fc600078ec0ff */
[----:B------:R-:W-:Y:S01]  /*19c0*/  IMAD R37, R37, UR4, R36 ;  /* 0x0000000425257c24 */ /* 0x000fe2000f8e0224 */
[----:B------:R-:W-:Y:S01]  /*19d0*/  LEA.HI R45, R111, UR5, RZ, 0x1e ;  /* 0x000000056f2d7c11 */ /* 0x000fe2000f8ff0ff */
[----:B------:R-:W-:Y:S01]  /*19e0*/  IMAD.IADD R44, R109, 0x1, R42 ;  /* 0x000000016d2c7824 */ /* 0x000fe200078e022a */
[----:B------:R-:W-:-:S03]  /*19f0*/  LOP3.LUT R40, R124, 0xc, RZ, 0xc0, !PT ;  /* 0x0000000c7c287812 */ /* 0x000fc600078ec0ff */
[----:B------:R-:W-:Y:S02]  /*1a00*/  IMAD R45, R45, UR4, R44 ;  /* 0x000000042d2d7c24 */ /* 0x000fe4000f8e022c */
[----:B0-----:R-:W-:Y:S01]  /*1a10*/  IMAD.WIDE R36, R37, 0x4, R48 ;  /* 0x0000000425247825 */ /* 0x001fe200078e0230 */
[----:B------:R-:W-:-:S05]  /*1a20*/  LOP3.LUT R44, R116, 0xc, RZ, 0xc0, !PT ;  /* 0x0000000c742c7812 */ /* 0x000fca00078ec0ff */
[----:B------:R-:W2:Y:S01]  /*1a30*/  LDG.E.128 R36, desc[UR10][R36.64] ;  /* 0x0000000a24247981 */ /* 0x000ea2000c1e1d00 */
[----:B------:R-:W-:Y:S02]  /*1a40*/  LEA.HI R41, R118, UR5, RZ, 0x1e ;  /* 0x0000000576297c11 */ /* 0x000fe4000f8ff0ff */
[C---:B------:R-:W-:Y:S02]  /*1a50*/  IADD3 R40, PT, PT, R109.reuse, R40, RZ ;  /* 0x000000286d287210 */ /* 0x040fe40007ffe0ff */
[----:B------:R-:W-:Y:S02]  /*1a60*/  IADD3 R44, PT, PT, R109, R44, RZ ;  /* 0x0000002c6d2c7210 */ /* 0x000fe40007ffe0ff */
[----:B------:R-:W-:Y:S01]  /*1a70*/  LEA.HI R47, R120, UR5, RZ, 0x1e ;  /* 0x00000005782f7c11 */ /* 0x000fe2000f8ff0ff */
[----:B------:R-:W-:-:S04]  /*1a80*/  IMAD R41, R41, UR4, R40 ;  /* 0x0000000429297c24 */ /* 0x000fc8000f8e0228 */
[----:B------:R-:W-:Y:S02]  /*1a90*/  IMAD R47, R47, UR4, R44 ;  /* 0x000000042f2f7c24 */ /* 0x000fe4000f8e022c */
[----:B------:R-:W-:-:S04]  /*1aa0*/  IMAD.WIDE R40, R41, 0x4, R48 ;  /* 0x0000000429287825 */ /* 0x000fc800078e0230 */
[--C-:B------:R-:W-:Y:S02]  /*1ab0*/  IMAD.WIDE R44, R45, 0x4, R48.reuse ;  /* 0x000000042d2c7825 */ /* 0x100fe400078e0230 */
[----:B------:R-:W3:Y:S02]  /*1ac0*/  LDG.E.128 R40, desc[UR10][R40.64] ;  /* 0x0000000a28287981 */ /* 0x000ee4000c1e1d00 */
[----:B------:R-:W-:Y:S02]  /*1ad0*/  IMAD.WIDE R48, R47, 0x4, R48 ;  /* 0x000000042f307825 */ /* 0x000fe400078e0230 */
[----:B------:R-:W4:Y:S04]  /*1ae0*/  LDG.E.128 R44, desc[UR10][R44.64] ;  /* 0x0000000a2c2c7981 */ /* 0x000f28000c1e1d00 */
[----:B------:R-:W5:Y:S01]  /*1af0*/  LDG.E.128 R48, desc[UR10][R48.64] ;  /* 0x0000000a30307981 */ /* 0x000f62000c1e1d00 */
[----:B------:R-:W-:-:S02]  /*1b00*/  IMAD.SHL.U32 R115, R122, 0x80, RZ ;  /* 0x000000807a737824 */ /* 0x000fc400078e00ff */
[----:B------:R-:W-:Y:S01]  /*1b10*/  IMAD.SHL.U32 R117, R124, 0x80, RZ ;  /* 0x000000807c757824 */ /* 0x000fe200078e00ff */
[C---:B------:R-:W-:Y:S01]  /*1b20*/  LEA R124, R107.reuse, R124, 0x4 ;  /* 0x0000007c6b7c7211 */ /* 0x040fe200078e20ff */
[----:B------:R-:W-:Y:S01]  /*1b30*/  IMAD R122, R107, 0x10, R122 ;  /* 0x000000106b7a7824 */ /* 0x000fe200078e027a */
[----:B------:R-:W-:Y:S02]  /*1b40*/  LOP3.LUT R115, R115, 0x600, RZ, 0xc0, !PT ;  /* 0x0000060073737812 */ /* 0x000fe400078ec0ff */
[----:B------:R-:W-:Y:S02]  /*1b50*/  LOP3.LUT R117, R117, 0x600, RZ, 0xc0, !PT ;  /* 0x0000060075757812 */ /* 0x000fe400078ec0ff */
[----:B------:R-:W-:Y:S02]  /*1b60*/  LEA.HI R115, R113, R115, RZ, 0x1e ;  /* 0x0000007371737211 */ /* 0x000fe400078ff0ff */
[----:B------:R-:W-:Y:S02]  /*1b70*/  LEA.HI R117, R118, R117, RZ, 0x1e ;  /* 0x0000007576757211 */ /* 0x000fe400078ff0ff */
[----:B------:R-:W-:-:S02]  /*1b80*/  LEA R115, R115, R112, 0x2 ;  /* 0x0000007073737211 */ /* 0x000fc400078e10ff */
[----:B------:R-:W-:Y:S02]  /*1b90*/  LEA R117, R117, R112, 0x2 ;  /* 0x0000007075757211 */ /* 0x000fe400078e10ff */
[----:B------:R-:W-:Y:S01]  /*1ba0*/  LEA R118, R107, R118, 0x2 ;  /* 0x000000766b767211 */ /* 0x000fe200078e10ff */
[----:B--2---:R0:W-:Y:S04]  /*1bb0*/  STS [R115], R36 ;  /* 0x0000002473007388 */ /* 0x0041e80000000800 */
[----:B------:R1:W-:Y:S04]  /*1bc0*/  STS [R115+0x200], R37 ;  /* 0x0002002573007388 */ /* 0x0003e80000000800 */
[----:B------:R2:W-:Y:S01]  /*1bd0*/  STS [R115+0x600], R39 ;  /* 0x0006002773007388 */ /* 0x0005e20000000800 */
[----:B0-----:R-:W-:-:S03]  /*1be0*/  IMAD.SHL.U32 R36, R114, 0x80, RZ ;  /* 0x0000008072247824 */ /* 0x001fc600078e00ff */
[----:B------:R0:W-:Y:S01]  /*1bf0*/  STS [R115+0x400], R38 ;  /* 0x0004002673007388 */ /* 0x0001e20000000800 */
[----:B------:R-:W-:Y:S01]  /*1c00*/  IMAD R114, R107, 0x10, R114 ;  /* 0x000000106b727824 */ /* 0x000fe200078e0272 */
[----:B-1----:R-:W-:Y:S02]  /*1c10*/  SHF.L.U32 R37, R116, 0x7, RZ ;  /* 0x0000000774257819 */ /* 0x002fe400000006ff */
[----:B------:R-:W-:Y:S02]  /*1c20*/  LOP3.LUT R36, R36, 0x600, RZ, 0xc0, !PT ;  /* 0x0000060024247812 */ /* 0x000fe400078ec0ff */
[----:B--2---:R-:W-:Y:S02]  /*1c30*/  LOP3.LUT R39, R37, 0x600, RZ, 0xc0, !PT ;  /* 0x0000060025277812 */ /* 0x004fe400078ec0ff */
[----:B------:R-:W-:Y:S01]  /*1c40*/  LEA.HI R37, R111, R36, RZ, 0x1e ;  /* 0x000000246f257211 */ /* 0x000fe200078ff0ff */
[----:B---3--:R0:W-:Y:S01]  /*1c50*/  STS [R117], R40 ;  /* 0x0000002875007388 */ /* 0x0081e20000000800 */
[----:B------:R-:W-:Y:S01]  /*1c60*/  LEA.HI R39, R120, R39, RZ, 0x1e ;  /* 0x0000002778277211 */ /* 0x000fe200078ff0ff */
[C---:B------:R-:W-:Y:S01]  /*1c70*/  IMAD R111, R107.reuse, 0x4, R111 ;  /* 0x000000046b6f7824 */ /* 0x040fe200078e026f */
[--C-:B------:R-:W-:Y:S01]  /*1c80*/  IADD3 R36, PT, PT, R107, R113, R107.reuse ;  /* 0x000000716b247210 */ /* 0x100fe20007ffe06b */
[----:B------:R-:W-:Y:S01]  /*1c90*/  IMAD R37, R37, 0x4, R112 ;  /* 0x0000000425257824 */ /* 0x000fe200078e0270 */
[----:B------:R-:W-:Y:S01]  /*1ca0*/  LEA R39, R39, R112, 0x2 ;  /* 0x0000007027277211 */ /* 0x000fe200078e10ff */
[----:B------:R0:W-:Y:S01]  /*1cb0*/  STS [R117+0x200], R41 ;  /* 0x0002002975007388 */ /* 0x0001e20000000800 */
[C---:B------:R-:W-:Y:S01]  /*1cc0*/  IADD3 R113, PT, PT, R107.reuse, R36, R107 ;  /* 0x000000246b717210 */ /* 0x040fe20007ffe06b */
[C---:B------:R-:W-:Y:S01]  /*1cd0*/  IMAD R120, R107.reuse, 0x4, R120 ;  /* 0x000000046b787824 */ /* 0x040fe200078e0278 */
[----:B------:R-:W-:Y:S01]  /*1ce0*/  LEA R116, R107, R116, 0x4 ;  /* 0x000000746b747211 */ /* 0x000fe200078e20ff */
[----:B------:R0:W-:Y:S01]  /*1cf0*/  STS [R117+0x400], R42 ;  /* 0x0004002a75007388 */ /* 0x0001e20000000800 */
[----:B------:R-:W-:-:S03]  /*1d00*/  ISETP.GE.U32.AND P0, PT, R113, 0x200, PT ;  /* 0x000002007100780c */ /* 0x000fc60003f06070 */
        /* <DEDUP_REMOVED lines=10> */
.L_x_128:
[----:B------:R-:W-:Y:S05]  /*1db0*/  BSYNC.RECONVERGENT B1 ;  /* 0x0000000000017941 */ /* 0x000fea0003800200 */
.L_x_127:
[----:B------:R-:W-:Y:S04]  /*1dc0*/  BSSY.RECONVERGENT B1, `(.L_x_130) ;  /* 0x000001c000017945 */ /* 0x000fe80003800200 */
[----:B------:R-:W-:Y:S05]  /*1dd0*/  @!P1 BRA `(.L_x_131) ;  /* 0x0000000000689947 */ /* 0x000fea0003800000 */
[----:B0-----:R-:W0:Y:S01]  /*1de0*/  LDC R43, c[0x0][0x39c] ;  /* 0x0000e700ff2b7b82 */ /* 0x001e220000000800 */
[----:B--234-:R-:W-:-:S07]  /*1df0*/  IADD3 R37, PT, PT, R54, R109, RZ ;  /* 0x0000006d36257210 */ /* 0x01cfce0007ffe0ff */
[----:B------:R-:W1:Y:S01]  /*1e00*/  LDC.64 R40, c[0x0][0x388] ;  /* 0x0000e200ff287b82 */ /* 0x000e620000000a00 */
[----:B0-----:R-:W-:-:S04]  /*1e10*/  IMAD R37, R37, R43, R58 ;  /* 0x0000002b25257224 */ /* 0x001fc800078e023a */
[----:B-1----:R-:W-:-:S06]  /*1e20*/  IMAD.WIDE R36, R37, 0x4, R40 ;  /* 0x0000000425247825 */ /* 0x002fcc00078e0228 */
[----:B------:R-:W2:Y:S01]  /*1e30*/  LDG.E.128 R36, desc[UR10][R36.64] ;  /* 0x0000000a24247981 */ /* 0x000ea2000c1e1d00 */
[----:B------:R-:W-:Y:S01]  /*1e40*/  IMAD R42, R59, 0x4, R108 ;  /* 0x000000043b2a7824 */ /* 0x000fe200078e026c */
[----:B------:R-:W-:Y:S02]  /*1e50*/  ISETP.NE.AND P0, PT, R68, 0x1, PT ;  /* 0x000000014400780c */ /* 0x000fe40003f05270 */
[----:B------:R-:W-:Y:S02]  /*1e60*/  MOV R110, R26 ;  /* 0x0000001a006e7202 */ /* 0x000fe40000000f00 */
[----:B--2---:R1:W-:Y:S09]  /*1e70*/  STS.128 [R42], R36 ;  /* 0x000000242a007388 */ /* 0x0043f20000000c00 */
[----:B------:R-:W-:Y:S05]  /*1e80*/  @!P0 BRA `(.L_x_131) ;  /* 0x00000000003c8947 */ /* 0x000fea0003800000 */
[----:B------:R-:W-:Y:S01]  /*1e90*/  ISETP.NE.AND P0, PT, R68, 0x2, PT ;  /* 0x000000024400780c */ /* 0x000fe20003f05270 */
[----:B-1----:R-:W-:-:S04]  /*1ea0*/  IMAD.IADD R36, R56, 0x1, R109 ;  /* 0x0000000138247824 */ /* 0x002fc800078e026d */
[----:B------:R-:W-:-:S04]  /*1eb0*/  IMAD R37, R36, R43, R63 ;  /* 0x0000002b24257224 */ /* 0x000fc800078e023f */
[----:B------:R-:W-:-:S04]  /*1ec0*/  IMAD.WIDE R36, R37, 0x4, R40 ;  /* 0x0000000425247825 */ /* 0x000fc800078e0228 */
[----:B------:R-:W-:-:S05]  /*1ed0*/  @P0 IADD3 R39, PT, PT, R60, R109, RZ ;  /* 0x0000006d3c270210 */ /* 0x000fca0007ffe0ff */
[----:B------:R-:W-:-:S04]  /*1ee0*/  @P0 IMAD R39, R39, R43, R66 ;  /* 0x0000002b27270224 */ /* 0x000fc800078e0242 */
[----:B------:R-:W-:Y:S02]  /*1ef0*/  @P0 IMAD.WIDE R40, R39, 0x4, R40 ;  /* 0x0000000427280825 */ /* 0x000fe400078e0228 */
[----:B------:R-:W2:Y:S04]  /*1f00*/  LDG.E.128 R36, desc[UR10][R36.64] ;  /* 0x0000000a24247981 */ /* 0x000ea8000c1e1d00 */
[----:B------:R-:W3:Y:S01]  /*1f10*/  @P0 LDG.E.128 R40, desc[UR10][R40.64] ;  /* 0x0000000a28280981 */ /* 0x000ee2000c1e1d00 */
[----:B------:R-:W-:Y:S01]  /*1f20*/  IMAD R44, R64, 0x4, R108 ;  /* 0x00000004402c7824 */ /* 0x000fe200078e026c */
[----:B------:R-:W-:Y:S01]  /*1f30*/  @P0 LEA R45, R67, R108, 0x2 ;  /* 0x0000006c432d0211 */ /* 0x000fe200078e10ff */
[----:B------:R-:W-:Y:S01]  /*1f40*/  IMAD.MOV.U32 R110, RZ, RZ, R28 ;  /* 0x000000ffff6e7224 */ /* 0x000fe200078e001c */
[----:B------:R-:W-:-:S02]  /*1f50*/  @P0 MOV R110, R61 ;  /* 0x0000003d006e0202 */ /* 0x000fc40000000f00 */
[----:B--2---:R0:W-:Y:S04]  /*1f60*/  STS.128 [R44], R36 ;  /* 0x000000242c007388 */ /* 0x0041e80000000c00 */
[----:B---3--:R0:W-:Y:S02]  /*1f70*/  @P0 STS.128 [R45], R40 ;  /* 0x000000282d000388 */ /* 0x0081e40000000c00 */
.L_x_131:
[----:B------:R-:W-:Y:S05]  /*1f80*/  BSYNC.RECONVERGENT B1 ;  /* 0x0000000000017941 */ /* 0x000fea0003800200 */
.L_x_130:
[----:B------:R-:W-:Y:S05]  /*1f90*/  @!P2 BRA `(.L_x_124) ;  /* 0x0000000000eca947 */ /* 0x000fea0003800000 */
.L_x_132:
[C---:B------:R-:W-:Y:S01]  /*1fa0*/  IADD3 R112, PT, PT, R107.reuse, R110, RZ ;  /* 0x0000006e6b707210 */ /* 0x040fe20007ffe0ff */
[----:B0-----:R-:W0:Y:S01]  /*1fb0*/  LDC.64 R48, c[0x0][0x388] ;  /* 0x0000e200ff307b82 */ /* 0x001e220000000a00 */
[----:B-1234-:R-:W-:Y:S01]  /*1fc0*/  IMAD.SHL.U32 R36, R110, 0x4, RZ ;  /* 0x000000046e247824 */ /* 0x01efe200078e00ff */
[----:B------:R-:W-:Y:S02]  /*1fd0*/  SHF.R.U32.HI R114, RZ, 0x5, R110 ;  /* 0x00000005ff727819 */ /* 0x000fe4000001166e */
[C---:B------:R-:W-:Y:S01]  /*1fe0*/  IMAD.IADD R116, R107.reuse, 0x1, R112 ;  /* 0x000000016b747824 */ /* 0x040fe200078e0270 */
[----:B------:R-:W-:Y:S02]  /*1ff0*/  SHF.L.U32 R38, R112, 0x2, RZ ;  /* 0x0000000270267819 */ /* 0x000fe400000006ff */
[----:B------:R-:W-:Y:S01]  /*2000*/  LOP3.LUT R36, R36, 0x7c, RZ, 0xc0, !PT ;  /* 0x0000007c24247812 */ /* 0x000fe200078ec0ff */
[----:B------:R-:W-:Y:S01]  /*2010*/  IMAD.IADD R120, R107, 0x1, R116 ;  /* 0x000000016b787824 */ /* 0x000fe200078e0274 */
[----:B------:R-:W-:Y:S01]  /*2020*/  SHF.R.U32.HI R118, RZ, 0x5, R112 ;  /* 0x00000005ff767819 */ /* 0x000fe20000011670 */
[----:B------:R-:W-:Y:S01]  /*2030*/  IMAD.SHL.U32 R40, R116, 0x4, RZ ;  /* 0x0000000474287824 */ /* 0x000fe200078e00ff */
[----:B------:R-:W-:Y:S01]  /*2040*/  LOP3.LUT R38, R38, 0x7c, RZ, 0xc0, !PT ;  /* 0x0000007c26267812 */ /* 0x000fe200078ec0ff */
[----:B------:R-:W-:Y:S01]  /*2050*/  IMAD.IADD R37, R109, 0x1, R114 ;  /* 0x000000016d257824 */ /* 0x000fe200078e0272 */
[----:B------:R-:W-:-:S02]  /*2060*/  SHF.L.U32 R41, R120, 0x2, RZ ;  /* 0x0000000278297819 */ /* 0x000fc400000006ff */
[----:B------:R-:W-:Y:S01]  /*2070*/  SHF.R.U32.HI R122, RZ, 0x5, R116 ;  /* 0x00000005ff7a7819 */ /* 0x000fe20000011674 */
[----:B------:R-:W-:Y:S01]  /*2080*/  VIADD R38, R38, UR6 ;  /* 0x0000000626267c36 */ /* 0x000fe20008000000 */
[----:B------:R-:W-:Y:S02]  /*2090*/  LOP3.LUT R40, R40, 0x7c, RZ, 0xc0, !PT ;  /* 0x0000007c28287812 */ /* 0x000fe400078ec0ff */
[----:B------:R-:W-:Y:S02]  /*20a0*/  SHF.R.U32.HI R124, RZ, 0x5, R120 ;  /* 0x00000005ff7c7819 */ /* 0x000fe40000011678 */
[----:B------:R-:W-:Y:S01]  /*20b0*/  LOP3.LUT R42, R41, 0x7c, RZ, 0xc0, !PT ;  /* 0x0000007c292a7812 */ /* 0x000fe200078ec0ff */
[----:B------:R-:W-:Y:S01]  /*20c0*/  VIADD R40, R40, UR6 ;  /* 0x0000000628287c36 */ /* 0x000fe20008000000 */
[----:B------:R-:W-:Y:S02]  /*20d0*/  IADD3 R36, PT, PT, R36, UR6, RZ ;  /* 0x0000000624247c10 */ /* 0x000fe4000fffe0ff */
[C---:B------:R-:W-:Y:S01]  /*20e0*/  IADD3 R39, PT, PT, R109.reuse, R118, RZ ;  /* 0x000000766d277210 */ /* 0x040fe20007ffe0ff */
[----:B------:R-:W-:Y:S01]  /*20f0*/  VIADD R42, R42, UR6 ;  /* 0x000000062a2a7c36 */ /* 0x000fe20008000000 */
[----:B------:R-:W-:Y:S01]  /*2100*/  IADD3 R41, PT, PT, R109, R122, RZ ;  /* 0x0000007a6d297210 */ /* 0x000fe20007ffe0ff */
[----:B------:R-:W-:Y:S01]  /*2110*/  IMAD R37, R37, UR9, R36 ;  /* 0x0000000925257c24 */ /* 0x000fe2000f8e0224 */
[----:B------:R-:W-:Y:S01]  /*2120*/  IADD3 R43, PT, PT, R109, R124, RZ ;  /* 0x0000007c6d2b7210 */ /* 0x000fe20007ffe0ff */
[----:B------:R-:W-:-:S02]  /*2130*/  IMAD R39, R39, UR9, R38 ;  /* 0x0000000927277c24 */ /* 0x000fc4000f8e0226 */
[----:B------:R-:W-:Y:S02]  /*2140*/  IMAD R45, R41, UR9, R40 ;  /* 0x00000009292d7c24 */ /* 0x000fe4000f8e0228 */
[----:B------:R-:W-:Y:S02]  /*2150*/  IMAD R43, R43, UR9, R42 ;  /* 0x000000092b2b7c24 */ /* 0x000fe4000f8e022a */
[----:B0-----:R-:W-:-:S04]  /*2160*/  IMAD.WIDE R36, R37, 0x4, R48 ;  /* 0x0000000425247825 */ /* 0x001fc800078e0230 */
[--C-:B------:R-:W-:Y:S02]  /*2170*/  IMAD.WIDE R40, R39, 0x4, R48.reuse ;  /* 0x0000000427287825 */ /* 0x100fe400078e0230 */
[----:B------:R-:W2:Y:S02]  /*2180*/  LDG.E.128 R36, desc[UR10][R36.64] ;  /* 0x0000000a24247981 */ /* 0x000ea4000c1e1d00 */
[----:B------:R-:W-:-:S04]  /*2190*/  IMAD.WIDE R44, R45, 0x4, R48 ;  /* 0x000000042d2c7825 */ /* 0x000fc800078e0230 */
[----:B------:R-:W-:Y:S02]  /*21a0*/  IMAD.WIDE R48, R43, 0x4, R48 ;  /* 0x000000042b307825 */ /* 0x000fe400078e0230 */
[----:B------:R-:W3:Y:S04]  /*21b0*/  LDG.E.128 R40, desc[UR10][R40.64] ;  /* 0x0000000a28287981 */ /* 0x000ee8000c1e1d00 */
[----:B------:R-:W4:Y:S04]  /*21c0*/  LDG.E.128 R44, desc[UR10][R44.64] ;  /* 0x0000000a2c2c7981 */ /* 0x000f28000c1e1d00 */
[----:B------:R-:W5:Y:S01]  /*21d0*/  LDG.E.128 R48, desc[UR10][R48.64] ;  /* 0x0000000a30307981 */ /* 0x000f62000c1e1d00 */
[----:B------:R-:W-:Y:S01]  /*21e0*/  SHF.L.U32 R110, R110, 0x4, RZ ;  /* 0x000000046e6e7819 */ /* 0x000fe200000006ff */
[----:B------:R-:W-:Y:S01]  /*21f0*/  IMAD.SHL.U32 R112, R112, 0x10, RZ ;  /* 0x0000001070707824 */ /* 0x000fe200078e00ff */
[----:B------:R-:W-:-:S02]  /*2200*/  SHF.L.U32 R116, R116, 0x4, RZ ;  /* 0x0000000474747819 */ /* 0x000fc400000006ff */
[----:B------:R-:W-:Y:S01]  /*2210*/  LOP3.LUT R111, R110, 0x1f0, RZ, 0xc0, !PT ;  /* 0x000001f06e6f7812 */ /* 0x000fe200078ec0ff */
[----:B------:R-:W-:Y:S01]  /*2220*/  IMAD.SHL.U32 R110, R120, 0x10, RZ ;  /* 0x00000010786e7824 */ /* 0x000fe200078e00ff */
[----:B------:R-:W-:Y:S02]  /*2230*/  LOP3.LUT R113, R112, 0x1f0, RZ, 0xc0, !PT ;  /* 0x000001f070717812 */ /* 0x000fe400078ec0ff */
[----:B------:R-:W-:Y:S02]  /*2240*/  LOP3.LUT R115, R116, 0x1f0, RZ, 0xc0, !PT ;  /* 0x000001f074737812 */ /* 0x000fe400078ec0ff */
[----:B------:R-:W-:Y:S01]  /*2250*/  LOP3.LUT R117, R110, 0x1f0, RZ, 0xc0, !PT ;  /* 0x000001f06e757812 */ /* 0x000fe200078ec0ff */
[----:B------:R-:W-:Y:S01]  /*2260*/  IMAD R113, R118, 0x200, R113 ;  /* 0x0000020076717824 */ /* 0x000fe200078e0271 */
[----:B------:R-:W-:Y:S02]  /*2270*/  LEA R111, R114, R111, 0x9 ;  /* 0x0000006f726f7211 */ /* 0x000fe400078e48ff */
[----:B------:R-:W-:Y:S01]  /*2280*/  LEA R115, R122, R115, 0x9 ;  /* 0x000000737a737211 */ /* 0x000fe200078e48ff */
[----:B------:R-:W-:Y:S01]  /*2290*/  IMAD R117, R124, 0x200, R117 ;  /* 0x000002007c757824 */ /* 0x000fe200078e0275 */
[C---:B------:R-:W-:Y:S01]  /*22a0*/  IADD3 R111, PT, PT, R108.reuse, R111, RZ ;  /* 0x0000006f6c6f7210 */ /* 0x040fe20007ffe0ff */
[C---:B------:R-:W-:Y:S01]  /*22b0*/  IMAD.IADD R113, R108.reuse, 0x1, R113 ;  /* 0x000000016c717824 */ /* 0x040fe200078e0271 */
[C---:B------:R-:W-:Y:S01]  /*22c0*/  IADD3 R115, PT, PT, R108.reuse, R115, RZ ;  /* 0x000000736c737210 */ /* 0x040fe20007ffe0ff */
[----:B------:R-:W-:Y:S01]  /*22d0*/  IMAD.IADD R117, R108, 0x1, R117 ;  /* 0x000000016c757824 */ /* 0x000fe200078e0275 */
[----:B------:R-:W-:-:S04]  /*22e0*/  IADD3 R110, PT, PT, R107, R120, RZ ;  /* 0x000000786b6e7210 */ /* 0x000fc80007ffe0ff */
[----:B------:R-:W-:Y:S01]  /*22f0*/  ISETP.GE.U32.AND P0, PT, R110, 0x200, PT ;  /* 0x000002006e00780c */ /* 0x000fe20003f06070 */
[----:B--2---:R0:W-:Y:S04]  /*2300*/  STS.128 [R111], R36 ;  /* 0x000000246f007388 */ /* 0x0041e80000000c00 */
[----:B---3--:R0:W-:Y:S04]  /*2310*/  STS.128 [R113], R40 ;  /* 0x0000002871007388 */ /* 0x0081e80000000c00 */
[----:B----4-:R0:W-:Y:S04]  /*2320*/  STS.128 [R115], R44 ;  /* 0x0000002c73007388 */ /* 0x0101e80000000c00 */
[----:B-----5:R0:W-:Y:S01]  /*2330*/  STS.128 [R117], R48 ;  /* 0x0000003075007388 */ /* 0x0201e20000000c00 */
[----:B------:R-:W-:Y:S05]  /*2340*/  @!P0 BRA `(.L_x_132) ;  /* 0xfffffffc00148947 */ /* 0x000fea000383ffff */
.L_x_124:
[----:B01----:R-:W-:Y:S05]  /*2350*/  BSYNC.RECONVERGENT B0 ;  /* 0x0000000000007941 */ /* 0x003fea0003800200 */
.L_x_123:
[----:B--234-:R-:W0:Y:S01]  /*2360*/  S2R R37, SR_CgaCtaId ;  /* 0x0000000000257919 */ /* 0x01ce220000008800 */
[----:B------:R-:W-:Y:S01]  /*2370*/  MOV R36, 0x400 ;  /* 0x0000040000247802 */ /* 0x000fe20000000f00 */
[----:B------:R-:W-:-:S04]  /*2380*/  UMOV UR4, URZ ;  /* 0x000000ff00047c82 */ /* 0x000fc80008000000 */
[----:B------:R-:W-:Y:S01]  /*2390*/  VIADD R38, R36, 0x4000 ;  /* 0x0000400024267836 */ /* 0x000fe20000000000 */
[----:B0-----:R-:W-:-:S04]  /*23a0*/  LEA R109, R37, R36, 0x18 ;  /* 0x00000024256d7211 */ /* 0x001fc800078ec0ff */
[----:B------:R-:W-:Y:S02]  /*23b0*/  LEA R37, R37, R38, 0x18 ;  /* 0x0000002625257211 */ /* 0x000fe400078ec0ff */
[----:B------:R-:W-:-:S03]  /*23c0*/  LEA R109, R106, R109, 0xd ;  /* 0x0000006d6a6d7211 */ /* 0x000fc600078e68ff */
[----:B------:R-:W-:-:S07]  /*23d0*/  IMAD R110, R106, 0x2000, R37 ;  /* 0x000020006a6e7824 */ /* 0x000fce00078e0225 */
.L_x_133:
[----:B------:R-:W-:Y:S02]  /*23e0*/  USHF.L.U32 UR9, UR4, 0x7, URZ ;  /* 0x0000000704097899 */ /* 0x000fe400080006ff */
[----:B------:R-:W-:-:S04]  /*23f0*/  UIADD3 UR4, UPT, UPT, UR4, 0x1, URZ ;  /* 0x0000000104047890 */ /* 0x000fc8000fffe0ff */
[----:B------:R-:W-:Y:S01]  /*2400*/  LEA R37, R0, UR9, 0x3 ;  /* 0x0000000900257c11 */ /* 0x000fe2000f8e18ff */
[----:B------:R-:W-:Y:S01]  /*2410*/  UISETP.NE.AND UP0, UPT, UR4, 0x10, UPT ;  /* 0x000000100400788c */ /* 0x000fe2000bf05270 */
[----:B------:R-:W-:-:S03]  /*2420*/  LEA R36, R3, UR9, 0x3 ;  /* 0x0000000903247c11 */ /* 0x000fc6000f8e18ff */
[----:B------:R-:W-:Y:S01]  /*2430*/  IMAD R108, R37, 0x4, R110 ;  /* 0x00000004256c7824 */ /* 0x000fe200078e026e */
[----:B------:R-:W-:-:S04]  /*2440*/  LEA R106, R36, R109, 0x2 ;  /* 0x0000006d246a7211 */ /* 0x000fc800078e10ff */
[----:B------:R-:W-:Y:S04]  /*2450*/  LDS.128 R40, [R108] ;  /* 0x000000006c287984 */ /* 0x000fe80000000c00 */
[----:B------:R-:W0:Y:S04]  /*2460*/  LDS.128 R36, [R106] ;  /* 0x000000006a247984 */ /* 0x000e280000000c00 */
[----:B------:R-:W1:Y:S04]  /*2470*/  LDS.128 R44, [R106+0x10] ;  /* 0x000010006a2c7984 */ /* 0x000e680000000c00 */
[----:B------:R-:W2:Y:S01]  /*2480*/  LDS.128 R48, [R108+0x10] ;  /* 0x000010006c307984 */ /* 0x000ea20000000c00 */
[----:B0-----:R-:W-:Y:S01]  /*2490*/  FFMA R19, R36, R40, R19 ;  /* 0x0000002824137223 */ /* 0x001fe20000000013 */
[C---:B------:R-:W-:Y:S01]  /*24a0*/  FFMA R7, R40.reuse, R37, R7 ;  /* 0x0000002528077223 */ /* 0x040fe20000000007 */
[C---:B------:R-:W-:Y:S01]  /*24b0*/  FFMA R73, R40.reuse, R38, R73 ;  /* 0x0000002628497223 */ /* 0x040fe20000000049 */
[----:B------:R-:W-:Y:S01]  /*24c0*/  FFMA R76, R40, R39, R76 ;  /* 0x00000027284c7223 */ /* 0x000fe2000000004c */
[----:B-1----:R-:W-:Y:S01]  /*24d0*/  FFMA R91, R44, R40, R91 ;  /* 0x000000282c5b7223 */ /* 0x002fe2000000005b */
[C---:B------:R-:W-:Y:S01]  /*24e0*/  FFMA R92, R40.reuse, R45, R92 ;  /* 0x0000002d285c7223 */ /* 0x040fe2000000005c */
[C---:B------:R-:W-:Y:S01]  /*24f0*/  FFMA R21, R40.reuse, R46, R21 ;  /* 0x0000002e28157223 */ /* 0x040fe20000000015 */
[----:B------:R-:W-:Y:S01]  /*2500*/  FFMA R14, R40, R47, R14 ;  /* 0x0000002f280e7223 */ /* 0x000fe2000000000e */
[-C--:B------:R-:W-:Y:S01]  /*2510*/  FFMA R17, R36, R41.reuse, R17 ;  /* 0x0000002924117223 */ /* 0x080fe20000000011 */
[-C--:B------:R-:W-:Y:S01]  /*2520*/  FFMA R6, R37, R41.reuse, R6 ;  /* 0x0000002925067223 */ /* 0x080fe20000000006 */
[-C--:B------:R-:W-:Y:S01]  /*2530*/  FFMA R75, R38, R41.reuse, R75 ;  /* 0x00000029264b7223 */ /* 0x080fe2000000004b */
[-C--:B------:R-:W-:Y:S01]  /*2540*/  FFMA R78, R39, R41.reuse, R78 ;  /* 0x00000029274e7223 */ /* 0x080fe2000000004e */
[-C--:B------:R-:W-:Y:S01]  /*2550*/  FFMA R93, R44, R41.reuse, R93 ;  /* 0x000000292c5d7223 */ /* 0x080fe2000000005d */
[-C--:B------:R-:W-:Y:S01]  /*2560*/  FFMA R94, R45, R41.reuse, R94 ;  /* 0x000000292d5e7223 */ /* 0x080fe2000000005e */
[-C--:B------:R-:W-:Y:S01]  /*2570*/  FFMA R23, R46, R41.reuse, R23 ;  /* 0x000000292e177223 */ /* 0x080fe20000000017 */
        /* <DEDUP_REMOVED lines=17> */
[C---:B--2---:R-:W-:Y:S01]  /*2690*/  FFMA R11, R36.reuse, R48, R11 ;  /* 0x00000030240b7223 */ /* 0x044fe2000000000b */
        /* <DEDUP_REMOVED lines=31> */
[----:B------:R-:W-:Y:S06]  /*2890*/  BRA.U UP0, `(.L_x_133) ;  /* 0xfffffff900d07547 */ /* 0x000fec000b83ffff */
[----:B------:R-:W-:Y:S01]  /*28a0*/  BAR.SYNC.DEFER_BLOCKING 0x0 ;  /* 0x0000000000007b1d */ /* 0x000fe20000010000 */
[C---:B------:R-:W-:Y:S01]  /*28b0*/  ISETP.NE.AND P0, PT, R55.reuse, UR8, PT ;  /* 0x0000000837007c0c */ /* 0x040fe2000bf05270 */
[----:B------:R-:W-:Y:S01]  /*28c0*/  IMAD.MOV.U32 R106, RZ, RZ, R69 ;  /* 0x000000ffff6a7224 */ /* 0x000fe200078e0045 */
[----:B------:R-:W-:-:S11]  /*28d0*/  IADD3 R55, PT, PT, R55, 0x1, RZ ;  /* 0x0000000137377810 */ /* 0x000fd60007ffe0ff */
[----:B------:R-:W-:Y:S05]  /*28e0*/  @P0 BRA `(.L_x_134) ;  /* 0xffffffec00200947 */ /* 0x000fea000383ffff */
.L_x_122:
        /* <DEDUP_REMOVED lines=14> */
[----:B------:R-:W-:Y:S02]  /*29d0*/  IADD3 R32, PT, PT, R0, 0x2, RZ ;  /* 0x0000000200207810 */ /* 0x000fe40007ffe0ff */
[----:B------:R-:W-:Y:S02]  /*29e0*/  SHF.R.S32.HI R28, RZ, 0x1f, R0 ;  /* 0x0000001fff1c7819 */ /* 0x000fe40000011400 */
[----:B------:R-:W-:Y:S02]  /*29f0*/  ISETP.GE.AND P5, PT, R30, UR9, PT ;  /* 0x000000091e007c0c */ /* 0x000fe4000bfa6270 */
[----:B------:R-:W-:Y:S02]  /*2a00*/  IADD3 R37, P2, PT, R0, R41, RZ ;  /* 0x0000002900257210 */ /* 0x000fe40007f5e0ff */
[----:B------:R-:W-:-:S02]  /*2a10*/  ISETP.GE.OR P6, PT, R26, UR8, P5 ;  /* 0x000000081a007c0c */ /* 0x000fc4000afc6670 */
[----:B------:R-:W-:Y:S02]  /*2a20*/  ISETP.GE.AND P0, PT, R32, UR9, PT ;  /* 0x0000000920007c0c */ /* 0x000fe4000bf06270 */
[----:B------:R-:W-:Y:S02]  /*2a30*/  LEA.HI.X.SX32 R40, R41, R28, 0x1, P2 ;  /* 0x0000001c29287211 */ /* 0x000fe400010f0eff */
[C---:B-1----:R-:W-:Y:S02]  /*2a40*/  LEA R36, P2, R37.reuse, UR4, 0x2 ;  /* 0x0000000425247c11 */ /* 0x042fe4000f8410ff */
[----:B------:R-:W-:Y:S02]  /*2a50*/  ISETP.GE.OR P4, PT, R26, UR8, P0 ;  /* 0x000000081a007c0c */ /* 0x000fe40008786670 */
[----:B------:R-:W-:-:S03]  /*2a60*/  LEA.HI.X R37, R37, UR5, R40, 0x2, P2 ;  /* 0x0000000525257c11 */ /* 0x000fc600090f1428 */
[----:B------:R-:W0:Y:S08]  /*2a70*/  @!P6 LDC R43, c[0x0][0x3a8] ;  /* 0x0000ea00ff2beb82 */ /* 0x000e300000000800 */
[----:B------:R-:W1:Y:S08]  /*2a80*/  @!P6 LDC R44, c[0x0][0x3a4] ;  /* 0x0000e900ff2ceb82 */ /* 0x000e700000000800 */
[----:B------:R-:W4:Y:S08]  /*2a90*/  @!P4 LDC R45, c[0x0][0x3a8] ;  /* 0x0000ea00ff2dcb82 */ /* 0x000f300000000800 */
[----:B------:R-:W4:Y:S01]  /*2aa0*/  @!P4 LDC R46, c[0x0][0x3a4] ;  /* 0x0000e900ff2ecb82 */ /* 0x000f220000000800 */
[----:B--2---:R-:W-:-:S04]  /*2ab0*/  @P1 FMUL R34, R3, R34 ;  /* 0x0000002203221220 */ /* 0x004fc80000400000 */
[----:B---3--:R-:W-:-:S05]  /*2ac0*/  @P1 FFMA R3, R19, R42, R34 ;  /* 0x0000002a13031223 */ /* 0x008fca0000000022 */
[----:B------:R2:W-:Y:S04]  /*2ad0*/  @P1 STG.E desc[UR10][R38.64], R3 ;  /* 0x0000000326001986 */ /* 0x0005e8000c10190a */
[----:B------:R-:W0:Y:S04]  /*2ae0*/  @!P6 LDG.E R34, desc[UR10][R36.64+0x4] ;  /* 0x0000040a2422e981 */ /* 0x000e28000c1e1900 */
[----:B------:R-:W4:Y:S01]  /*2af0*/  @!P4 LDG.E R40, desc[UR10][R36.64+0x8] ;  /* 0x0000080a2428c981 */ /* 0x000f22000c1e1900 */
[----:B------:R-:W-:-:S05]  /*2b00*/  VIADD R19, R0, 0x3 ;  /* 0x0000000300137836 */ /* 0x000fca0000000000 */
[----:B------:R-:W-:-:S04]  /*2b10*/  ISETP.GE.AND P1, PT, R19, UR9, PT ;  /* 0x0000000913007c0c */ /* 0x000fc8000bf26270 */
[----:B------:R-:W-:-:S13]  /*2b20*/  ISETP.GE.OR P3, PT, R26, UR8, P1 ;  /* 0x000000081a007c0c */ /* 0x000fda0008f66670 */
[----:B------:R-:W3:Y:S01]  /*2b30*/  @!P3 LDG.E R42, desc[UR10][R36.64+0xc] ;  /* 0x00000c0a242ab981 */ /* 0x000ee2000c1e1900 */
[----:B------:R-:W-:Y:S01]  /*2b40*/  ISETP.GE.AND P2, PT, R26, UR8, PT ;  /* 0x000000081a007c0c */ /* 0x000fe2000bf46270 */
[----:B--2---:R-:W-:Y:S02]  /*2b50*/  VIADD R3, R0, 0x5 ;  /* 0x0000000500037836 */ /* 0x004fe40000000000 */
[----:B0-----:R-:W-:-:S04]  /*2b60*/  @!P6 FMUL R34, R34, R43 ;  /* 0x0000002b2222e220 */ /* 0x001fc80000400000 */
[----:B-1----:R-:W-:Y:S01]  /*2b70*/  @!P6 FFMA R39, R17, R44, R34 ;  /* 0x0000002c1127e223 */ /* 0x002fe20000000022 */
[----:B----4-:R-:W-:Y:S01]  /*2b80*/  @!P4 FMUL R40, R40, R45 ;  /* 0x0000002d2828c220 */ /* 0x010fe20000400000 */
[----:B------:R-:W-:-:S03]  /*2b90*/  IADD3 R17, PT, PT, R0, 0x4, RZ ;  /* 0x0000000400117810 */ /* 0x000fc60007ffe0ff */
[----:B------:R-:W-:Y:S01]  /*2ba0*/  @!P6 STG.E desc[UR10][R36.64+0x4], R39 ;  /* 0x000004272400e986 */ /* 0x000fe2000c10190a */
[----:B------:R-:W-:Y:S01]  /*2bb0*/  @!P4 FFMA R43, R15, R46, R40 ;  /* 0x0000002e0f2bc223 */ /* 0x000fe20000000028 */
[----:B------:R-:W-:Y:S01]  /*2bc0*/  ISETP.GE.OR P6, PT, R17, UR9, P2 ;  /* 0x0000000911007c0c */ /* 0x000fe200097c6670 */
[----:B------:R-:W3:Y:S03]  /*2bd0*/  @!P3 LDC R15, c[0x0][0x3a8] ;  /* 0x0000ea00ff0fbb82 */ /* 0x000ee60000000800 */
[----:B------:R0:W-:Y:S01]  /*2be0*/  @!P4 STG.E desc[UR10][R36.64+0x8], R43 ;  /* 0x0000082b2400c986 */ /* 0x0001e2000c10190a */
[----:B------:R-:W-:-:S04]  /*2bf0*/  ISETP.GE.OR P4, PT, R3, UR9, P2 ;  /* 0x0000000903007c0c */ /* 0x000fc80009786670 */
[----:B------:R-:W1:Y:S04]  /*2c00*/  @!P3 LDC R40, c[0x0][0x3a4] ;  /* 0x0000e900ff28bb82 */ /* 0x000e680000000800 */
[----:B------:R-:W2:Y:S04]  /*2c10*/  @!P6 LDG.E R34, desc[UR10][R36.64+0x10] ;  /* 0x0000100a2422e981 */ /* 0x000ea8000c1e1900 */
[----:B0-----:R-:W2:Y:S01]  /*2c20*/  @!P6 LDC R43, c[0x0][0x3a8] ;  /* 0x0000ea00ff2beb82 */ /* 0x001ea20000000800 */
[----:B------:R-:W4:Y:S01]  /*2c30*/  @!P4 LDG.E R38, desc[UR10][R36.64+0x14] ;  /* 0x0000140a2426c981 */ /* 0x000f22000c1e1900 */
[----:B---3--:R-:W-:Y:S01]  /*2c40*/  @!P3 FMUL R42, R42, R15 ;  /* 0x0000000f2a2ab220 */ /* 0x008fe20000400000 */
[----:B------:R-:W-:-:S05]  /*2c50*/  IADD3 R15, PT, PT, R0, 0x6, RZ ;  /* 0x00000006000f7810 */ /* 0x000fca0007ffe0ff */
[----:B------:R-:W0:Y:S01]  /*2c60*/  @!P6 LDC R44, c[0x0][0x3a4] ;  /* 0x0000e900ff2ceb82 */ /* 0x000e220000000800 */
[----:B-1----:R-:W-:Y:S01]  /*2c70*/  @!P3 FFMA R39, R13, R40, R42 ;  /* 0x000000280d27b223 */ /* 0x002fe2000000002a */
[----:B------:R-:W-:-:S06]  /*2c80*/  VIADD R13, R0, 0x7 ;  /* 0x00000007000d7836 */ /* 0x000fcc0000000000 */
[----:B------:R-:W4:Y:S01]  /*2c90*/  @!P4 LDC R45, c[0x0][0x3a8] ;  /* 0x0000ea00ff2dcb82 */ /* 0x000f220000000800 */
[----:B------:R1:W-:Y:S01]  /*2ca0*/  @!P3 STG.E desc[UR10][R36.64+0xc], R39 ;  /* 0x00000c272400b986 */ /* 0x0003e2000c10190a */
[----:B------:R-:W-:Y:S02]  /*2cb0*/  ISETP.GE.OR P3, PT, R15, UR9, P2 ;  /* 0x000000090f007c0c */ /* 0x000fe40009766670 */
[----:B------:R-:W-:-:S04]  /*2cc0*/  ISETP.GE.OR P2, PT, R13, UR9, P2 ;  /* 0x000000090d007c0c */ /* 0x000fc80009746670 */
[----:B------:R-:W3:Y:S07]  /*2cd0*/  @!P4 LDC R46, c[0x0][0x3a4] ;  /* 0x0000e900ff2ecb82 */ /* 0x000eee0000000800 */
[----:B------:R-:W3:Y:S01]  /*2ce0*/  @!P3 LDG.E R40, desc[UR10][R36.64+0x18] ;  /* 0x0000180a2428b981 */ /* 0x000ee2000c1e1900 */
[----:B------:R-:W3:Y:S03]  /*2cf0*/  @!P3 LDC R47, c[0x0][0x3a8] ;  /* 0x0000ea00ff2fbb82 */ /* 0x000ee60000000800 */
[----:B------:R-:W3:Y:S01]  /*2d00*/  @!P2 LDG.E R42, desc[UR10][R36.64+0x1c] ;  /* 0x00001c0a242aa981 */ /* 0x000ee2000c1e1900 */
[----:B-1----:R-:W-:-:S04]  /*2d10*/  VIADD R39, R41, UR9 ;  /* 0x0000000929277c36 */ /* 0x002fc80008000000 */
[----:B------:R-:W1:Y:S01]  /*2d20*/  @!P2 LDC R49, c[0x0][0x3a8] ;  /* 0x0000ea00ff31ab82 */ /* 0x000e620000000800 */
[----:B--2---:R-:W-:-:S04]  /*2d30*/  @!P6 FMUL R34, R34, R43 ;  /* 0x0000002b2222e220 */ /* 0x004fc80000400000 */
[----:B0-----:R-:W-:Y:S01]  /*2d40*/  @!P6 FFMA R43, R11, R44, R34 ;  /* 0x0000002c0b2be223 */ /* 0x001fe20000000022 */
[----:B----4-:R-:W-:Y:S01]  /*2d50*/  @!P4 FMUL R11, R38, R45 ;  /* 0x0000002d260bc220 */ /* 0x010fe20000400000 */
[----:B------:R-:W-:Y:S01]  /*2d60*/  IADD3 R34, PT, PT, R26, 0x1, RZ ;  /* 0x000000011a227810 */ /* 0x000fe20007ffe0ff */
[----:B------:R-:W0:Y:S02]  /*2d70*/  @!P3 LDC R38, c[0x0][0x3a4] ;  /* 0x0000e900ff26bb82 */ /* 0x000e240000000800 */
[----:B---3--:R-:W-:Y:S01]  /*2d80*/  @!P4 FFMA R45, R10, R46, R11 ;  /* 0x0000002e0a2dc223 */ /* 0x008fe2000000000b */
[----:B------:R2:W-:Y:S01]  /*2d90*/  @!P6 STG.E desc[UR10][R36.64+0x10], R43 ;  /* 0x0000102b2400e986 */ /* 0x0005e2000c10190a */
[----:B------:R-:W-:-:S03]  /*2da0*/  ISETP.GE.AND P6, PT, R34, UR8, PT ;  /* 0x0000000822007c0c */ /* 0x000fc6000bfc6270 */
[----:B------:R-:W-:Y:S01]  /*2db0*/  @!P4 STG.E desc[UR10][R36.64+0x14], R45 ;  /* 0x0000142d2400c986 */ /* 0x000fe2000c10190a */
[----:B------:R-:W-:Y:S01]  /*2dc0*/  ISETP.GE.OR P4, PT, R0, UR9, P6 ;  /* 0x0000000900007c0c */ /* 0x000fe2000b786670 */
[----:B------:R-:W3:-:S12]  /*2dd0*/  @!P2 LDC R44, c[0x0][0x3a4] ;  /* 0x0000e900ff2cab82 */ /* 0x000ed80000000800 */
[----:B------:R-:W4:Y:S01]  /*2de0*/  @!P4 LDC.64 R10, c[0x0][0x390] ;  /* 0x0000e400ff0acb82 */ /* 0x000f220000000a00 */
[----:B--2---:R-:W-:Y:S01]  /*2df0*/  @!P4 IADD3 R43, PT, PT, R0, R39, RZ ;  /* 0x00000027002bc210 */ /* 0x004fe20007ffe0ff */
[----:B------:R-:W-:Y:S01]  /*2e00*/  @!P3 FMUL R40, R40, R47 ;  /* 0x0000002f2828b220 */ /* 0x000fe20000400000 */
[----:B-1----:R-:W-:-:S03]  /*2e10*/  @!P2 FMUL R41, R42, R49 ;  /* 0x000000312a29a220 */ /* 0x002fc60000400000 */
[----:B0-----:R-:W-:Y:S02]  /*2e20*/  @!P3 FFMA R9, R9, R38, R40 ;  /* 0x000000260909b223 */ /* 0x001fe40000000028 */
[----:B------:R-:W0:Y:S01]  /*2e30*/  @!P4 LDC R38, c[0x0][0x3a4] ;  /* 0x0000e900ff26cb82 */ /* 0x000e220000000800 */
[----:B---3--:R-:W-:Y:S02]  /*2e40*/  @!P2 FFMA R41, R8, R44, R41 ;  /* 0x0000002c0829a223 */ /* 0x008fe40000000029 */
[----:B------:R-:W-:Y:S01]  /*2e50*/  @!P3 STG.E desc[UR10][R36.64+0x18], R9 ;  /* 0x000018092400b986 */ /* 0x000fe2000c10190a */
[----:B----4-:R-:W-:-:S03]  /*2e60*/  @!P4 IMAD.WIDE R10, R43, 0x4, R10 ;  /* 0x000000042b0ac825 */ /* 0x010fc600078e020a */
[----:B------:R1:W-:Y:S01]  /*2e70*/  @!P2 STG.E desc[UR10][R36.64+0x1c], R41 ;  /* 0x00001c292400a986 */ /* 0x0003e2000c10190a */
[----:B------:R-:W2:Y:S03]  /*2e80*/  @!P4 LDC R43, c[0x0][0x3a8] ;  /* 0x0000ea00ff2bcb82 */ /* 0x000ea60000000800 */
[----:B------:R-:W2:Y:S01]  /*2e90*/  @!P4 LDG.E R8, desc[UR10][R10.64] ;  /* 0x0000000a0a08c981 */ /* 0x000ea2000c1e1900 */
[----:B------:R-:W-:-:S13]  /*2ea0*/  ISETP.GE.OR P2, PT, R34, UR8, P5 ;  /* 0x0000000822007c0c */ /* 0x000fda000af46670 */
[----:B-1----:R-:W1:Y:S01]  /*2eb0*/  @!P2 LDC R41, c[0x0][0x3a8] ;  /* 0x0000ea00ff29ab82 */ /* 0x002e620000000800 */
[----:B--2---:R-:W-:-:S04]  /*2ec0*/  @!P4 FMUL R8, R8, R43 ;  /* 0x0000002b0808c220 */ /* 0x004fc80000400000 */
[----:B0-----:R-:W-:Y:S01]  /*2ed0*/  @!P4 FFMA R7, R7, R38, R8 ;  /* 0x000000260707c223 */ /* 0x001fe20000000008 */
[----:B------:R-:W-:-:S04]  /*2ee0*/  IADD3 R38, P3, PT, R0, R39, RZ ;  /* 0x0000002700267210 */ /* 0x000fc80007f7e0ff */
[----:B------:R0:W-:Y:S01]  /*2ef0*/  @!P4 STG.E desc[UR10][R10.64], R7 ;  /* 0x000000070a00c986 */ /* 0x0001e2000c10190a */
[----:B------:R-:W-:Y:S02]  /*2f00*/  LEA.HI.X.SX32 R9, R39, R28, 0x1, P3 ;  /* 0x0000001c27097211 */ /* 0x000fe400018f0eff */
[----:B------:R-:W-:Y:S02]  /*2f10*/  ISETP.GE.OR P4, PT, R34, UR8, P0 ;  /* 0x0000000822007c0c */ /* 0x000fe40008786670 */
[----:B------:R-:W-:-:S04]  /*2f20*/  LEA R8, P3, R38, UR4, 0x2 ;  /* 0x0000000426087c11 */ /* 0x000fc8000f8610ff */
[----:B------:R-:W-:Y:S02]  /*2f30*/  LEA.HI.X R9, R38, UR5, R9, 0x2, P3 ;  /* 0x0000000526097c11 */ /* 0x000fe400098f1409 */
[----:B------:R-:W2:Y:S03]  /*2f40*/  @!P2 LDC R38, c[0x0][0x3a4] ;  /* 0x0000e900ff26ab82 */ /* 0x000ea60000000800 */
[----:B------:R-:W1:Y:S04]  /*2f50*/  @!P2 LDG.E R36, desc[UR10][R8.64+0x4] ;  /* 0x0000040a0824a981 */ /* 0x000e68000c1e1900 */
[----:B------:R-:W3:Y:S01]  /*2f60*/  @!P4 LDG.E R37, desc[UR10][R8.64+0x8] ;  /* 0x0000080a0825c981 */ /* 0x000ee2000c1e1900 */
[----:B------:R-:W3:Y:S01]  /*2f70*/  @!P4 LDC R40, c[0x0][0x3a8] ;  /* 0x0000ea00ff28cb82 */ /* 0x000ee20000000800 */
[----:B------:R-:W-:-:S07]  /*2f80*/  ISETP.GE.OR P3, PT, R34, UR8, P1 ;  /* 0x0000000822007c0c */ /* 0x000fce0008f66670 */
[----:B------:R-:W4:Y:S08]  /*2f90*/  @!P4 LDC R42, c[0x0][0x3a4] ;  /* 0x0000e900ff2acb82 */ /* 0x000f300000000800 */
[----:B0-----:R-:W0:Y:S08]  /*2fa0*/  @!P3 LDC R11, c[0x0][0x3a8] ;  /* 0x0000ea00ff0bbb82 */ /* 0x001e300000000800 */
[----:B------:R-:W0:Y:S01]  /*2fb0*/  @!P3 LDC R10, c[0x0][0x3a4] ;  /* 0x0000e900ff0abb82 */ /* 0x000e220000000800 */
[----:B-1----:R-:W-:Y:S01]  /*2fc0*/  @!P2 FMUL R7, R36, R41 ;  /* 0x000000292407a220 */ /* 0x002fe20000400000 */
[----:B---3--:R-:W-:-:S03]  /*2fd0*/  @!P4 FMUL R37, R37, R40 ;  /* 0x000000282525c220 */ /* 0x008fc60000400000 */
[----:B--2---:R-:W-:Y:S01]  /*2fe0*/  @!P2 FFMA R7, R6, R38, R7 ;  /* 0x000000260607a223 */ /* 0x004fe20000000007 */
[----:B----4-:R-:W-:-:S04]  /*2ff0*/  @!P4 FFMA R37, R4, R42, R37 ;  /* 0x0000002a0425c223 */ /* 0x010fc80000000025 */
[----:B------:R-:W-:Y:S01]  /*3000*/  @!P2 STG.E desc[UR10][R8.64+0x4], R7 ;  /* 0x000004070800a986 */ /* 0x000fe2000c10190a */
[----:B------:R-:W-:-:S03]  /*3010*/  ISETP.GE.AND P2, PT, R17, UR9, PT ;  /* 0x0000000911007c0c */ /* 0x000fc6000bf46270 */
[----:B------:R-:W-:Y:S01]  /*3020*/  @!P4 STG.E desc[UR10][R8.64+0x8], R37 ;  /* 0x000008250800c986 */ /* 0x000fe2000c10190a */
[----:B------:R-:W-:-:S03]  /*3030*/  ISETP.GE.OR P4, PT, R34, UR8, P2 ;  /* 0x0000000822007c0c */ /* 0x000fc60009786670 */
[----:B------:R-:W0:Y:S10]  /*3040*/  @!P3 LDG.E R4, desc[UR10][R8.64+0xc] ;  /* 0x00000c0a0804b981 */ /* 0x000e34000c1e1900 */
[----:B------:R-:W2:Y:S01]  /*3050*/  @!P4 LDG.E R6, desc[UR10][R8.64+0x10] ;  /* 0x0000100a0806c981 */ /* 0x000ea2000c1e1900 */
[----:B------:R-:W2:Y:S08]  /*3060*/  @!P4 LDC R17, c[0x0][0x3a8] ;  /* 0x0000ea00ff11cb82 */ /* 0x000eb00000000800 */
[----:B------:R-:W1:Y:S01]  /*3070*/  @!P4 LDC R36, c[0x0][0x3a4] ;  /* 0x0000e900ff24cb82 */ /* 0x000e620000000800 */
[----:B0-----:R-:W-:-:S04]  /*3080*/  @!P3 FMUL R11, R4, R11 ;  /* 0x0000000b040bb220 */ /* 0x001fc80000400000 */
[----:B------:R-:W-:-:S05]  /*3090*/  @!P3 FFMA R11, R2, R10, R11 ;  /* 0x0000000a020bb223 */ /* 0x000fca000000000b */
[----:B------:R-:W-:Y:S01]  /*30a0*/  @!P3 STG.E desc[UR10][R8.64+0xc], R11 ;  /* 0x00000c0b0800b986 */ /* 0x000fe2000c10190a */
[----:B--2---:R-:W-:Y:S01]  /*30b0*/  @!P4 FMUL R6, R6, R17 ;  /* 0x000000110606c220 */ /* 0x004fe20000400000 */
[----:B------:R-:W-:-:S03]  /*30c0*/  ISETP.GE.AND P3, PT, R3, UR9, PT ;  /* 0x0000000903007c0c */ /* 0x000fc6000bf66270 */
[----:B-1----:R-:W-:-:S05]  /*30d0*/  @!P4 FFMA R5, R5, R36, R6 ;  /* 0x000000240505c223 */ /* 0x002fca0000000006 */
[----:B------:R0:W-:Y:S01]  /*30e0*/  @!P4 STG.E desc[UR10][R8.64+0x10], R5 ;  /* 0x000010050800c986 */ /* 0x0001e2000c10190a */
[----:B------:R-:W-:-:S13]  /*30f0*/  ISETP.GE.OR P4, PT, R34, UR8, P3 ;  /* 0x0000000822007c0c */ /* 0x000fda0009f86670 */
[----:B------:R-:W2:Y:S01]  /*3100*/  @!P4 LDG.E R2, desc[UR10][R8.64+0x14] ;  /* 0x0000140a0802c981 */ /* 0x000ea2000c1e1900 */
[----:B------:R-:W2:Y:S08]  /*3110*/  @!P4 LDC R3, c[0x0][0x3a8] ;  /* 0x0000ea00ff03cb82 */ /* 0x000eb00000000800 */
[----:B------:R-:W1:Y:S01]  /*3120*/  @!P4 LDC R4, c[0x0][0x3a4] ;  /* 0x0000e900ff04cb82 */ /* 0x000e620000000800 */
[----:B--2---:R-:W-:-:S04]  /*3130*/  @!P4 FMUL R3, R2, R3 ;  /* 0x000000030203c220 */ /* 0x004fc80000400000 */
[----:B-1----:R-:W-:-:S05]  /*3140*/  @!P4 FFMA R3, R70, R4, R3 ;  /* 0x000000044603c223 */ /* 0x002fca0000000003 */
[----:B------:R1:W-:Y:S01]  /*3150*/  @!P4 STG.E desc[UR10][R8.64+0x14], R3 ;  /* 0x000014030800c986 */ /* 0x0003e2000c10190a */
[----:B------:R-:W-:Y:S02]  /*3160*/  ISETP.GE.OR P4, PT, R15, UR9, P6 ;  /* 0x000000090f007c0c */ /* 0x000fe4000b786670 */
[----:B------:R-:W-:-:S11]  /*3170*/  ISETP.GE.OR P6, PT, R13, UR9, P6 ;  /* 0x000000090d007c0c */ /* 0x000fd6000b7c6670 */
[----:B------:R-:W2:Y:S01]  /*3180*/  @!P4 LDG.E R2, desc[UR10][R8.64+0x18] ;  /* 0x0000180a0802c981 */ /* 0x000ea2000c1e1900 */
[----:B0-----:R-:W2:Y:S03]  /*3190*/  @!P4 LDC R5, c[0x0][0x3a8] ;  /* 0x0000ea00ff05cb82 */ /* 0x001ea60000000800 */
[----:B------:R-:W1:Y:S01]  /*31a0*/  @!P6 LDG.E R4, desc[UR10][R8.64+0x1c] ;  /* 0x00001c0a0804e981 */ /* 0x000e62000c1e1900 */
[----:B------:R-:W-:Y:S01]  /*31b0*/  VIADD R34, R26, 0x2 ;  /* 0x000000021a227836 */ /* 0x000fe20000000000 */
[----:B------:R-:W-:-:S03]  /*31c0*/  IADD3 R39, PT, PT, R39, UR9, RZ ;  /* 0x0000000927277c10 */ /* 0x000fc6000fffe0ff */
[----:B------:R-:W0:Y:S08]  /*31d0*/  @!P4 LDC R6, c[0x0][0x3a4] ;  /* 0x0000e900ff06cb82 */ /* 0x000e300000000800 */
[----:B------:R-:W1:Y:S08]  /*31e0*/  @!P6 LDC R7, c[0x0][0x3a8] ;  /* 0x0000ea00ff07eb82 */ /* 0x000e700000000800 */
[----:B------:R-:W3:Y:S01]  /*31f0*/  @!P6 LDC R10, c[0x0][0x3a4] ;  /* 0x0000e900ff0aeb82 */ /* 0x000ee20000000800 */
[----:B--2---:R-:W-:-:S04]  /*3200*/  @!P4 FMUL R2, R2, R5 ;  /* 0x000000050202c220 */ /* 0x004fc80000400000 */
[----:B0-----:R-:W-:Y:S01]  /*3210*/  @!P4 FFMA R71, R71, R6, R2 ;  /* 0x000000064747c223 */ /* 0x001fe20000000002 */
[----:B-1----:R-:W-:-:S04]  /*3220*/  @!P6 FMUL R3, R4, R7 ;  /* 0x000000070403e220 */ /* 0x002fc80000400000 */
[----:B---3--:R-:W-:Y:S01]  /*3230*/  @!P6 FFMA R3, R72, R10, R3 ;  /* 0x0000000a4803e223 */ /* 0x008fe20000000003 */
[----:B------:R-:W-:Y:S01]  /*3240*/  @!P4 STG.E desc[UR10][R8.64+0x18], R71 ;  /* 0x000018470800c986 */ /* 0x000fe2000c10190a */
[----:B------:R-:W-:-:S03]  /*3250*/  ISETP.GE.AND P4, PT, R34, UR8, PT ;  /* 0x0000000822007c0c */ /* 0x000fc6000bf86270 */
[----:B------:R0:W-:Y:S01]  /*3260*/  @!P6 STG.E desc[UR10][R8.64+0x1c], R3 ;  /* 0x00001c030800e986 */ /* 0x0001e2000c10190a */
[----:B------:R-:W-:-:S13]  /*3270*/  ISETP.GE.OR P6, PT, R0, UR9, P4 ;  /* 0x0000000900007c0c */ /* 0x000fda000a7c6670 */
[----:B------:R-:W1:Y:S01]  /*3280*/  @!P6 LDC.64 R4, c[0x0][0x390] ;  /* 0x0000e400ff04eb82 */ /* 0x000e620000000a00 */
[----:B------:R-:W-:-:S07]  /*3290*/  @!P6 IMAD.IADD R7, R0, 0x1, R39 ;  /* 0x000000010007e824 */ /* 0x000fce00078e0227 */
[----:B------:R-:W2:Y:S01]  /*32a0*/  @!P6 LDC R6, c[0x0][0x3a4] ;  /* 0x0000e900ff06eb82 */ /* 0x000ea20000000800 */
[----:B-1----:R-:W-:-:S07]  /*32b0*/  @!P6 IMAD.WIDE R4, R7, 0x4, R4 ;  /* 0x000000040704e825 */ /* 0x002fce00078e0204 */
[----:B------:R-:W1:Y:S01]  /*32c0*/  @!P6 LDC R7, c[0x0][0x3a8] ;  /* 0x0000ea00ff07eb82 */ /* 0x000e620000000800 */
[----:B------:R-:W1:Y:S02]  /*32d0*/  @!P6 LDG.E R2, desc[UR10][R4.64] ;  /* 0x0000000a0402e981 */ /* 0x000e64000c1e1900 */
[----:B-1----:R-:W-:-:S04]  /*32e0*/  @!P6 FMUL R2, R2, R7 ;  /* 0x000000070202e220 */ /* 0x002fc80000400000 */
[----:B--2---:R-:W-:-:S05]  /*32f0*/  @!P6 FFMA R73, R73, R6, R2 ;  /* 0x000000064949e223 */ /* 0x004fca0000000002 */
[----:B------:R1:W-:Y:S01]  /*3300*/  @!P6 STG.E desc[UR10][R4.64], R73 ;  /* 0x000000490400e986 */ /* 0x0003e2000c10190a */
[----:B0-----:R-:W-:-:S04]  /*3310*/  IADD3 R3, P6, PT, R0, R39, RZ ;  /* 0x0000002700037210 */ /* 0x001fc80007fde0ff */
[----:B------:R-:W-:Y:S02]  /*3320*/  LEA.HI.X.SX32 R6, R39, R28, 0x1, P6 ;  /* 0x0000001c27067211 */ /* 0x000fe400030f0eff */
[----:B------:R-:W-:-:S04]  /*3330*/  LEA R2, P6, R3, UR4, 0x2 ;  /* 0x0000000403027c11 */ /* 0x000fc8000f8c10ff */
[----:B------:R-:W-:Y:S02]  /*3340*/  LEA.HI.X R3, R3, UR5, R6, 0x2, P6 ;  /* 0x0000000503037c11 */ /* 0x000fe4000b0f1406 */
[----:B------:R-:W-:-:S13]  /*3350*/  ISETP.GE.OR P6, PT, R30, UR9, P4 ;  /* 0x000000091e007c0c */ /* 0x000fda000a7c6670 */
[----:B------:R-:W2:Y:S01]  /*3360*/  @!P6 LDG.E R6, desc[UR10][R2.64+0x4] ;  /* 0x0000040a0206e981 */ /* 0x000ea2000c1e1900 */
[----:B------:R-:W2:Y:S08]  /*3370*/  @!P6 LDC R7, c[0x0][0x3a8] ;  /* 0x0000ea00ff07eb82 */ /* 0x000eb00000000800 */
[----:B------:R-:W0:Y:S01]  /*3380*/  @!P6 LDC R8, c[0x0][0x3a4] ;  /* 0x0000e900ff08eb82 */ /* 0x000e220000000800 */
[----:B--2---:R-:W-:-:S04]  /*3390*/  @!P6 FMUL R6, R6, R7 ;  /* 0x000000070606e220 */ /* 0x004fc80000400000 */
[----:B0-----:R-:W-:-:S05]  /*33a0*/  @!P6 FFMA R75, R75, R8, R6 ;  /* 0x000000084b4be223 */ /* 0x001fca0000000006 */
[----:B------:R-:W-:Y:S01]  /*33b0*/  @!P6 STG.E desc[UR10][R2.64+0x4], R75 ;  /* 0x0000044b0200e986 */ /* 0x000fe2000c10190a */
[----:B------:R-:W-:Y:S02]  /*33c0*/  ISETP.GE.OR P6, PT, R32, UR9, P4 ;  /* 0x0000000920007c0c */ /* 0x000fe4000a7c6670 */
[----:B------:R-:W-:-:S11]  /*33d0*/  ISETP.GE.OR P4, PT, R19, UR9, P4 ;  /* 0x0000000913007c0c */ /* 0x000fd6000a786670 */
[----:B-1----:R-:W2:Y:S01]  /*33e0*/  @!P6 LDG.E R4, desc[UR10][R2.64+0x8] ;  /* 0x0000080a0204e981 */ /* 0x002ea2000c1e1900 */
[----:B------:R-:W2:Y:S03]  /*33f0*/  @!P6 LDC R7, c[0x0][0x3a8] ;  /* 0x0000ea00ff07eb82 */ /* 0x000ea60000000800 */
[----:B------:R-:W3:Y:S05]  /*3400*/  @!P4 LDG.E R5, desc[UR10][R2.64+0xc] ;  /* 0x00000c0a0205c981 */ /* 0x000eea000c1e1900 */
        /* <DEDUP_REMOVED lines=8> */
[----:B------:R-:W-:-:S03]  /*3490*/  ISETP.GE.OR P6, PT, R34, UR8, P2 ;  /* 0x0000000822007c0c */ /* 0x000fc600097c6670 */
[----:B------:R-:W-:Y:S01]  /*34a0*/  @!P4 STG.E desc[UR10][R2.64+0xc], R79 ;  /* 0x00000c4f0200c986 */ /* 0x000fe2000c10190a */
[----:B------:R-:W-:-:S09]  /*34b0*/  ISETP.GE.OR P4, PT, R34, UR8, P3 ;  /* 0x0000000822007c0c */ /* 0x000fd20009f86670 */
[----:B------:R-:W2:Y:S01]  /*34c0*/  @!P6 LDG.E R4, desc[UR10][R2.64+0x10] ;  /* 0x0000100a0204e981 */ /* 0x000ea2000c1e1900 */
        /* <DEDUP_REMOVED lines=11> */
[----:B------:R-:W-:Y:S01]  /*3580*/  @!P4 STG.E desc[UR10][R2.64+0x14], R83 ;  /* 0x000014530200c986 */ /* 0x000fe2000c10190a */
[----:B------:R-:W-:Y:S02]  /*3590*/  ISETP.GE.OR P4, PT, R34, UR8, P6 ;  /* 0x0000000822007c0c */ /* 0x000fe4000b786670 */
[----:B------:R-:W-:Y:S02]  /*35a0*/  IADD3 R43, PT, PT, R39, UR9, RZ ;  /* 0x00000009272b7c10 */ /* 0x000fe4000fffe0ff */
[----:B------:R-:W-:-:S09]  /*35b0*/  P2R R32, PR, RZ, 0x40 ;  /* 0x00000040ff207803 */ /* 0x000fd20000000000 */
[----:B------:R-:W2:Y:S01]  /*35c0*/  @!P4 LDG.E R4, desc[UR10][R2.64+0x18] ;  /* 0x0000180a0204c981 */ /* 0x000ea2000c1e1900 */
[----:B------:R-:W2:Y:S01]  /*35d0*/  @!P4 LDC R5, c[0x0][0x3a8] ;  /* 0x0000ea00ff05cb82 */ /* 0x000ea20000000800 */
[----:B------:R-:W-:-:S05]  /*35e0*/  VIADD R39, R43, UR9 ;  /* 0x000000092b277c36 */ /* 0x000fca0008000000 */
[----:B------:R-:W-:Y:S02]  /*35f0*/  IADD3 R19, PT, PT, R39, UR9, RZ ;  /* 0x0000000927137c10 */ /* 0x000fe4000fffe0ff */
[----:B------:R-:W0:Y:S03]  /*3600*/  @!P4 LDC R6, c[0x0][0x3a4] ;  /* 0x0000e900ff06cb82 */ /* 0x000e260000000800 */
[----:B------:R-:W-:-:S05]  /*3610*/  VIADD R17, R19, UR9 ;  /* 0x0000000913117c36 */ /* 0x000fca0008000000 */
[----:B------:R-:W-:Y:S01]  /*3620*/  IADD3 R15, PT, PT, R17, UR9, RZ ;  /* 0x00000009110f7c10 */ /* 0x000fe2000fffe0ff */
[----:B--2---:R-:W-:-:S04]  /*3630*/  @!P4 FMUL R4, R4, R5 ;  /* 0x000000050404c220 */ /* 0x004fc80000400000 */
[----:B0-----:R-:W-:-:S05]  /*3640*/  @!P4 FFMA R85, R85, R6, R4 ;  /* 0x000000065555c223 */ /* 0x001fca0000000004 */
[----:B------:R-:W-:Y:S01]  /*3650*/  @!P4 STG.E desc[UR10][R2.64+0x18], R85 ;  /* 0x000018550200c986 */ /* 0x000fe2000c10190a */
[----:B------:R-:W-:-:S04]  /*3660*/  IADD3 R4, P4, PT, R0, R43, RZ ;  /* 0x0000002b00047210 */ /* 0x000fc80007f9e0ff */
[----:B------:R-:W-:Y:S02]  /*3670*/  LEA.HI.X.SX32 R5, R43, R28, 0x1, P4 ;  /* 0x0000001c2b057211 */ /* 0x000fe400020f0eff */
[----:B------:R-:W-:-:S04]  /*3680*/  LEA R36, P4, R4, UR4, 0x2 ;  /* 0x0000000404247c11 */ /* 0x000fc8000f8810ff */
[----:B------:R-:W-:Y:S02]  /*3690*/  LEA.HI.X R37, R4, UR5, R5, 0x2, P4 ;  /* 0x0000000504257c11 */ /* 0x000fe4000a0f1405 */
        /* <DEDUP_REMOVED lines=18> */
[----:B------:R-:W2:Y:S01]  /*37c0*/  @!P6 LDG.E R13, desc[UR10][R2.64+0x1c] ;  /* 0x00001c0a020de981 */ /* 0x000ea2000c1e1900 */
[----:B------:R-:W2:Y:S08]  /*37d0*/  @!P6 LDC R28, c[0x0][0x3a8] ;  /* 0x0000ea00ff1ceb82 */ /* 0x000eb00000000800 */
[----:B------:R-:W0:Y:S01]  /*37e0*/  @!P6 LDC R30, c[0x0][0x3a4] ;  /* 0x0000e900ff1eeb82 */ /* 0x000e220000000800 */
[----:B--2---:R-:W-:Y:S01]  /*37f0*/  @!P6 FMUL R13, R13, R28 ;  /* 0x0000001c0d0de220 */ /* 0x004fe20000400000 */
[----:B------:R-:W-:-:S03]  /*3800*/  VIADD R28, R26, 0x3 ;  /* 0x000000031a1c7836 */ /* 0x000fc60000000000 */
[----:B0-----:R-:W-:-:S05]  /*3810*/  @!P6 FFMA R13, R74, R30, R13 ;  /* 0x0000001e4a0de223 */ /* 0x001fca000000000d */
[----:B------:R0:W-:Y:S01]  /*3820*/  @!P6 STG.E desc[UR10][R2.64+0x1c], R13 ;  /* 0x00001c0d0200e986 */ /* 0x0001e2000c10190a */
[----:B------:R-:W-:-:S04]  /*3830*/  ISETP.GE.AND P6, PT, R0, UR9, PT ;  /* 0x0000000900007c0c */ /* 0x000fc8000bfc6270 */
[----:B------:R-:W-:Y:S02]  /*3840*/  P2R R34, PR, RZ, 0x40 ;  /* 0x00000040ff227803 */ /* 0x000fe40000000000 */
        /* <DEDUP_REMOVED lines=10> */
[----:B------:R-:W-:-:S13]  /*38f0*/  ISETP.GE.OR P6, PT, R28, UR8, P5 ;  /* 0x000000081c007c0c */ /* 0x000fda000afc6670 */
[----:B0-----:R-:W2:Y:S01]  /*3900*/  @!P6 LDG.E R2, desc[UR10][R36.64+0x4] ;  /* 0x0000040a2402e981 */ /* 0x001ea2000c1e1900 */
[----:B------:R-:W2:Y:S08]  /*3910*/  @!P6 LDC R3, c[0x0][0x3a8] ;  /* 0x0000ea00ff03eb82 */ /* 0x000eb00000000800 */
[----:B------:R-:W0:Y:S01]  /*3920*/  @!P6 LDC R13, c[0x0][0x3a4] ;  /* 0x0000e900ff0deb82 */ /* 0x000e220000000800 */
[----:B--2---:R-:W-:-:S04]  /*3930*/  @!P6 FMUL R3, R2, R3 ;  /* 0x000000030203e220 */ /* 0x004fc80000400000 */
[----:B0-----:R-:W-:-:S05]  /*3940*/  @!P6 FFMA R3, R78, R13, R3 ;  /* 0x0000000d4e03e223 */ /* 0x001fca0000000003 */
        /* <DEDUP_REMOVED lines=9> */
[----:B------:R-:W0:Y:S01]  /*39e0*/  @!P6 LDG.E R2, desc[UR10][R36.64+0xc] ;  /* 0x00000c0a2402e981 */ /* 0x000e22000c1e1900 */
[----:B-1----:R-:W0:Y:S08]  /*39f0*/  @!P6 LDC R41, c[0x0][0x3a8] ;  /* 0x0000ea00ff29eb82 */ /* 0x002e300000000800 */
[----:B------:R-:W1:Y:S01]  /*3a00*/  @!P6 LDC R30, c[0x0][0x3a4] ;  /* 0x0000e900ff1eeb82 */ /* 0x000e620000000800 */
[----:B0-----:R-:W-:-:S04]  /*3a10*/  @!P6 FMUL R3, R2, R41 ;  /* 0x000000290203e220 */ /* 0x001fc80000400000 */
[----:B-1----:R-:W-:-:S05]  /*3a20*/  @!P6 FFMA R3, R82, R30, R3 ;  /* 0x0000001e5203e223 */ /* 0x002fca0000000003 */
        /* <DEDUP_REMOVED lines=9> */
[----:B------:R-:W0:Y:S01]  /*3ac0*/  @!P6 LDG.E R2, desc[UR10][R36.64+0x14] ;  /* 0x0000140a2402e981 */ /* 0x000e22000c1e1900 */
[----:B------:R-:W0:Y:S08]  /*3ad0*/  @!P6 LDC R13, c[0x0][0x3a8] ;  /* 0x0000ea00ff0deb82 */ /* 0x000e300000000800 */
[----:B------:R-:W1:Y:S01]  /*3ae0*/  @!P6 LDC R30, c[0x0][0x3a4] ;  /* 0x0000e900ff1eeb82 */ /* 0x000e620000000800 */
        /* <DEDUP_REMOVED lines=15> */
[----:B0-----:R-:W-:-:S04]  /*3be0*/  @!P6 FMUL R3, R2, R13 ;  /* 0x0000000d0203e220 */ /* 0x001fc80000400000 */
[----:B-1----:R-:W-:Y:S01]  /*3bf0*/  @!P6 FFMA R13, R86, R28, R3 ;  /* 0x0000001c560de223 */ /* 0x002fe20000000003 */
[----:B------:R-:W-:-:S04]  /*3c00*/  VIADD R28, R26, 0x4 ;  /* 0x000000041a1c7836 */ /* 0x000fc80000000000 */
        /* <DEDUP_REMOVED lines=67> */
[----:B------:R-:W2:Y:S08]  /*4040*/  @!P6 LDC R30, c[0x0][0x3a8] ;  /* 0x0000ea00ff1eeb82 */ /* 0x000eb00000000800 */
[----:B------:R-:W3:Y:S01]  /*4050*/  @!P6 LDC R36, c[0x0][0x3a4] ;  /* 0x0000e900ff24eb82 */ /* 0x000ee20000000800 */
[----:B-1----:R-:W-:-:S05]  /*4060*/  @!P6 IMAD.WIDE R2, R19, 0x4, R2 ;  /* 0x000000041302e825 */ /* 0x002fca00078e0202 */
[----:B------:R-:W2:Y:S02]  /*4070*/  @!P6 LDG.E R19, desc[UR10][R2.64] ;  /* 0x0000000a0213e981 */ /* 0x000ea4000c1e1900 */
[----:B--2---:R-:W-:-:S04]  /*4080*/  @!P6 FMUL R19, R19, R30 ;  /* 0x0000001e1313e220 */ /* 0x004fc80000400000 */
[----:B---3--:R-:W-:-:S05]  /*4090*/  @!P6 FFMA R19, R92, R36, R19 ;  /* 0x000000245c13e223 */ /* 0x008fca0000000013 */
        /* <DEDUP_REMOVED lines=11> */
[----:B-1----:R-:W1:Y:S01]  /*4150*/  @!P6 LDC R2, c[0x0][0x3a4] ;  /* 0x0000e900ff02eb82 */ /* 0x002e620000000800 */
[----:B--2---:R-:W-:-:S04]  /*4160*/  @!P6 FMUL R3, R10, R13 ;  /* 0x0000000d0a03e220 */ /* 0x004fc80000400000 */
[----:B-1----:R-:W-:-:S05]  /*4170*/  @!P6 FFMA R3, R96, R2, R3 ;  /* 0x000000026003e223 */ /* 0x002fca0000000003 */
[----:B------:R1:W-:Y:S01]  /*4180*/  @!P6 STG.E desc[UR10][R8.64+0x8], R3 ;  /* 0x000008030800e986 */ /* 0x0003e2000c10190a */
[----:B------:R-:W-:-:S13]  /*4190*/  ISETP.GE.OR P6, PT, R28, UR8, P1 ;  /* 0x000000081c007c0c */ /* 0x000fda0008fc6670 */
[----:B------:R-:W0:Y:S01]  /*41a0*/  @!P6 LDG.E R2, desc[UR10][R8.64+0xc] ;  /* 0x00000c0a0802e981 */ /* 0x000e22000c1e1900 */
[----:B------:R-:W0:Y:S08]  /*41b0*/  @!P6 LDC R13, c[0x0][0x3a8] ;  /* 0x0000ea00ff0deb82 */ /* 0x000e300000000800 */
[----:B------:R-:W2:Y:S01]  /*41c0*/  @!P6 LDC R10, c[0x0][0x3a4] ;  /* 0x0000e900ff0aeb82 */ /* 0x000ea20000000800 */
[----:B0-----:R-:W-:-:S04]  /*41d0*/  @!P6 FMUL R11, R2, R13 ;  /* 0x0000000d020be220 */ /* 0x001fc80000400000 */
[----:B--2---:R-:W-:-:S05]  /*41e0*/  @!P6 FFMA R11, R98, R10, R11 ;  /* 0x0000000a620be223 */ /* 0x004fca000000000b */
[----:B------:R0:W-:Y:S01]  /*41f0*/  @!P6 STG.E desc[UR10][R8.64+0xc], R11 ;  /* 0x00000c0b0800e986 */ /* 0x0001e2000c10190a */
[----:B------:R-:W-:-:S13]  /*4200*/  ISETP.GE.OR P6, PT, R28, UR8, P2 ;  /* 0x000000081c007c0c */ /* 0x000fda00097c6670 */
[----:B------:R-:W2:Y:S01]  /*4210*/  @!P6 LDG.E R2, desc[UR10][R8.64+0x10] ;  /* 0x0000100a0802e981 */ /* 0x000ea2000c1e1900 */
[----:B------:R-:W2:Y:S08]  /*4220*/  @!P6 LDC R13, c[0x0][0x3a8] ;  /* 0x0000ea00ff0deb82 */ /* 0x000eb00000000800 */
[----:B-1----:R-:W1:Y:S01]  /*4230*/  @!P6 LDC R3, c[0x0][0x3a4] ;  /* 0x0000e900ff03eb82 */ /* 0x002e620000000800 */
        /* <DEDUP_REMOVED lines=19> */
[----:B------:R-:W1:Y:S01]  /*4370*/  @!P6 LDG.E R2, desc[UR10][R8.64+0x1c] ;  /* 0x00001c0a0802e981 */ /* 0x000e62000c1e1900 */
[----:B------:R-:W1:Y:S08]  /*4380*/  @!P6 LDC R11, c[0x0][0x3a8] ;  /* 0x0000ea00ff0beb82 */ /* 0x000e700000000800 */
[----:B------:R-:W0:Y:S01]  /*4390*/  @!P6 LDC R10, c[0x0][0x3a4] ;  /* 0x0000e900ff0aeb82 */ /* 0x000e220000000800 */
[----:B-1----:R-:W-:-:S04]  /*43a0*/  @!P6 FMUL R3, R2, R11 ;  /* 0x0000000b0203e220 */ /* 0x002fc80000400000 */
[----:B0-----:R-:W-:Y:S01]  /*43b0*/  @!P6 FFMA R11, R102, R10, R3 ;  /* 0x0000000a660be223 */ /* 0x001fe20000000003 */
        /* <DEDUP_REMOVED lines=9> */
[----:B------:R-:W2:Y:S02]  /*4450*/  @!P6 LDG.E R13, desc[UR10][R2.64] ;  /* 0x0000000a020de981 */ /* 0x000ea4000c1e1900 */
[----:B--2---:R-:W-:-:S04]  /*4460*/  @!P6 FMUL R28, R13, R28 ;  /* 0x0000001c0d1ce220 */ /* 0x004fc80000400000 */
[----:B-1----:R-:W-:-:S05]  /*4470*/  @!P6 FFMA R21, R21, R17, R28 ;  /* 0x000000111515e223 */ /* 0x002fca000000001c */
        /* <DEDUP_REMOVED lines=36> */
[----:B------:R-:W-:-:S04]  /*46c0*/  ISETP.NE.AND P6, PT, R32, RZ, PT ;  /* 0x000000ff2000720c */ /* 0x000fc80003fc5270 */
        /* <DEDUP_REMOVED lines=10> */
[----:B------:R-:W-:-:S07]  /*4770*/  VIADD R26, R26, 0x7 ;  /* 0x000000071a1a7836 */ /* 0x000fce0000000000 */
        /* <DEDUP_REMOVED lines=11> */
[----:B------:R-:W2:Y:S01]  /*4830*/  @!P6 LDG.E R0, desc[UR10][R2.64] ;  /* 0x0000000a0200e981 */ /* 0x000ea2000c1e1900 */
[C---:B------:R-:W-:Y:S02]  /*4840*/  ISETP.GE.OR P5, PT, R26.reuse, UR8, P5 ;  /* 0x000000081a007c0c */ /* 0x040fe4000afa6670 */
[C---:B------:R-:W-:Y:S02]  /*4850*/  ISETP.GE.OR P0, PT, R26.reuse, UR8, P0 ;  /* 0x000000081a007c0c */ /* 0x040fe40008706670 */
[C---:B------:R-:W-:Y:S02]  /*4860*/  ISETP.GE.OR P1, PT, R26.reuse, UR8, P1 ;  /* 0x000000081a007c0c */ /* 0x040fe40008f26670 */
[C---:B------:R-:W-:Y:S02]  /*4870*/  ISETP.GE.OR P2, PT, R26.reuse, UR8, P2 ;  /* 0x000000081a007c0c */ /* 0x040fe40009746670 */
[----:B------:R-:W-:-:S07]  /*4880*/  ISETP.GE.OR P3, PT, R26, UR8, P3 ;  /* 0x000000081a007c0c */ /* 0x000fce0009f66670 */
[----:B0-----:R-:W0:Y:S08]  /*4890*/  @!P0 LDC R7, c[0x0][0x3a8] ;  /* 0x0000ea00ff078b82 */ /* 0x001e300000000800 */
[----:B------:R-:W1:Y:S08]  /*48a0*/  @!P0 LDC R13, c[0x0][0x3a4] ;  /* 0x0000e900ff0d8b82 */ /* 0x000e700000000800 */
[----:B------:R-:W4:Y:S08]  /*48b0*/  @!P1 LDC R9, c[0x0][0x3a8] ;  /* 0x0000ea00ff099b82 */ /* 0x000f300000000800 */
[----:B------:R-:W0:Y:S08]  /*48c0*/  @!P2 LDC R15, c[0x0][0x3a4] ;  /* 0x0000e900ff0fab82 */ /* 0x000e300000000800 */
[----:B------:R-:W0:Y:S08]  /*48d0*/  @!P3 LDC R17, c[0x0][0x3a8] ;  /* 0x0000ea00ff11bb82 */ /* 0x000e300000000800 */
[----:B------:R-:W0:Y:S01]  /*48e0*/  @!P3 LDC R19, c[0x0][0x3a4] ;  /* 0x0000e900ff13bb82 */ /* 0x000e220000000800 */
[----:B--2---:R-:W-:-:S04]  /*48f0*/  @!P6 FMUL R11, R0, R11 ;  /* 0x0000000b000be220 */ /* 0x004fc80000400000 */
[----:B---3--:R-:W-:-:S03]  /*4900*/  @!P6 FFMA R11, R14, R8, R11 ;  /* 0x000000080e0be223 */ /* 0x008fc6000000000b */
[----:B------:R-:W2:Y:S02]  /*4910*/  @!P1 LDC R14, c[0x0][0x3a4] ;  /* 0x0000e900ff0e9b82 */ /* 0x000ea40000000800 */
[----:B------:R3:W-:Y:S01]  /*4920*/  @!P6 STG.E desc[UR10][R2.64], R11 ;  /* 0x0000000b0200e986 */ /* 0x0007e2000c10190a */
[----:B------:R-:W-:-:S03]  /*4930*/  ISETP.NE.AND P6, PT, R32, RZ, PT ;  /* 0x000000ff2000720c */ /* 0x000fc60003fc5270 */
[----:B------:R-:W4:Y:S04]  /*4940*/  @!P5 LDG.E R0, desc[UR10][R4.64+0x4] ;  /* 0x0000040a0400d981 */ /* 0x000f28000c1e1900 */
[----:B------:R0:W5:Y:S04]  /*4950*/  @!P0 LDG.E R6, desc[UR10][R4.64+0x8] ;  /* 0x0000080a04068981 */ /* 0x000168000c1e1900 */
[----:B------:R0:W5:Y:S01]  /*4960*/  @!P1 LDG.E R8, desc[UR10][R4.64+0xc] ;  /* 0x00000c0a04089981 */ /* 0x000162000c1e1900 */
[----:B---3--:R-:W4:Y:S03]  /*4970*/  @!P5 LDC R3, c[0x0][0x3a8] ;  /* 0x0000ea00ff03db82 */ /* 0x008f260000000800 */
[----:B------:R3:W5:Y:S04]  /*4980*/  @!P2 LDG.E R10, desc[UR10][R4.64+0x10] ;  /* 0x0000100a040aa981 */ /* 0x000768000c1e1900 */
[----:B------:R3:W5:Y:S01]  /*4990*/  @!P3 LDG.E R12, desc[UR10][R4.64+0x14] ;  /* 0x0000140a040cb981 */ /* 0x000762000c1e1900 */
[----:B------:R-:W0:Y:S01]  /*49a0*/  @!P5 LDC R2, c[0x0][0x3a4] ;  /* 0x0000e900ff02db82 */ /* 0x000e220000000800 */
[C---:B------:R-:W-:Y:S01]  /*49b0*/  ISETP.GE.OR P6, PT, R26.reuse, UR8, P6 ;  /* 0x000000081a007c0c */ /* 0x040fe2000b7c6670 */
[----:B------:R-:W-:Y:S01]  /*49c0*/  BSSY.RECONVERGENT B0, `(.L_x_135) ;  /* 0x000000b000007945 */ /* 0x000fe20003800200 */
[----:B------:R-:W-:-:S05]  /*49d0*/  ISETP.GE.OR P4, PT, R26, UR8, P4 ;  /* 0x000000081a007c0c */ /* 0x000fca000a786670 */
[----:B------:R-:W0:Y:S01]  /*49e0*/  @!P2 LDC R11, c[0x0][0x3a8] ;  /* 0x0000ea00ff0bab82 */ /* 0x000e220000000800 */
[----:B----4-:R-:W-:-:S05]  /*49f0*/  @!P5 FMUL R3, R0, R3 ;  /* 0x000000030003d220 */ /* 0x010fca0000400000 */
[----:B0123--:R-:W-:Y:S05]  /*4a00*/  @P6 BRA `(.L_x_136) ;  /* 0x0000000000186947 */ /* 0x00ffea0003800000 */
[----:B------:R-:W2:Y:S01]  /*4a10*/  LDG.E R0, desc[UR10][R4.64+0x18] ;  /* 0x0000180a04007981 */ /* 0x000ea2000c1e1900 */
[----:B------:R-:W2:Y:S01]  /*4a20*/  LDCU UR4, c[0x0][0x3a8] ;  /* 0x00007500ff0477ac */ /* 0x000ea20008000800 */
[----:B------:R-:W0:Y:S01]  /*4a30*/  LDCU UR5, c[0x0][0x3a4] ;  /* 0x00007480ff0577ac */ /* 0x000e220008000800 */
[----:B--2---:R-:W-:-:S04]  /*4a40*/  FMUL R0, R0, UR4 ;  /* 0x0000000400007c20 */ /* 0x004fc80008400000 */
[----:B0-----:R-:W-:-:S05]  /*4a50*/  FFMA R53, R53, UR5, R0 ;  /* 0x0000000535357c23 */ /* 0x001fca0008000000 */
[----:B------:R0:W-:Y:S02]  /*4a60*/  STG.E desc[UR10][R4.64+0x18], R53 ;  /* 0x0000183504007986 */ /* 0x0001e4000c10190a */
.L_x_136:
[----:B------:R-:W-:Y:S05]  /*4a70*/  BSYNC.RECONVERGENT B0 ;  /* 0x0000000000007941 */ /* 0x000fea0003800200 */
.L_x_135:
        /* <DEDUP_REMOVED lines=22> */
.L_x_137:
        /* <DEDUP_REMOVED lines=10> */
.L_x_527:


//--------------------- .text._Z8sgemm_dbILi128ELi128ELi16ELi4ELi4EEvPKfS1_Pfiiiff --------------------------
	.section	.text._Z8sgemm_dbILi128ELi128ELi16ELi4ELi4EEvPKfS1_Pfiiiff,"ax",@progbits
	.align	128
        .global         _Z8sgemm_dbILi128ELi128ELi16ELi4ELi4EEvPKfS1_Pfiiiff
        .type           _Z8sgemm_dbILi128ELi128ELi16ELi4ELi4EEvPKfS1_Pfiiiff,@function
        .size           _Z8sgemm_dbILi128ELi128ELi16ELi4ELi4EEvPKfS1_Pfiiiff,(.L_x_528 - _Z8sgemm_dbILi128ELi128ELi16ELi4ELi4EEvPKfS1_Pfiiiff)
        .other          _Z8sgemm_dbILi128ELi128ELi16ELi4ELi4EEvPKfS1_Pfiiiff,@"STO_CUDA_ENTRY STV_DEFAULT"
_Z8sgemm_dbILi128ELi128ELi16ELi4ELi4EEvPKfS1_Pfiiiff:
.text._Z8sgemm_dbILi128ELi128ELi16ELi4ELi4EEvPKfS1_Pfiiiff:
        /* <DEDUP_REMOVED lines=23> */
[C---:B------:R-:W-:Y:S02]  /*0170*/  ISETP.GE.U32.AND P0, PT, R2.reuse, 0x200, PT ;  /* 0x000002000200780c */ /* 0x040fe40003f06070 */
[----:B------:R-:W-:Y:S02]  /*0180*/  VIMNMX.U32 R7, PT, PT, R2, 0x200, !PT ;  /* 0x0000020002077848 */ /* 0x000fe40007fe0000 */
[----:B------:R-:W-:Y:S02]  /*0190*/  SEL R6, RZ, 0x1, P0 ;  /* 0x00000001ff067807 */ /* 0x000fe40000000000 */
[----:B------:R-:W-:-:S02]  /*01a0*/  MOV R21, R36 ;  /* 0x0000002400157202 */ /* 0x000fc40000000f00 */
        /* <DEDUP_REMOVED lines=17> */
[C---:B------:R-:W-:Y:S01]  /*02c0*/  LOP3.LUT R2, R5.reuse, 0x3, RZ, 0xc0, !PT ;  /* 0x0000000305027812 */ /* 0x040fe200078ec0ff */
[C---:B------:R-:W-:Y:S01]  /*02d0*/  VIADD R20, R5.reuse, 0x1 ;  /* 0x0000000105147836 */ /* 0x040fe20000000000 */
[----:B------:R-:W-:Y:S02]  /*02e0*/  ISETP.GE.U32.AND P2, PT, R5, 0x3, PT ;  /* 0x000000030500780c */ /* 0x000fe40003f46070 */
[----:B------:R-:W-:Y:S01]  /*02f0*/  ISETP.NE.AND P0, PT, R2, 0x3, PT ;  /* 0x000000030200780c */ /* 0x000fe20003f05270 */
[----:B------:R-:W-:Y:S01]  /*0300*/  IMAD.MOV.U32 R2, RZ, RZ, R36 ;  /* 0x000000ffff027224 */ /* 0x000fe200078e0024 */
[----:B------:R-:W-:-:S11]  /*0310*/  LOP3.LUT R20, R20, 0x3, RZ, 0xc0, !PT ;  /* 0x0000000314147812 */ /* 0x000fd600078ec0ff */
[----:B------:R-:W-:Y:S05]  /*0320*/  @!P0 BRA `(.L_x_141) ;  /* 0x0000000000608947 */ /* 0x000fea0003800000 */
[----:B------:R-:W0:Y:S01]  /*0330*/  S2R R13, SR_CgaCtaId ;  /* 0x00000000000d7919 */ /* 0x000e220000008800 */
[----:B------:R-:W1:Y:S01]  /*0340*/  LDC.64 R8, c[0x0][0x380] ;  /* 0x0000e000ff087b82 */ /* 0x000e620000000a00 */
[----:B------:R-:W-:Y:S01]  /*0350*/  MOV R4, 0x400 ;  /* 0x0000040000047802 */ /* 0x000fe20000000f00 */
[----:B------:R-:W-:Y:S02]  /*0360*/  HFMA2 R11, -RZ, RZ, 0, 0 ;  /* 0x00000000ff0b7431 */ /* 0x000fe400000001ff */
[----:B------:R-:W-:Y:S01]  /*0370*/  IMAD.MOV.U32 R21, RZ, RZ, R36 ;  /* 0x000000ffff157224 */ /* 0x000fe200078e0024 */
[----:B0-----:R-:W-:-:S07]  /*0380*/  LEA R13, R13, R4, 0x18 ;  /* 0x000000040d0d7211 */ /* 0x001fce00078ec0ff */
.L_x_142:
[C---:B0-----:R-:W-:Y:S02]  /*0390*/  SHF.L.U32 R4, R21.reuse, 0x2, RZ ;  /* 0x0000000215047819 */ /* 0x041fe400000006ff */
[----:B------:R-:W-:Y:S02]  /*03a0*/  LEA.HI R5, R21, UR6, RZ, 0x1e ;  /* 0x0000000615057c11 */ /* 0x000fe4000f8ff0ff */
[----:B------:R-:W-:-:S05]  /*03b0*/  LOP3.LUT R4, R4, 0xc, RZ, 0xc0, !PT ;  /* 0x0000000c04047812 */ /* 0x000fca00078ec0ff */
[----:B------:R-:W-:-:S04]  /*03c0*/  IMAD R5, R5, UR5, R4 ;  /* 0x0000000505057c24 */ /* 0x000fc8000f8e0204 */
[----:B-1----:R-:W-:-:S06]  /*03d0*/  IMAD.WIDE R4, R5, 0x4, R8 ;  /* 0x0000000405047825 */ /* 0x002fcc00078e0208 */
[----:B------:R-:W2:Y:S01]  /*03e0*/  LDG.E.128 R4, desc[UR14][R4.64] ;  /* 0x0000000e04047981 */ /* 0x000ea2000c1e1d00 */
[----:B------:R-:W-:Y:S02]  /*03f0*/  IMAD.SHL.U32 R10, R21, 0x200, RZ ;  /* 0x00000200150a7824 */ /* 0x000fe400078e00ff */
[----:B------:R-:W-:-:S03]  /*0400*/  VIADD R11, R11, 0x1 ;  /* 0x000000010b0b7836 */ /* 0x000fc60000000000 */
[----:B------:R-:W-:Y:S02]  /*0410*/  LOP3.LUT R10, R10, 0x600, RZ, 0xc0, !PT ;  /* 0x000006000a0a7812 */ /* 0x000fe400078ec0ff */
[----:B------:R-:W-:Y:S02]  /*0420*/  ISETP.NE.AND P1, PT, R11, R20, PT ;  /* 0x000000140b00720c */ /* 0x000fe40003f25270 */
[C---:B------:R-:W-:Y:S02]  /*0430*/  LEA.HI R10, R21.reuse, R10, RZ, 0x1e ;  /* 0x0000000a150a7211 */ /* 0x040fe400078ff0ff */
[----:B------:R-:W-:Y:S02]  /*0440*/  IADD3 R21, PT, PT, R21, UR8, RZ ;  /* 0x0000000815157c10 */ /* 0x000fe4000fffe0ff */
[----:B------:R-:W-:-:S05]  /*0450*/  LEA R10, R10, R13, 0x2 ;  /* 0x0000000d0a0a7211 */ /* 0x000fca00078e10ff */
[----:B--2---:R0:W-:Y:S04]  /*0460*/  STS [R10], R4 ;  /* 0x000000040a007388 */ /* 0x0041e80000000800 */
[----:B------:R0:W-:Y:S04]  /*0470*/  STS [R10+0x200], R5 ;  /* 0x000200050a007388 */ /* 0x0001e80000000800 */
[----:B------:R0:W-:Y:S04]  /*0480*/  STS [R10+0x400], R6 ;  /* 0x000400060a007388 */ /* 0x0001e80000000800 */
[----:B------:R0:W-:Y:S01]  /*0490*/  STS [R10+0x600], R7 ;  /* 0x000600070a007388 */ /* 0x0001e20000000800 */
[----:B------:R-:W-:Y:S05]  /*04a0*/  @P1 BRA `(.L_x_142) ;  /* 0xfffffffc00b81947 */ /* 0x000fea000383ffff */
.L_x_141:
[----:B------:R-:W-:Y:S05]  /*04b0*/  BSYNC.RECONVERGENT B1 ;  /* 0x0000000000017941 */ /* 0x000fea0003800200 */
.L_x_140:
[----:B------:R-:W-:Y:S04]  /*04c0*/  BSSY.RECONVERGENT B1, `(.L_x_143) ;  /* 0x0000044000017945 */ /* 0x000fe80003800200 */
[----:B------:R-:W-:Y:S05]  /*04d0*/  @!P2 BRA `(.L_x_144) ;  /* 0x000000040008a947 */ /* 0x000fea0003800000 */
[----:B0-----:R-:W0:Y:S01]  /*04e0*/  S2R R5, SR_CgaCtaId ;  /* 0x0000000000057919 */ /* 0x001e220000008800 */
[----:B------:R-:W1:Y:S01]  /*04f0*/  LDC.64 R22, c[0x0][0x380] ;  /* 0x0000e000ff167b82 */ /* 0x000e620000000a00 */
[----:B------:R-:W-:-:S04]  /*0500*/  MOV R24, 0x400 ;  /* 0x0000040000187802 */ /* 0x000fc80000000f00 */
[----:B0-----:R-:W-:-:S07]  /*0510*/  LEA R24, R5, R24, 0x18 ;  /* 0x0000001805187211 */ /* 0x001fce00078ec0ff */
.L_x_145:
[C---:B--2---:R-:W-:Y:S01]  /*0520*/  IADD3 R26, PT, PT, R21.reuse, UR8, RZ ;  /* 0x00000008151a7c10 */ /* 0x044fe2000fffe0ff */
[C---:B------:R-:W-:Y:S01]  /*0530*/  IMAD.SHL.U32 R4, R21.reuse, 0x4, RZ ;  /* 0x0000000415047824 */ /* 0x040fe200078e00ff */
[----:B------:R-:W-:Y:S02]  /*0540*/  LEA.HI R6, R21, UR6, RZ, 0x1e ;  /* 0x0000000615067c11 */ /* 0x000fe4000f8ff0ff */
[----:B------:R-:W-:Y:S02]  /*0550*/  IADD3 R27, PT, PT, R26, UR8, RZ ;  /* 0x000000081a1b7c10 */ /* 0x000fe4000fffe0ff */
[----:B------:R-:W-:Y:S01]  /*0560*/  LOP3.LUT R5, R4, 0xc, RZ, 0xc0, !PT ;  /* 0x0000000c04057812 */ /* 0x000fe200078ec0ff */
[C---:B------:R-:W-:Y:S01]  /*0570*/  IMAD.SHL.U32 R4, R26.reuse, 0x4, RZ ;  /* 0x000000041a047824 */ /* 0x040fe200078e00ff */
[C---:B------:R-:W-:Y:S01]  /*0580*/  IADD3 R25, PT, PT, R27.reuse, UR8, RZ ;  /* 0x000000081b197c10 */ /* 0x040fe2000fffe0ff */
[----:B------:R-:W-:Y:S01]  /*0590*/  IMAD.SHL.U32 R8, R27, 0x4, RZ ;  /* 0x000000041b087824 */ /* 0x000fe200078e00ff */
[----:B------:R-:W-:Y:S01]  /*05a0*/  LEA.HI R7, R26, UR6, RZ, 0x1e ;  /* 0x000000061a077c11 */ /* 0x000fe2000f8ff0ff */
[----:B------:R-:W-:Y:S01]  /*05b0*/  IMAD R5, R6, UR10, R5 ;  /* 0x0000000a06057c24 */ /* 0x000fe2000f8e0205 */
[----:B------:R-:W-:Y:S01]  /*05c0*/  LOP3.LUT R6, R4, 0xc, RZ, 0xc0, !PT ;  /* 0x0000000c04067812 */ /* 0x000fe200078ec0ff */
[----:B------:R-:W-:Y:S01]  /*05d0*/  IMAD.SHL.U32 R12, R25, 0x4, RZ ;  /* 0x00000004190c7824 */ /* 0x000fe200078e00ff */
[----:B------:R-:W-:Y:S01]  /*05e0*/  LEA.HI R11, R27, UR6, RZ, 0x1e ;  /* 0x000000061b0b7c11 */ /* 0x000fe2000f8ff0ff */
[----:B-1----:R-:W-:Y:S01]  /*05f0*/  IMAD.WIDE R4, R5, 0x4, R22 ;  /* 0x0000000405047825 */ /* 0x002fe200078e0216 */
        /* <DEDUP_REMOVED lines=13> */
[----:B------:R-:W-:-:S02]  /*06d0*/  SHF.L.U32 R28, R21, 0x9, RZ ;  /* 0x00000009151c7819 */ /* 0x000fc400000006ff */
[----:B------:R-:W-:Y:S02]  /*06e0*/  SHF.L.U32 R29, R27, 0x9, RZ ;  /* 0x000000091b1d7819 */ /* 0x000fe400000006ff */
[----:B------:R-:W-:Y:S01]  /*06f0*/  LOP3.LUT R30, R28, 0x600, RZ, 0xc0, !PT ;  /* 0x000006001c1e7812 */ /* 0x000fe200078ec0ff */
[----:B------:R-:W-:-:S03]  /*0700*/  IMAD.SHL.U32 R28, R26, 0x200, RZ ;  /* 0x000002001a1c7824 */ /* 0x000fc600078e00ff */
[----:B------:R-:W-:Y:S02]  /*0710*/  LEA.HI R31, R21, R30, RZ, 0x1e ;  /* 0x0000001e151f7211 */ /* 0x000fe400078ff0ff */
[----:B------:R-:W-:Y:S02]  /*0720*/  LOP3.LUT R21, R28, 0x600, RZ, 0xc0, !PT ;  /* 0x000006001c157812 */ /* 0x000fe400078ec0ff */
[----:B------:R-:W-:Y:S01]  /*0730*/  LOP3.LUT R28, R29, 0x600, RZ, 0xc0, !PT ;  /* 0x000006001d1c7812 */ /* 0x000fe200078ec0ff */
[--C-:B------:R-:W-:Y:S01]  /*0740*/  IMAD R31, R31, 0x4, R24.reuse ;  /* 0x000000041f1f7824 */ /* 0x100fe200078e0218 */
[----:B------:R-:W-:Y:S02]  /*0750*/  LEA.HI R21, R26, R21, RZ, 0x1e ;  /* 0x000000151a157211 */ /* 0x000fe400078ff0ff */
[----:B------:R-:W-:Y:S02]  /*0760*/  LEA.HI R27, R27, R28, RZ, 0x1e ;  /* 0x0000001c1b1b7211 */ /* 0x000fe400078ff0ff */
[----:B------:R-:W-:Y:S01]  /*0770*/  SHF.L.U32 R28, R25, 0x9, RZ ;  /* 0x00000009191c7819 */ /* 0x000fe200000006ff */
[----:B------:R-:W-:Y:S01]  /*0780*/  IMAD R26, R21, 0x4, R24 ;  /* 0x00000004151a7824 */ /* 0x000fe200078e0218 */
[----:B------:R-:W-:-:S02]  /*0790*/  LEA R27, R27, R24, 0x2 ;  /* 0x000000181b1b7211 */ /* 0x000fc400078e10ff */
[----:B------:R-:W-:-:S04]  /*07a0*/  LOP3.LUT R28, R28, 0x600, RZ, 0xc0, !PT ;  /* 0x000006001c1c7812 */ /* 0x000fc800078ec0ff */
[----:B------:R-:W-:Y:S01]  /*07b0*/  LEA.HI R21, R25, R28, RZ, 0x1e ;  /* 0x0000001c19157211 */ /* 0x000fe200078ff0ff */
[----:B--2---:R0:W-:Y:S04]  /*07c0*/  STS [R31], R4 ;  /* 0x000000041f007388 */ /* 0x0041e80000000800 */
[----:B------:R2:W-:Y:S04]  /*07d0*/  STS [R31+0x200], R5 ;  /* 0x000200051f007388 */ /* 0x0005e80000000800 */
[----:B------:R2:W-:Y:S01]  /*07e0*/  STS [R31+0x400], R6 ;  /* 0x000400061f007388 */ /* 0x0005e20000000800 */
[----:B0-----:R-:W-:Y:S01]  /*07f0*/  IMAD R4, R21, 0x4, R24 ;  /* 0x0000000415047824 */ /* 0x001fe200078e0218 */
[----:B------:R-:W-:-:S02]  /*0800*/  IADD3 R21, PT, PT, R25, UR8, RZ ;  /* 0x0000000819157c10 */ /* 0x000fc4000fffe0ff */
[----:B------:R2:W-:Y:S02]  /*0810*/  STS [R31+0x600], R7 ;  /* 0x000600071f007388 */ /* 0x0005e40000000800 */
[----:B------:R-:W-:Y:S02]  /*0820*/  ISETP.GE.U32.AND P1, PT, R21, 0x200, PT ;  /* 0x000002001500780c */ /* 0x000fe40003f26070 */
        /* <DEDUP_REMOVED lines=13> */
.L_x_144:
[----:B------:R-:W-:Y:S05]  /*0900*/  BSYNC.RECONVERGENT B1 ;  /* 0x0000000000017941 */ /* 0x000fea0003800200 */
.L_x_143:
[----:B------:R-:W-:Y:S04]  /*0910*/  BSSY.RECONVERGENT B1, `(.L_x_146) ;  /* 0x0000019000017945 */ /* 0x000fe80003800200 */
[----:B------:R-:W-:Y:S05]  /*0920*/  @!P0 BRA `(.L_x_147) ;  /* 0x00000000005c8947 */ /* 0x000fea0003800000 */
[----:B0-2---:R-:W0:Y:S01]  /*0930*/  S2R R5, SR_CgaCtaId ;  /* 0x0000000000057919 */ /* 0x005e220000008800 */
[----:B------:R-:W1:Y:S01]  /*0940*/  LDC.64 R8, c[0x0][0x388] ;  /* 0x0000e200ff087b82 */ /* 0x000e620000000a00 */
[----:B------:R-:W-:Y:S02]  /*0950*/  MOV R2, 0x400 ;  /* 0x0000040000027802 */ /* 0x000fe40000000f00 */
[----:B------:R-:W-:-:S03]  /*0960*/  MOV R11, RZ ;  /* 0x000000ff000b7202 */ /* 0x000fc60000000f00 */
[----:B------:R-:W-:-:S05]  /*0970*/  VIADD R2, R2, 0x4000 ;  /* 0x0000400002027836 */ /* 0x000fca0000000000 */
[----:B0-----:R-:W-:Y:S01]  /*0980*/  LEA R10, R5, R2, 0x18 ;  /* 0x00000002050a7211 */ /* 0x001fe200078ec0ff */
[----:B------:R-:W-:-:S07]  /*0990*/  IMAD.MOV.U32 R2, RZ, RZ, R36 ;  /* 0x000000ffff027224 */ /* 0x000fce00078e0024 */
.L_x_148:
[----:B---3--:R-:W-:Y:S02]  /*09a0*/  SHF.L.U32 R4, R2, 0x2, RZ ;  /* 0x0000000202047819 */ /* 0x008fe400000006ff */
[----:B------:R-:W-:Y:S02]  /*09b0*/  SHF.R.U32.HI R12, RZ, 0x5, R2 ;  /* 0x00000005ff0c7819 */ /* 0x000fe40000011602 */
[----:B------:R-:W-:-:S05]  /*09c0*/  LOP3.LUT R4, R4, 0x7c, RZ, 0xc0, !PT ;  /* 0x0000007c04047812 */ /* 0x000fca00078ec0ff */
[----:B------:R-:W-:-:S04]  /*09d0*/  VIADD R5, R4, UR7 ;  /* 0x0000000704057c36 */ /* 0x000fc80008000000 */
[----:B------:R-:W-:-:S04]  /*09e0*/  IMAD R5, R12, UR9, R5 ;  /* 0x000000090c057c24 */ /* 0x000fc8000f8e0205 */
[----:B-1----:R-:W-:-:S06]  /*09f0*/  IMAD.WIDE R4, R5, 0x4, R8 ;  /* 0x0000000405047825 */ /* 0x002fcc00078e0208 */
[----:B------:R-:W2:Y:S01]  /*0a00*/  LDG.E.128 R4, desc[UR14][R4.64] ;  /* 0x0000000e04047981 */ /* 0x000ea2000c1e1d00 */
[C---:B------:R-:W-:Y:S01]  /*0a10*/  SHF.L.U32 R13, R2.reuse, 0x4, RZ ;  /* 0x00000004020d7819 */ /* 0x040fe200000006ff */
[----:B------:R-:W-:Y:S01]  /*0a20*/  VIADD R11, R11, 0x1 ;  /* 0x000000010b0b7836 */ /* 0x000fe20000000000 */
[----:B------:R-:W-:Y:S02]  /*0a30*/  IADD3 R2, PT, PT, R2, UR8, RZ ;  /* 0x0000000802027c10 */ /* 0x000fe4000fffe0ff */
[----:B------:R-:W-:Y:S02]  /*0a40*/  LOP3.LUT R13, R13, 0x1f0, RZ, 0xc0, !PT ;  /* 0x000001f00d0d7812 */ /* 0x000fe400078ec0ff */
[----:B------:R-:W-:-:S03]  /*0a50*/  ISETP.NE.AND P0, PT, R11, R20, PT ;  /* 0x000000140b00720c */ /* 0x000fc60003f05270 */
[----:B------:R-:W-:-:S05]  /*0a60*/  IMAD R13, R12, 0x200, R13 ;  /* 0x000002000c0d7824 */ /* 0x000fca00078e020d */
[----:B------:R-:W-:-:S05]  /*0a70*/  IADD3 R13, PT, PT, R10, R13, RZ ;  /* 0x0000000d0a0d7210 */ /* 0x000fca0007ffe0ff */
[----:B--2---:R3:W-:Y:S01]  /*0a80*/  STS.128 [R13], R4 ;  /* 0x000000040d007388 */ /* 0x0047e20000000c00 */
[----:B------:R-:W-:Y:S05]  /*0a90*/  @P0 BRA `(.L_x_148) ;  /* 0xfffffffc00c00947 */ /* 0x000fea000383ffff */
.L_x_147:
[----:B------:R-:W-:Y:S05]  /*0aa0*/  BSYNC.RECONVERGENT B1 ;  /* 0x0000000000017941 */ /* 0x000fea0003800200 */
.L_x_146:
[----:B------:R-:W-:Y:S05]  /*0ab0*/  @!P2 BRA `(.L_x_139) ;  /* 0x0000000000f0a947 */ /* 0x000fea0003800000 */
[----:B0-23--:R-:W0:Y:S01]  /*0ac0*/  S2R R5, SR_CgaCtaId ;  /* 0x0000000000057919 */ /* 0x00de220000008800 */
[----:B------:R-:W1:Y:S01]  /*0ad0*/  LDC.64 R20, c[0x0][0x388] ;  /* 0x0000e200ff147b82 */ /* 0x000e620000000a00 */
[----:B------:R-:W-:-:S05]  /*0ae0*/  MOV R4, 0x400 ;  /* 0x0000040000047802 */ /* 0x000fca0000000f00 */
[----:B------:R-:W-:-:S05]  /*0af0*/  VIADD R4, R4, 0x4000 ;  /* 0x0000400004047836 */ /* 0x000fca0000000000 */
[----:B0-----:R-:W-:-:S07]  /*0b00*/  LEA R22, R5, R4, 0x18 ;  /* 0x0000000405167211 */ /* 0x001fce00078ec0ff */
.L_x_149:
[C---:B0-----:R-:W-:Y:S01]  /*0b10*/  IADD3 R29, PT, PT, R2.reuse, UR8, RZ ;  /* 0x00000008021d7c10 */ /* 0x041fe2000fffe0ff */
[----:B------:R-:W-:Y:S01]  /*0b20*/  IMAD.SHL.U32 R4, R2, 0x4, RZ ;  /* 0x0000000402047824 */ /* 0x000fe200078e00ff */
[----:B------:R-:W0:Y:S01]  /*0b30*/  LDCU UR4, c[0x0][0x39c] ;  /* 0x00007380ff0477ac */ /* 0x000e220008000800 */
[----:B------:R-:W-:Y:S02]  /*0b40*/  SHF.R.U32.HI R26, RZ, 0x5, R2 ;  /* 0x00000005ff1a7819 */ /* 0x000fe40000011602 */
[C---:B------:R-:W-:Y:S02]  /*0b50*/  IADD3 R28, PT, PT, R29.reuse, UR8, RZ ;  /* 0x000000081d1c7c10 */ /* 0x040fe4000fffe0ff */
[----:B------:R-:W-:Y:S01]  /*0b60*/  LOP3.LUT R5, R4, 0x7c, RZ, 0xc0, !PT ;  /* 0x0000007c04057812 */ /* 0x000fe200078ec0ff */
[----:B------:R-:W-:Y:S01]  /*0b70*/  IMAD.SHL.U32 R4, R29, 0x4, RZ ;  /* 0x000000041d047824 */ /* 0x000fe200078e00ff */
[C---:B------:R-:W-:Y:S02]  /*0b80*/  IADD3 R23, PT, PT, R28.reuse, UR8, RZ ;  /* 0x000000081c177c10 */ /* 0x040fe4000fffe0ff */
[----:B------:R-:W-:Y:S01]  /*0b90*/  SHF.R.U32.HI R24, RZ, 0x5, R29 ;  /* 0x00000005ff187819 */ /* 0x000fe2000001161d */
[----:B------:R-:W-:Y:S01]  /*0ba0*/  VIADD R9, R5, UR7 ;  /* 0x0000000705097c36 */ /* 0x000fe20008000000 */
[----:B------:R-:W-:Y:S01]  /*0bb0*/  SHF.L.U32 R5, R28, 0x2, RZ ;  /* 0x000000021c057819 */ /* 0x000fe200000006ff */
[----:B------:R-:W-:Y:S01]  /*0bc0*/  IMAD.SHL.U32 R7, R23, 0x4, RZ ;  /* 0x0000000417077824 */ /* 0x000fe200078e00ff */
[----:B------:R-:W-:-:S02]  /*0bd0*/  LOP3.LUT R4, R4, 0x7c, RZ, 0xc0, !PT ;  /* 0x0000007c04047812 */ /* 0x000fc400078ec0ff */
[----:B------:R-:W-:Y:S02]  /*0be0*/  LOP3.LUT R6, R5, 0x7c, RZ, 0xc0, !PT ;  /* 0x0000007c05067812 */ /* 0x000fe400078ec0ff */
[----:B------:R-:W-:Y:S02]  /*0bf0*/  LOP3.LUT R7, R7, 0x7c, RZ, 0xc0, !PT ;  /* 0x0000007c07077812 */ /* 0x000fe400078ec0ff */
[----:B------:R-:W-:Y:S01]  /*0c00*/  IADD3 R5, PT, PT, R4, UR7, RZ ;  /* 0x0000000704057c10 */ /* 0x000fe2000fffe0ff */
[----:B------:R-:W-:Y:S01]  /*0c10*/  VIADD R6, R6, UR7 ;  /* 0x0000000706067c36 */ /* 0x000fe20008000000 */
[----:B------:R-:W-:Y:S02]  /*0c20*/  SHF.R.U32.HI R25, RZ, 0x5, R28 ;  /* 0x00000005ff197819 */ /* 0x000fe4000001161c */
[----:B------:R-:W-:Y:S02]  /*0c30*/  SHF.R.U32.HI R27, RZ, 0x5, R23 ;  /* 0x00000005ff1b7819 */ /* 0x000fe40000011617 */
[----:B------:R-:W-:Y:S01]  /*0c40*/  IADD3 R4, PT, PT, R7, UR7, RZ ;  /* 0x0000000707047c10 */ /* 0x000fe2000fffe0ff */
[----:B0-----:R-:W-:-:S02]  /*0c50*/  IMAD R7, R26, UR4, R9 ;  /* 0x000000041a077c24 */ /* 0x001fc4000f8e0209 */
[----:B------:R-:W-:Y:S02]  /*0c60*/  IMAD R9, R24, UR4, R5 ;  /* 0x0000000418097c24 */ /* 0x000fe4000f8e0205 */
[----:B------:R-:W-:Y:S02]  /*0c70*/  IMAD R13, R25, UR4, R6 ;  /* 0x00000004190d7c24 */ /* 0x000fe4000f8e0206 */
[----:B------:R-:W-:Y:S02]  /*0c80*/  IMAD R17, R27, UR4, R4 ;  /* 0x000000041b117c24 */ /* 0x000fe4000f8e0204 */
[----:B-1----:R-:W-:-:S04]  /*0c90*/  IMAD.WIDE R4, R7, 0x4, R20 ;  /* 0x0000000407047825 */ /* 0x002fc800078e0214 */
[--C-:B------:R-:W-:Y:S02]  /*0ca0*/  IMAD.WIDE R8, R9, 0x4, R20.reuse ;  /* 0x0000000409087825 */ /* 0x100fe400078e0214 */
[----:B------:R-:W2:Y:S02]  /*0cb0*/  LDG.E.128 R4, desc[UR14][R4.64] ;  /* 0x0000000e04047981 */ /* 0x000ea4000c1e1d00 */
[--C-:B------:R-:W-:Y:S02]  /*0cc0*/  IMAD.WIDE R12, R13, 0x4, R20.reuse ;  /* 0x000000040d0c7825 */ /* 0x100fe400078e0214 */
[----:B------:R-:W3:Y:S02]  /*0cd0*/  LDG.E.128 R8, desc[UR14][R8.64] ;  /* 0x0000000e08087981 */ /* 0x000ee4000c1e1d00 */
[----:B------:R-:W-:Y:S02]  /*0ce0*/  IMAD.WIDE R16, R17, 0x4, R20 ;  /* 0x0000000411107825 */ /* 0x000fe400078e0214 */
        /* <DEDUP_REMOVED lines=14> */
[C---:B------:R-:W-:Y:S01]  /*0dd0*/  IMAD.IADD R31, R22.reuse, 0x1, R31 ;  /* 0x00000001161f7824 */ /* 0x040fe200078e021f */
        /* <DEDUP_REMOVED lines=10> */
.L_x_139:
[----:B------:R-:W-:Y:S05]  /*0e80*/  BSYNC.RECONVERGENT B0 ;  /* 0x0000000000007941 */ /* 0x000fea0003800200 */
.L_x_138:
[----:B------:R-:W1:Y:S01]  /*0e90*/  LDCU UR9, c[0x0][0x3a0] ;  /* 0x00007400ff0977ac */ /* 0x000e620008000800 */
[----:B------:R-:W-:Y:S01]  /*0ea0*/  HFMA2 R37, -RZ, RZ, 0, 0 ;  /* 0x00000000ff257431 */ /* 0x000fe200000001ff */
[----:B------:R-:W-:Y:S02]  /*0eb0*/  CS2R R46, SRZ ;  /* 0x00000000002e7805 */ /* 0x000fe4000001ff00 */
[----:B------:R-:W-:Y:S02]  /*0ec0*/  CS2R R42, SRZ ;  /* 0x00000000002a7805 */ /* 0x000fe4000001ff00 */
[----:B------:R-:W-:Y:S02]  /*0ed0*/  CS2R R44, SRZ ;  /* 0x00000000002c7805 */ /* 0x000fe4000001ff00 */
[----:B------:R-:W-:Y:S02]  /*0ee0*/  CS2R R40, SRZ ;  /* 0x0000000000287805 */ /* 0x000fe4000001ff00 */
[----:B------:R-:W-:-:S02]  /*0ef0*/  CS2R R38, SRZ ;  /* 0x0000000000267805 */ /* 0x000fc4000001ff00 */
[----:B------:R-:W-:Y:S02]  /*0f00*/  CS2R R48, SRZ ;  /* 0x0000000000307805 */ /* 0x000fe4000001ff00 */
[----:B------:R-:W-:Y:S02]  /*0f10*/  CS2R R50, SRZ ;  /* 0x0000000000327805 */ /* 0x000fe4000001ff00 */
[----:B------:R-:W-:Y:S01]  /*0f20*/  MOV R53, RZ ;  /* 0x000000ff00357202 */ /* 0x000fe20000000f00 */
[----:B-1----:R-:W-:Y:S02]  /*0f30*/  UISETP.GE.AND UP0, UPT, UR9, -0xe, UPT ;  /* 0xfffffff20900788c */ /* 0x002fe4000bf06270 */
[----:B------:R-:W-:-:S04]  /*0f40*/  UIADD3 UR4, UPT, UPT, UR9, -0x1, URZ ;  /* 0xffffffff09047890 */ /* 0x000fc8000fffe0ff */
[----:B------:R-:W-:-:S04]  /*0f50*/  USHF.R.S32.HI UR5, URZ, 0x1f, UR4 ;  /* 0x0000001fff057899 */ /* 0x000fc80008011404 */
[----:B------:R-:W-:Y:S01]  /*0f60*/  ULEA.HI UR5, UR5, UR4, URZ, 0x4 ;  /* 0x0000000405057291 */ /* 0x000fe2000f8f20ff */
[----:B------:R-:W-:Y:S06]  /*0f70*/  BAR.SYNC.DEFER_BLOCKING 0x0 ;  /* 0x0000000000007b1d */ /* 0x000fec0000010000 */
[----:B------:R-:W-:Y:S05]  /*0f80*/  BRA.U !UP0, `(.L_x_150) ;  /* 0x0000001d08707547 */ /* 0x000fea000b800000 */
[----:B0-23--:R-:W0:Y:S01]  /*0f90*/  I2F.U32.RP R6, UR8 ;  /* 0x0000000800067d06 */ /* 0x00de220008209000 */
[----:B------:R-:W-:Y:S01]  /*0fa0*/  IADD3 R2, PT, PT, R36, UR8, RZ ;  /* 0x0000000824027c10 */ /* 0x000fe2000fffe0ff */
[----:B------:R-:W-:Y:S01]  /*0fb0*/  USHF.R.S32.HI UR10, URZ, 0x4, UR5 ;  /* 0x00000004ff0a7899 */ /* 0x000fe20008011405 */
[----:B------:R-:W-:Y:S01]  /*0fc0*/  IADD3 R9, PT, PT, RZ, -UR8, RZ ;  /* 0x80000008ff097c10 */ /* 0x000fe2000fffe0ff */
[----:B------:R-:W-:Y:S01]  /*0fd0*/  UMOV UR4, URZ ;  /* 0x000000ff00047c82 */ /* 0x000fe20008000000 */
[C---:B------:R-:W-:Y:S01]  /*0fe0*/  ISETP.GE.U32.AND P0, PT, R2.reuse, 0x200, PT ;  /* 0x000002000200780c */ /* 0x040fe20003f06070 */
[----:B------:R-:W-:Y:S01]  /*0ff0*/  UMOV UR5, URZ ;  /* 0x000000ff00057c82 */ /* 0x000fe20008000000 */
[----:B------:R-:W-:Y:S02]  /*1000*/  VIMNMX.U32 R7, PT, PT, R2, 0x200, !PT ;  /* 0x0000020002077848 */ /* 0x000fe40007fe0000 */
[----:B------:R-:W-:Y:S02]  /*1010*/  SEL R8, RZ, 0x1, P0 ;  /* 0x00000001ff087807 */ /* 0x000fe40000000000 */
[----:B------:R-:W-:-:S02]  /*1020*/  ISETP.NE.U32.AND P2, PT, RZ, UR8, PT ;  /* 0x00000008ff007c0c */ /* 0x000fc4000bf45070 */
[----:B------:R-:W-:Y:S01]  /*1030*/  IADD3 R7, PT, PT, R7, -R2, -R8 ;  /* 0x8000000207077210 */ /* 0x000fe20007ffe808 */
[----:B0-----:R-:W0:Y:S01]  /*1040*/  MUFU.RCP R6, R6 ;  /* 0x0000000600067308 */ /* 0x001e220000001000 */
[----:B------:R-:W-:Y:S02]  /*1050*/  IADD3 R32, PT, PT, R2, UR8, RZ ;  /* 0x0000000802207c10 */ /* 0x000fe4000fffe0ff */
[----:B------:R-:W-:Y:S02]  /*1060*/  LEA.HI R35, R36, UR6, RZ, 0x1e ;  /* 0x0000000624237c11 */ /* 0x000fe4000f8ff0ff */
[----:B------:R-:W-:Y:S02]  /*1070*/  LEA.HI R34, R2, UR6, RZ, 0x1e ;  /* 0x0000000602227c11 */ /* 0x000fe4000f8ff0ff */
[----:B------:R-:W-:Y:S01]  /*1080*/  MOV R46, RZ ;  /* 0x000000ff002e7202 */ /* 0x000fe20000000f00 */
[----:B0-----:R-:W-:-:S04]  /*1090*/  VIADD R4, R6, 0xffffffe ;  /* 0x0ffffffe06047836 */ /* 0x001fc80000000000 */
[----:B------:R0:W1:Y:S02]  /*10a0*/  F2I.FTZ.U32.TRUNC.NTZ R5, R4 ;  /* 0x0000000400057305 */ /* 0x000064000021f000 */
[----:B0-----:R-:W-:Y:S02]  /*10b0*/  IMAD.MOV.U32 R4, RZ, RZ, RZ ;  /* 0x000000ffff047224 */ /* 0x001fe400078e00ff */
[----:B-1----:R-:W-:-:S04]  /*10c0*/  IMAD R9, R9, R5, RZ ;  /* 0x0000000509097224 */ /* 0x002fc800078e02ff */
[----:B------:R-:W-:Y:S01]  /*10d0*/  IMAD.HI.U32 R6, R5, R9, R4 ;  /* 0x0000000905067227 */ /* 0x000fe200078e0004 */
[----:B------:R-:W-:-:S04]  /*10e0*/  SHF.L.U32 R5, R2, 0x2, RZ ;  /* 0x0000000202057819 */ /* 0x000fc800000006ff */
[----:B------:R-:W-:Y:S01]  /*10f0*/  LOP3.LUT R5, R5, 0xc, RZ, 0xc0, !PT ;  /* 0x0000000c05057812 */ /* 0x000fe200078ec0ff */
[----:B------:R-:W-:-:S04]  /*1100*/  IMAD.HI.U32 R9, R6, R7, RZ ;  /* 0x0000000706097227 */ /* 0x000fc800078e00ff */
[----:B------:R-:W-:Y:S01]  /*1110*/  IMAD.SHL.U32 R6, R32, 0x4, RZ ;  /* 0x0000000420067824 */ /* 0x000fe200078e00ff */
[----:B------:R-:W-:Y:S01]  /*1120*/  IADD3 R4, PT, PT, -R9, RZ, RZ ;  /* 0x000000ff09047210 */ /* 0x000fe20007ffe1ff */
[----:B------:R-:W-:Y:S02]  /*1130*/  IMAD R34, R34, UR9, R5 ;  /* 0x0000000922227c24 */ /* 0x000fe4000f8e0205 */
[----:B------:R-:W-:Y:S01]  /*1140*/  IMAD.SHL.U32 R5, R2, 0x200, RZ ;  /* 0x0000020002057824 */ /* 0x000fe200078e00ff */
[----:B------:R-:W-:Y:S01]  /*1150*/  LOP3.LUT R6, R6, 0xc, RZ, 0xc0, !PT ;  /* 0x0000000c06067812 */ /* 0x000fe200078ec0ff */
[----:B------:R-:W-:Y:S01]  /*1160*/  IMAD R4, R4, UR8, R7 ;  /* 0x0000000804047c24 */ /* 0x000fe2000f8e0207 */
[----:B------:R-:W-:Y:S02]  /*1170*/  LEA.HI R7, R32, UR6, RZ, 0x1e ;  /* 0x0000000620077c11 */ /* 0x000fe4000f8ff0ff */
[----:B------:R-:W-:Y:S02]  /*1180*/  LOP3.LUT R5, R5, 0x600, RZ, 0xc0, !PT ;  /* 0x0000060005057812 */ /* 0x000fe400078ec0ff */
[----:B------:R-:W-:Y:S01]  /*1190*/  ISETP.GE.U32.AND P0, PT, R4, UR8, PT ;  /* 0x0000000804007c0c */ /* 0x000fe2000bf06070 */
[----:B------:R-:W-:Y:S01]  /*11a0*/  IMAD R7, R7, UR9, R6 ;  /* 0x0000000907077c24 */ /* 0x000fe2000f8e0206 */
[----:B------:R-:W-:-:S02]  /*11b0*/  SHF.L.U32 R6, R32, 0x9, RZ ;  /* 0x0000000920067819 */ /* 0x000fc400000006ff */
[----:B------:R-:W-:-:S09]  /*11c0*/  LEA.HI R33, R2, R5, RZ, 0x1e ;  /* 0x0000000502217211 */ /* 0x000fd200078ff0ff */
[----:B------:R-:W-:Y:S02]  /*11d0*/  @P0 IADD3 R4, PT, PT, R4, -UR8, RZ ;  /* 0x8000000804040c10 */ /* 0x000fe4000fffe0ff */
[----:B------:R-:W-:Y:S02]  /*11e0*/  @P0 IADD3 R9, PT, PT, R9, 0x1, RZ ;  /* 0x0000000109090810 */ /* 0x000fe40007ffe0ff */
[----:B------:R-:W-:Y:S01]  /*11f0*/  ISETP.GE.U32.AND P1, PT, R4, UR8, PT ;  /* 0x0000000804007c0c */ /* 0x000fe2000bf26070 */
[----:B------:R-:W-:-:S05]  /*1200*/  IMAD.SHL.U32 R4, R36, 0x4, RZ ;  /* 0x0000000424047824 */ /* 0x000fca00078e00ff */
[----:B------:R-:W-:-:S05]  /*1210*/  LOP3.LUT R4, R4, 0xc, RZ, 0xc0, !PT ;  /* 0x0000000c04047812 */ /* 0x000fca00078ec0ff */
[----:B------:R-:W-:Y:S02]  /*1220*/  IMAD R35, R35, UR9, R4 ;  /* 0x0000000923237c24 */ /* 0x000fe4000f8e0204 */
[----:B------:R-:W-:Y:S02]  /*1230*/  @P1 IADD3 R9, PT, PT, R9, 0x1, RZ ;  /* 0x0000000109091810 */ /* 0x000fe40007ffe0ff */
[----:B------:R-:W-:-:S04]  /*1240*/  @!P2 LOP3.LUT R9, RZ, UR8, RZ, 0x33, !PT ;  /* 0x00000008ff09ac12 */ /* 0x000fc8000f8e33ff */
[----:B------:R-:W-:Y:S02]  /*1250*/  IADD3 R4, PT, PT, R8, R9, RZ ;  /* 0x0000000908047210 */ /* 0x000fe40007ffe0ff */
[----:B------:R-:W-:-:S03]  /*1260*/  LOP3.LUT R9, R6, 0x600, RZ, 0xc0, !PT ;  /* 0x0000060006097812 */ /* 0x000fc600078ec0ff */
[----:B------:R-:W-:Y:S01]  /*1270*/  VIADD R6, R4, 0x1 ;  /* 0x0000000104067836 */ /* 0x000fe20000000000 */
[----:B------:R-:W-:-:S04]  /*1280*/  LEA.HI R5, R32, R9, RZ, 0x1e ;  /* 0x0000000920057211 */ /* 0x000fc800078ff0ff */
[----:B------:R-:W-:-:S07]  /*1290*/  LOP3.LUT R6, R6, 0x3, RZ, 0xc0, !PT ;  /* 0x0000000306067812 */ /* 0x000fce00078ec0ff */
.L_x_162:
[----:B------:R-:W-:Y:S02]  /*12a0*/  UISETP.GE.AND UP0, UPT, UR4, UR10, UPT ;  /* 0x0000000a0400728c */ /* 0x000fe4000bf06270 */
[----:B------:R-:W-:-:S07]  /*12b0*/  ULOP3.LUT UR12, UR5, 0x1, URZ, 0x3c, !UPT ;  /* 0x00000001050c7892 */ /* 0x000fce000f8e3cff */
[----:B------:R-:W-:Y:S05]  /*12c0*/  BRA.U UP0, `(.L_x_151) ;  /* 0x0000000d00fc7547 */ /* 0x000fea000b800000 */
[----:B------:R-:W-:Y:S01]  /*12d0*/  ISETP.GT.U32.AND P0, PT, R36, 0x1ff, PT ;  /* 0x000001ff2400780c */ /* 0x000fe20003f04070 */
[----:B------:R-:W0:Y:S01]  /*12e0*/  LDCU UR13, c[0x0][0x3a0] ;  /* 0x00007400ff0d77ac */ /* 0x000e220008000800 */
[----:B------:R-:W-:Y:S01]  /*12f0*/  BSSY.RECONVERGENT B0, `(.L_x_151) ;  /* 0x00000fc000007945 */ /* 0x000fe20003800200 */
[----:B------:R-:W1:Y:S10]  /*1300*/  LDCU UR16, c[0x0][0x39c] ;  /* 0x00007380ff1077ac */ /* 0x000e740008000800 */
[----:B------:R-:W-:Y:S05]  /*1310*/  @P0 BRA `(.L_x_152) ;  /* 0x0000000c00e40947 */ /* 0x000fea0003800000 */
[----:B------:R-:W2:Y:S01]  /*1320*/  S2UR UR11, SR_CgaCtaId ;  /* 0x00000000000b79c3 */ /* 0x000ea20000008800 */
[----:B------:R-:W-:Y:S01]  /*1330*/  ISETP.NE.AND P1, PT, R6, RZ, PT ;  /* 0x000000ff0600720c */ /* 0x000fe20003f25270 */
[----:B------:R-:W-:Y:S01]  /*1340*/  UMOV UR9, 0x400 ;  /* 0x0000040000097882 */ /* 0x000fe20000000000 */
[----:B------:R-:W-:Y:S01]  /*1350*/  IMAD.U32 R26, RZ, RZ, UR12 ;  /* 0x0000000cff1a7e24 */ /* 0x000fe2000f8e00ff */
[----:B------:R-:W-:Y:S01]  /*1360*/  MOV R24, UR4 ;  /* 0x0000000400187c02 */ /* 0x000fe20008000f00 */
[----:B------:R-:W-:Y:S01]  /*1370*/  BSSY.RECONVERGENT B1, `(.L_x_153) ;  /* 0x0000029000017945 */ /* 0x000fe20003800200 */
[----:B------:R-:W-:Y:S02]  /*1380*/  MOV R55, R36 ;  /* 0x0000002400377202 */ /* 0x000fe40000000f00 */
[----:B------:R-:W-:Y:S01]  /*1390*/  LEA R24, R24, 0x10, 0x4 ;  /* 0x0000001018187811 */ /* 0x000fe200078e20ff */
[----:B--2---:R-:W-:-:S06]  /*13a0*/  ULEA UR9, UR11, UR9, 0x18 ;  /* 0x000000090b097291 */ /* 0x004fcc000f8ec0ff */
[----:B------:R-:W-:Y:S01]  /*13b0*/  LEA R26, R26, UR9, 0xd ;  /* 0x000000091a1a7c11 */ /* 0x000fe2000f8e68ff */
[----:B------:R-:W-:Y:S06]  /*13c0*/  @!P1 BRA `(.L_x_154) ;  /* 0x00000000008c9947 */ /* 0x000fec0003800000 */
[----:B------:R-:W2:Y:S01]  /*13d0*/  LDC.64 R12, c[0x0][0x380] ;  /* 0x0000e000ff0c7b82 */ /* 0x000ea20000000a00 */
[----:B------:R-:W-:-:S05]  /*13e0*/  IADD3 R9, PT, PT, R35, R24, RZ ;  /* 0x0000001823097210 */ /* 0x000fca0007ffe0ff */
[----:B--2---:R-:W-:-:S06]  /*13f0*/  IMAD.WIDE R8, R9, 0x4, R12 ;  /* 0x0000000409087825 */ /* 0x004fcc00078e020c */
[----:B------:R-:W2:Y:S01]  /*1400*/  LDG.E.128 R8, desc[UR14][R8.64] ;  /* 0x0000000e08087981 */ /* 0x000ea2000c1e1d00 */
[----:B------:R-:W-:Y:S01]  /*1410*/  IMAD.SHL.U32 R14, R36, 0x200, RZ ;  /* 0x00000200240e7824 */ /* 0x000fe200078e00ff */
[----:B------:R-:W-:Y:S02]  /*1420*/  ISETP.NE.AND P0, PT, R6, 0x1, PT ;  /* 0x000000010600780c */ /* 0x000fe40003f05270 */
[----:B------:R-:W-:Y:S02]  /*1430*/  MOV R55, R2 ;  /* 0x0000000200377202 */ /* 0x000fe40000000f00 */
        /* <DEDUP_REMOVED lines=11> */
[----:B------:R-:W-:Y:S02]  /*14f0*/  LEA R14, R33, R26, 0x2 ;  /* 0x0000001a210e7211 */ /* 0x000fe400078e10ff */
[----:B------:R-:W-:Y:S02]  /*1500*/  ISETP.NE.AND P0, PT, R6, 0x2, PT ;  /* 0x000000020600780c */ /* 0x000fe40003f05270 */
[----:B------:R-:W-:Y:S01]  /*1510*/  MOV R55, R32 ;  /* 0x0000002000377202 */ /* 0x000fe20000000f00 */
[----:B--2---:R3:W-:Y:S04]  /*1520*/  STS [R14], R8 ;  /* 0x000000080e007388 */ /* 0x0047e80000000800 */
[----:B------:R3:W-:Y:S04]  /*1530*/  STS [R14+0x200], R9 ;  /* 0x000200090e007388 */ /* 0x0007e80000000800 */
[----:B------:R3:W-:Y:S04]  /*1540*/  STS [R14+0x400], R10 ;  /* 0x0004000a0e007388 */ /* 0x0007e80000000800 */
[----:B------:R3:W-:Y:S01]  /*1550*/  STS [R14+0x600], R11 ;  /* 0x0006000b0e007388 */ /* 0x0007e20000000800 */
[----:B------:R-:W-:Y:S05]  /*1560*/  @!P0 BRA `(.L_x_154) ;  /* 0x0000000000248947 */ /* 0x000fea0003800000 */
[----:B---3--:R-:W-:-:S04]  /*1570*/  IMAD.IADD R9, R7, 0x1, R24 ;  /* 0x0000000107097824 */ /* 0x008fc800078e0218 */
[----:B------:R-:W-:-:S06]  /*1580*/  IMAD.WIDE R8, R9, 0x4, R12 ;  /* 0x0000000409087825 */ /* 0x000fcc00078e020c */
[----:B------:R-:W2:Y:S01]  /*1590*/  LDG.E.128 R8, desc[UR14][R8.64] ;  /* 0x0000000e08087981 */ /* 0x000ea2000c1e1d00 */
[----:B------:R-:W-:Y:S02]  /*15a0*/  LEA R12, R5, R26, 0x2 ;  /* 0x0000001a050c7211 */ /* 0x000fe400078e10ff */
[----:B------:R-:W-:-:S03]  /*15b0*/  IADD3 R55, PT, PT, R32, UR8, RZ ;  /* 0x0000000820377c10 */ /* 0x000fc6000fffe0ff */
[----:B--2---:R4:W-:Y:S04]  /*15c0*/  STS [R12], R8 ;  /* 0x000000080c007388 */ /* 0x0049e80000000800 */
[----:B------:R4:W-:Y:S04]  /*15d0*/  STS [R12+0x200], R9 ;  /* 0x000200090c007388 */ /* 0x0009e80000000800 */
[----:B------:R4:W-:Y:S04]  /*15e0*/  STS [R12+0x400], R10 ;  /* 0x0004000a0c007388 */ /* 0x0009e80000000800 */
[----:B------:R4:W-:Y:S02]  /*15f0*/  STS [R12+0x600], R11 ;  /* 0x0006000b0c007388 */ /* 0x0009e40000000800 */
.L_x_154:
[----:B01----:R-:W-:Y:S05]  /*1600*/  BSYNC.RECONVERGENT B1 ;  /* 0x0000000000017941 */ /* 0x003fea0003800200 */
.L_x_153:
[----:B------:R-:W-:Y:S01]  /*1610*/  ISETP.GE.U32.AND P2, PT, R4, 0x3, PT ;  /* 0x000000030400780c */ /* 0x000fe20003f46070 */
[----:B------:R-:W-:-:S12]  /*1620*/  BSSY.RECONVERGENT B1, `(.L_x_155) ;  /* 0x0000058000017945 */ /* 0x000fd80003800200 */
[----:B------:R-:W-:Y:S05]  /*1630*/  @!P2 BRA `(.L_x_156) ;  /* 0x000000040058a947 */ /* 0x000fea0003800000 */
[----:B------:R-:W-:Y:S01]  /*1640*/  MOV R27, UR8 ;  /* 0x00000008001b7c02 */ /* 0x000fe20008000f00 */
[----:B------:R-:W-:Y:S01]  /*1650*/  IMAD.SHL.U32 R54, R55, 0x4, RZ ;  /* 0x0000000437367824 */ /* 0x000fe200078e00ff */
[----:B------:R-:W-:Y:S01]  /*1660*/  MOV R30, UR8 ;  /* 0x00000008001e7c02 */ /* 0x000fe20008000f00 */
[----:B------:R-:W-:Y:S01]  /*1670*/  IMAD.U32 R29, RZ, RZ, UR8 ;  /* 0x00000008ff1d7e24 */ /* 0x000fe2000f8e00ff */
[----:B------:R-:W-:Y:S01]  /*1680*/  MOV R28, UR8 ;  /* 0x00000008001c7c02 */ /* 0x000fe20008000f00 */
[--C-:B------:R-:W-:Y:S01]  /*1690*/  IMAD R27, R27, 0x8, R54.reuse ;  /* 0x000000081b1b7824 */ /* 0x100fe200078e0236 */
[----:B------:R-:W-:Y:S01]  /*16a0*/  IADD3 R25, PT, PT, R55, UR8, RZ ;  /* 0x0000000837197c10 */ /* 0x000fe2000fffe0ff */
[----:B------:R-:W-:Y:S01]  /*16b0*/  IMAD R29, R29, 0xc, R54 ;  /* 0x0000000c1d1d7824 */ /* 0x000fe200078e0236 */
[----:B------:R-:W-:Y:S01]  /*16c0*/  LEA R28, R28, R55, 0x1 ;  /* 0x000000371c1c7211 */ /* 0x000fe200078e08ff */
[----:B------:R-:W-:Y:S01]  /*16d0*/  IMAD R30, R30, 0x3, R55 ;  /* 0x000000031e1e7824 */ /* 0x000fe200078e0237 */
[----:B------:R-:W-:-:S07]  /*16e0*/  SHF.L.U32 R31, R25, 0x2, RZ ;  /* 0x00000002191f7819 */ /* 0x000fce00000006ff */
.L_x_157:
[----:B------:R-:W0:Y:S01]  /*16f0*/  LDC.64 R20, c[0x0][0x380] ;  /* 0x0000e000ff147b82 */ /* 0x000e220000000a00 */
[----:B--234-:R-:W-:Y:S02]  /*1700*/  LOP3.LUT R9, R54, 0xc, RZ, 0xc0, !PT ;  /* 0x0000000c36097812 */ /* 0x01cfe400078ec0ff */
[----:B------:R-:W-:-:S03]  /*1710*/  LEA.HI R8, R55, UR6, RZ, 0x1e ;  /* 0x0000000637087c11 */ /* 0x000fc6000f8ff0ff */
[----:B------:R-:W-:-:S04]  /*1720*/  IMAD.IADD R9, R24, 0x1, R9 ;  /* 0x0000000118097824 */ /* 0x000fc800078e0209 */
[----:B------:R-:W-:Y:S01]  /*1730*/  IMAD R9, R8, UR13, R9 ;  /* 0x0000000d08097c24 */ /* 0x000fe2000f8e0209 */
[----:B------:R-:W-:-:S03]  /*1740*/  SHF.L.U32 R12, R54, 0x7, RZ ;  /* 0x00000007360c7819 */ /* 0x000fc600000006ff */
[----:B0-----:R-:W-:-:S06]  /*1750*/  IMAD.WIDE R8, R9, 0x4, R20 ;  /* 0x0000000409087825 */ /* 0x001fcc00078e0214 */
[----:B------:R-:W2:Y:S01]  /*1760*/  LDG.E.128 R8, desc[UR14][R8.64] ;  /* 0x0000000e08087981 */ /* 0x000ea2000c1e1d00 */
[----:B------:R-:W-:Y:S02]  /*1770*/  LOP3.LUT R12, R12, 0x600, RZ, 0xc0, !PT ;  /* 0x000006000c0c7812 */ /* 0x000fe400078ec0ff */
[----:B------:R-:W-:Y:S02]  /*1780*/  LOP3.LUT R15, R31, 0xc, RZ, 0xc0, !PT ;  /* 0x0000000c1f0f7812 */ /* 0x000fe400078ec0ff */
[----:B------:R-:W-:Y:S02]  /*1790*/  LEA.HI R13, R55, R12, RZ, 0x1e ;  /* 0x0000000c370d7211 */ /* 0x000fe400078ff0ff */
[----:B------:R-:W-:Y:S02]  /*17a0*/  IADD3 R15, PT, PT, R24, R15, RZ ;  /* 0x0000000f180f7210 */ /* 0x000fe40007ffe0ff */
[----:B------:R-:W-:Y:S01]  /*17b0*/  LEA.HI R12, R25, UR6, RZ, 0x1e ;  /* 0x00000006190c7c11 */ /* 0x000fe2000f8ff0ff */
[----:B------:R-:W-:Y:S01]  /*17c0*/  IMAD R52, R13, 0x4, R26 ;  /* 0x000000040d347824 */ /* 0x000fe200078e021a */
[----:B------:R-:W-:-:S03]  /*17d0*/  LEA.HI R17, R28, UR6, RZ, 0x1e ;  /* 0x000000061c117c11 */ /* 0x000fc6000f8ff0ff */
[----:B------:R-:W-:Y:S01]  /*17e0*/  IMAD R13, R12, UR13, R15 ;  /* 0x0000000d0c0d7c24 */ /* 0x000fe2000f8e020f */
[----:B------:R-:W-:Y:S02]  /*17f0*/  LOP3.LUT R15, R27, 0xc, RZ, 0xc0, !PT ;  /* 0x0000000c1b0f7812 */ /* 0x000fe400078ec0ff */
[----:B------:R-:W-:Y:S01]  /*1800*/  LOP3.LUT R19, R29, 0xc, RZ, 0xc0, !PT ;  /* 0x0000000c1d137812 */ /* 0x000fe200078ec0ff */
[----:B------:R-:W-:Y:S01]  /*1810*/  IMAD.WIDE R12, R13, 0x4, R20 ;  /* 0x000000040d0c7825 */ /* 0x000fe200078e0214 */
[C---:B------:R-:W-:Y:S02]  /*1820*/  IADD3 R16, PT, PT, R24.reuse, R15, RZ ;  /* 0x0000000f18107210 */ /* 0x040fe40007ffe0ff */
[----:B------:R-:W-:-:S03]  /*1830*/  IADD3 R19, PT, PT, R24, R19, RZ ;  /* 0x0000001318137210 */ /* 0x000fc60007ffe0ff */
[----:B------:R-:W-:Y:S01]  /*1840*/  IMAD R17, R17, UR13, R16 ;  /* 0x0000000d11117c24 */ /* 0x000fe2000f8e0210 */
[----:B------:R-:W-:Y:S01]  /*1850*/  LEA.HI R16, R30, UR6, RZ, 0x1e ;  /* 0x000000061e107c11 */ /* 0x000fe2000f8ff0ff */
[----:B------:R-:W3:Y:S04]  /*1860*/  LDG.E.128 R12, desc[UR14][R12.64] ;  /* 0x0000000e0c0c7981 */ /* 0x000ee8000c1e1d00 */
[----:B------:R-:W-:Y:S02]  /*1870*/  IMAD R19, R16, UR13, R19 ;  /* 0x0000000d10137c24 */ /* 0x000fe4000f8e0213 */
[----:B------:R-:W-:-:S04]  /*1880*/  IMAD.WIDE R16, R17, 0x4, R20 ;  /* 0x0000000411107825 */ /* 0x000fc800078e0214 */
[----:B------:R-:W-:Y:S02]  /*1890*/  IMAD.WIDE R20, R19, 0x4, R20 ;  /* 0x0000000413147825 */ /* 0x000fe400078e0214 */
[----:B------:R-:W4:Y:S04]  /*18a0*/  LDG.E.128 R16, desc[UR14][R16.64] ;  /* 0x0000000e10107981 */ /* 0x000f28000c1e1d00 */
[----:B------:R-:W5:Y:S04]  /*18b0*/  LDG.E.128 R20, desc[UR14][R20.64] ;  /* 0x0000000e14147981 */ /* 0x000f68000c1e1d00 */
[----:B--2---:R0:W-:Y:S04]  /*18c0*/  STS [R52], R8 ;  /* 0x0000000834007388 */ /* 0x0041e80000000800 */
[----:B------:R1:W-:Y:S01]  /*18d0*/  STS [R52+0x200], R9 ;  /* 0x0002000934007388 */ /* 0x0003e20000000800 */
[----:B0-----:R-:W-:-:S05]  /*18e0*/  IMAD.SHL.U32 R8, R31, 0x80, RZ ;  /* 0x000000801f087824 */ /* 0x001fca00078e00ff */
[----:B------:R-:W-:-:S04]  /*18f0*/  LOP3.LUT R8, R8, 0x600, RZ, 0xc0, !PT ;  /* 0x0000060008087812 */ /* 0x000fc800078ec0ff */
[----:B-1----:R-:W-:Y:S02]  /*1900*/  LEA.HI R9, R25, R8, RZ, 0x1e ;  /* 0x0000000819097211 */ /* 0x002fe400078ff0ff */
[----:B------:R-:W-:-:S04]  /*1910*/  SHF.L.U32 R8, R27, 0x7, RZ ;  /* 0x000000071b087819 */ /* 0x000fc800000006ff */
[----:B------:R-:W-:Y:S02]  /*1920*/  LOP3.LUT R57, R8, 0x600, RZ, 0xc0, !PT ;  /* 0x0000060008397812 */ /* 0x000fe400078ec0ff */
[----:B------:R-:W-:Y:S01]  /*1930*/  SHF.L.U32 R8, R29, 0x7, RZ ;  /* 0x000000071d087819 */ /* 0x000fe200000006ff */
[----:B------:R0:W-:Y:S03]  /*1940*/  STS [R52+0x600], R11 ;  /* 0x0006000b34007388 */ /* 0x0001e60000000800 */
[----:B0-----:R-:W-:Y:S02]  /*1950*/  LOP3.LUT R11, R8, 0x600, RZ, 0xc0, !PT ;  /* 0x00000600080b7812 */ /* 0x001fe400078ec0ff */
[----:B------:R-:W-:-:S04]  /*1960*/  MOV R8, UR8 ;  /* 0x0000000800087c02 */ /* 0x000fc80008000f00 */
[----:B------:R-:W-:-:S04]  /*1970*/  IADD3 R55, PT, PT, R8, UR8, R55 ;  /* 0x0000000808377c10 */ /* 0x000fc8000fffe037 */
[----:B------:R-:W-:Y:S02]  /*1980*/  IADD3 R55, PT, PT, R8, UR8, R55 ;  /* 0x0000000808377c10 */ /* 0x000fe4000fffe037 */
[----:B------:R-:W-:Y:S02]  /*1990*/  LEA.HI R57, R28, R57, RZ, 0x1e ;  /* 0x000000391c397211 */ /* 0x000fe400078ff0ff */
[----:B------:R-:W-:Y:S02]  /*19a0*/  LEA.HI R11, R30, R11, RZ, 0x1e ;  /* 0x0000000b1e0b7211 */ /* 0x000fe400078ff0ff */
[----:B------:R-:W-:Y:S01]  /*19b0*/  ISETP.GE.U32.AND P0, PT, R55, 0x200, PT ;  /* 0x000002003700780c */ /* 0x000fe20003f06070 */
[--C-:B------:R-:W-:Y:S01]  /*19c0*/  IMAD R57, R57, 0x4, R26.reuse ;  /* 0x0000000439397824 */ /* 0x100fe200078e021a */
[----:B------:R-:W-:Y:S01]  /*19d0*/  LEA R9, R9, R26, 0x2 ;  /* 0x0000001a09097211 */ /* 0x000fe200078e10ff */
[----:B------:R-:W-:Y:S01]  /*19e0*/  IMAD R11, R11, 0x4, R26 ;  /* 0x000000040b0b7824 */ /* 0x000fe200078e021a */
[----:B------:R0:W-:Y:S04]  /*19f0*/  STS [R52+0x400], R10 ;  /* 0x0004000a34007388 */ /* 0x0001e80000000800 */
[----:B---3--:R1:W-:Y:S04]  /*1a00*/  STS [R9], R12 ;  /* 0x0000000c09007388 */ /* 0x0083e80000000800 */
[----:B------:R2:W-:Y:S04]  /*1a10*/  STS [R9+0x200], R13 ;  /* 0x0002000d09007388 */ /* 0x0005e80000000800 */
[----:B------:R3:W-:Y:S01]  /*1a20*/  STS [R9+0x400], R14 ;  /* 0x0004000e09007388 */ /* 0x0007e20000000800 */
[----:B0-----:R-:W-:-:S03]  /*1a30*/  MOV R10, UR8 ;  /* 0x00000008000a7c02 */ /* 0x001fc60008000f00 */
[----:B------:R0:W-:Y:S01]  /*1a40*/  STS [R9+0x600], R15 ;  /* 0x0006000f09007388 */ /* 0x0001e20000000800 */
[----:B-1----:R-:W-:-:S03]  /*1a50*/  MOV R12, UR8 ;  /* 0x00000008000c7c02 */ /* 0x002fc60008000f00 */
[----:B----4-:R-:W-:Y:S01]  /*1a60*/  STS [R57], R16 ;  /* 0x0000001039007388 */ /* 0x010fe20000000800 */
[----:B--2---:R-:W-:Y:S01]  /*1a70*/  MOV R13, UR8 ;  /* 0x00000008000d7c02 */ /* 0x004fe20008000f00 */
[----:B---3--:R-:W-:Y:S02]  /*1a80*/  IMAD.U32 R14, RZ, RZ, UR8 ;  /* 0x00000008ff0e7e24 */ /* 0x008fe4000f8e00ff */
[----:B------:R-:W-:Y:S01]  /*1a90*/  STS [R57+0x200], R17 ;  /* 0x0002001139007388 */ /* 0x000fe20000000800 */
[----:B0-----:R-:W-:-:S03]  /*1aa0*/  MOV R9, UR8 ;  /* 0x0000000800097c02 */ /* 0x001fc60008000f00 */
[----:B------:R-:W-:Y:S04]  /*1ab0*/  STS [R57+0x400], R18 ;  /* 0x0004001239007388 */ /* 0x000fe80000000800 */
[----:B------:R-:W-:Y:S04]  /*1ac0*/  STS [R57+0x600], R19 ;  /* 0x0006001339007388 */ /* 0x000fe80000000800 */
[----:B-----5:R-:W-:Y:S04]  /*1ad0*/  STS [R11], R20 ;  /* 0x000000140b007388 */ /* 0x020fe80000000800 */
[----:B------:R-:W-:Y:S04]  /*1ae0*/  STS [R11+0x200], R21 ;  /* 0x000200150b007388 */ /* 0x000fe80000000800 */
[----:B------:R-:W-:Y:S04]  /*1af0*/  STS [R11+0x400], R22 ;  /* 0x000400160b007388 */ /* 0x000fe80000000800 */
[----:B------:R0:W-:Y:S01]  /*1b00*/  STS [R11+0x600], R23 ;  /* 0x000600170b007388 */ /* 0x0001e20000000800 */
[----:B------:R-:W-:Y:S01]  /*1b10*/  LEA R27, R10, R27, 0x4 ;  /* 0x0000001b0a1b7211 */ /* 0x000fe200078e20ff */
[----:B------:R-:W-:Y:S01]  /*1b20*/  IMAD R31, R14, 0x10, R31 ;  /* 0x000000100e1f7824 */ /* 0x000fe200078e021f */
[----:B------:R-:W-:-:S02]  /*1b30*/  LEA R29, R12, R29, 0x4 ;  /* 0x0000001d0c1d7211 */ /* 0x000fc400078e20ff */
[----:B------:R-:W-:Y:S01]  /*1b40*/  LEA R54, R13, R54, 0x4 ;  /* 0x000000360d367211 */ /* 0x000fe200078e20ff */
[----:B0-----:R-:W-:Y:S01]  /*1b50*/  IMAD.U32 R11, RZ, RZ, UR8 ;  /* 0x00000008ff0b7e24 */ /* 0x001fe2000f8e00ff */
[----:B------:R-:W-:Y:S02]  /*1b60*/  LEA R28, R9, R28, 0x2 ;  /* 0x0000001c091c7211 */ /* 0x000fe400078e10ff */
[----:B------:R-:W-:Y:S01]  /*1b70*/  LEA R25, R8, R25, 0x2 ;  /* 0x0000001908197211 */ /* 0x000fe200078e10ff */
[----:B------:R-:W-:Y:S01]  /*1b80*/  IMAD R30, R11, 0x4, R30 ;  /* 0x000000040b1e7824 */ /* 0x000fe200078e021e */
[----:B------:R-:W-:Y:S06]  /*1b90*/  @!P0 BRA `(.L_x_157) ;  /* 0xfffffff800d48947 */ /* 0x000fec000383ffff */
.L_x_156:
[----:B------:R-:W-:Y:S05]  /*1ba0*/  BSYNC.RECONVERGENT B1 ;  /* 0x0000000000017941 */ /* 0x000fea0003800200 */
.L_x_155:
[----:B------:R-:W0:Y:S01]  /*1bb0*/  S2UR UR11, SR_CgaCtaId ;  /* 0x00000000000b79c3 */ /* 0x000e220000008800 */
[----:B------:R-:W-:Y:S01]  /*1bc0*/  UMOV UR9, 0x400 ;  /* 0x0000040000097882 */ /* 0x000fe20000000000 */
[----:B------:R-:W-:Y:S01]  /*1bd0*/  ULOP3.LUT UR17, UR5, 0x1, URZ, 0x3c, !UPT ;  /* 0x0000000105117892 */ /* 0x000fe2000f8e3cff */
[----:B------:R-:W-:Y:S01]  /*1be0*/  BSSY.RECONVERGENT B1, `(.L_x_158) ;  /* 0x0000030000017945 */ /* 0x000fe20003800200 */
[----:B------:R-:W-:Y:S01]  /*1bf0*/  UIADD3 UR9, UPT, UPT, UR9, 0x4000, URZ ;  /* 0x0000400009097890 */ /* 0x000fe2000fffe0ff */
[----:B------:R-:W-:-:S03]  /*1c00*/  IMAD.MOV.U32 R52, RZ, RZ, R36 ;  /* 0x000000ffff347224 */ /* 0x000fc600078e0024 */
[----:B------:R-:W-:Y:S01]  /*1c10*/  MOV R25, UR17 ;  /* 0x0000001100197c02 */ /* 0x000fe20008000f00 */
[----:B0-----:R-:W-:-:S06]  /*1c20*/  ULEA UR9, UR11, UR9, 0x18 ;  /* 0x000000090b097291 */ /* 0x001fcc000f8ec0ff */
[----:B------:R-:W-:Y:S01]  /*1c30*/  LEA R25, R25, UR9, 0xd ;  /* 0x0000000919197c11 */ /* 0x000fe2000f8e68ff */
[----:B------:R-:W-:Y:S06]  /*1c40*/  @!P1 BRA `(.L_x_159) ;  /* 0x0000000000a49947 */ /* 0x000fec0003800000 */
[----:B--23--:R-:W0:Y:S01]  /*1c50*/  LDC R14, c[0x0][0x39c] ;  /* 0x0000e700ff0e7b82 */ /* 0x00ce220000000800 */
[----:B----4-:R-:W-:Y:S02]  /*1c60*/  SHF.L.U32 R8, R36, 0x2, RZ ;  /* 0x0000000224087819 */ /* 0x010fe400000006ff */
[----:B------:R-:W-:Y:S02]  /*1c70*/  SHF.R.U32.HI R15, RZ, 0x5, R36 ;  /* 0x00000005ff0f7819 */ /* 0x000fe40000011624 */
[----:B------:R-:W-:Y:S02]  /*1c80*/  LOP3.LUT R16, R8, 0x7c, RZ, 0xc0, !PT ;  /* 0x0000007c08107812 */ /* 0x000fe400078ec0ff */
[----:B------:R-:W-:Y:S01]  /*1c90*/  IADD3 R9, PT, PT, R15, R24, RZ ;  /* 0x000000180f097210 */ /* 0x000fe20007ffe0ff */
[----:B------:R-:W1:Y:S02]  /*1ca0*/  LDC.64 R12, c[0x0][0x388] ;  /* 0x0000e200ff0c7b82 */ /* 0x000e640000000a00 */
[----:B------:R-:W-:-:S04]  /*1cb0*/  VIADD R8, R16, UR7 ;  /* 0x0000000710087c36 */ /* 0x000fc80008000000 */
[----:B0-----:R-:W-:-:S04]  /*1cc0*/  IMAD R9, R9, R14, R8 ;  /* 0x0000000e09097224 */ /* 0x001fc800078e0208 */
[----:B-1----:R-:W-:-:S06]  /*1cd0*/  IMAD.WIDE R8, R9, 0x4, R12 ;  /* 0x0000000409087825 */ /* 0x002fcc00078e020c */
[----:B------:R-:W2:Y:S01]  /*1ce0*/  LDG.E.128 R8, desc[UR14][R8.64] ;  /* 0x0000000e08087981 */ /* 0x000ea2000c1e1d00 */
[----:B------:R-:W-:Y:S01]  /*1cf0*/  LEA R16, R15, R16, 0x7 ;  /* 0x000000100f107211 */ /* 0x000fe200078e38ff */
[----:B------:R-:W-:Y:S01]  /*1d00*/  IMAD.MOV.U32 R52, RZ, RZ, R2 ;  /* 0x000000ffff347224 */ /* 0x000fe200078e0002 */
[----:B------:R-:W-:Y:S02]  /*1d10*/  ISETP.NE.AND P0, PT, R6, 0x1, PT ;  /* 0x000000010600780c */ /* 0x000fe40003f05270 */
[----:B------:R-:W-:-:S05]  /*1d20*/  LEA R15, R16, R25, 0x2 ;  /* 0x00000019100f7211 */ /* 0x000fca00078e10ff */
[----:B--2---:R0:W-:Y:S06]  /*1d30*/  STS.128 [R15], R8 ;  /* 0x000000080f007388 */ /* 0x0041ec0000000c00 */
[----:B------:R-:W-:Y:S05]  /*1d40*/  @!P0 BRA `(.L_x_159) ;  /* 0x0000000000648947 */ /* 0x000fea0003800000 */
[----:B------:R-:W-:Y:S02]  /*1d50*/  ISETP.NE.AND P0, PT, R6, 0x2, PT ;  /* 0x000000020600780c */ /* 0x000fe40003f05270 */
[----:B------:R-:W-:Y:S02]  /*1d60*/  SHF.L.U32 R16, R2, 0x2, RZ ;  /* 0x0000000202107819 */ /* 0x000fe400000006ff */
[----:B------:R-:W-:Y:S02]  /*1d70*/  SHF.L.U32 R18, R32, 0x2, RZ ;  /* 0x0000000220127819 */ /* 0x000fe400000006ff */
[----:B------:R-:W-:Y:S02]  /*1d80*/  SHF.R.U32.HI R17, RZ, 0x5, R2 ;  /* 0x00000005ff117819 */ /* 0x000fe40000011602 */
[----:B------:R-:W-:Y:S02]  /*1d90*/  LOP3.LUT R16, R16, 0x7c, RZ, 0xc0, !PT ;  /* 0x0000007c10107812 */ /* 0x000fe400078ec0ff */
[----:B------:R-:W-:Y:S01]  /*1da0*/  SHF.R.U32.HI R19, RZ, 0x5, R32 ;  /* 0x00000005ff137819 */ /* 0x000fe20000011620 */
[----:B0-----:R-:W-:Y:S01]  /*1db0*/  IMAD.IADD R9, R17, 0x1, R24 ;  /* 0x0000000111097824 */ /* 0x001fe200078e0218 */
[----:B------:R-:W-:-:S02]  /*1dc0*/  LOP3.LUT R18, R18, 0x7c, RZ, 0xc0, !PT ;  /* 0x0000007c12127812 */ /* 0x000fc400078ec0ff */
[----:B------:R-:W-:Y:S02]  /*1dd0*/  IADD3 R10, PT, PT, R16, UR7, RZ ;  /* 0x00000007100a7c10 */ /* 0x000fe4000fffe0ff */
[----:B------:R-:W-:Y:S01]  /*1de0*/  @P0 IADD3 R11, PT, PT, R19, R24, RZ ;  /* 0x00000018130b0210 */ /* 0x000fe20007ffe0ff */
[----:B------:R-:W-:Y:S02]  /*1df0*/  VIADD R8, R18, UR7 ;  /* 0x0000000712087c36 */ /* 0x000fe40008000000 */
[-C--:B------:R-:W-:Y:S02]  /*1e00*/  IMAD R9, R9, R14.reuse, R10 ;  /* 0x0000000e09097224 */ /* 0x080fe400078e020a */
[----:B------:R-:W-:Y:S02]  /*1e10*/  @P0 IMAD R11, R11, R14, R8 ;  /* 0x0000000e0b0b0224 */ /* 0x000fe400078e0208 */
[----:B------:R-:W-:-:S04]  /*1e20*/  IMAD.WIDE R8, R9, 0x4, R12 ;  /* 0x0000000409087825 */ /* 0x000fc800078e020c */
[----:B------:R-:W-:Y:S02]  /*1e30*/  @P0 IMAD.WIDE R12, R11, 0x4, R12 ;  /* 0x000000040b0c0825 */ /* 0x000fe400078e020c */
[----:B------:R-:W2:Y:S04]  /*1e40*/  LDG.E.128 R8, desc[UR14][R8.64] ;  /* 0x0000000e08087981 */ /* 0x000ea8000c1e1d00 */
[----:B------:R-:W3:Y:S01]  /*1e50*/  @P0 LDG.E.128 R12, desc[UR14][R12.64] ;  /* 0x0000000e0c0c0981 */ /* 0x000ee2000c1e1d00 */
[----:B------:R-:W-:Y:S02]  /*1e60*/  LEA R16, R17, R16, 0x7 ;  /* 0x0000001011107211 */ /* 0x000fe400078e38ff */
[----:B------:R-:W-:Y:S02]  /*1e70*/  LEA R18, R19, R18, 0x7 ;  /* 0x0000001213127211 */ /* 0x000fe400078e38ff */
[----:B------:R-:W-:Y:S01]  /*1e80*/  MOV R52, R32 ;  /* 0x0000002000347202 */ /* 0x000fe20000000f00 */
[----:B------:R-:W-:Y:S01]  /*1e90*/  IMAD R16, R16, 0x4, R25 ;  /* 0x0000000410107824 */ /* 0x000fe200078e0219 */
[----:B------:R-:W-:Y:S01]  /*1ea0*/  @P0 LEA R17, R18, R25, 0x2 ;  /* 0x0000001912110211 */ /* 0x000fe200078e10ff */
[----:B------:R-:W-:-:S03]  /*1eb0*/  @P0 VIADD R52, R32, UR8 ;  /* 0x0000000820340c36 */ /* 0x000fc60008000000 */
[----:B--2---:R1:W-:Y:S04]  /*1ec0*/  STS.128 [R16], R8 ;  /* 0x0000000810007388 */ /* 0x0043e80000000c00 */
[----:B---3--:R1:W-:Y:S02]  /*1ed0*/  @P0 STS.128 [R17], R12 ;  /* 0x0000000c11000388 */ /* 0x0083e40000000c00 */
.L_x_159:
[----:B------:R-:W-:Y:S05]  /*1ee0*/  BSYNC.RECONVERGENT B1 ;  /* 0x0000000000017941 */ /* 0x000fea0003800200 */
.L_x_158:
[----:B------:R-:W-:Y:S05]  /*1ef0*/  @!P2 BRA `(.L_x_152) ;  /* 0x0000000000eca947 */ /* 0x000fea0003800000 */
.L_x_160:
[C---:B------:R-:W-:Y:S01]  /*1f00*/  IADD3 R28, PT, PT, R52.reuse, UR8, RZ ;  /* 0x00000008341c7c10 */ /* 0x040fe2000fffe0ff */
[----:B------:R-:W5:Y:S01]  /*1f10*/  LDC.64 R20, c[0x0][0x388] ;  /* 0x0000e200ff147b82 */ /* 0x000f620000000a00 */
[----:B01234-:R-:W-:Y:S02]  /*1f20*/  SHF.L.U32 R8, R52, 0x2, RZ ;  /* 0x0000000234087819 */ /* 0x01ffe400000006ff */
[C---:B------:R-:W-:Y:S01]  /*1f30*/  SHF.L.U32 R10, R28.reuse, 0x2, RZ ;  /* 0x000000021c0a7819 */ /* 0x040fe200000006ff */
[----:B------:R-:W-:Y:S01]  /*1f40*/  VIADD R30, R28, UR8 ;  /* 0x000000081c1e7c36 */ /* 0x000fe20008000000 */
[----:B------:R-:W-:Y:S02]  /*1f50*/  SHF.R.U32.HI R15, RZ, 0x5, R52 ;  /* 0x00000005ff0f7819 */ /* 0x000fe40000011634 */
[----:B------:R-:W-:Y:S02]  /*1f60*/  LOP3.LUT R8, R8, 0x7c, RZ, 0xc0, !PT ;  /* 0x0000007c08087812 */ /* 0x000fe400078ec0ff */
[----:B------:R-:W-:Y:S01]  /*1f70*/  IADD3 R26, PT, PT, R30, UR8, RZ ;  /* 0x000000081e1a7c10 */ /* 0x000fe2000fffe0ff */
[----:B------:R-:W-:Y:S01]  /*1f80*/  IMAD.IADD R9, R24, 0x1, R15 ;  /* 0x0000000118097824 */ /* 0x000fe200078e020f */
[----:B------:R-:W-:-:S02]  /*1f90*/  SHF.L.U32 R14, R30, 0x2, RZ ;  /* 0x000000021e0e7819 */ /* 0x000fc400000006ff */
[----:B------:R-:W-:Y:S02]  /*1fa0*/  SHF.L.U32 R16, R26, 0x2, RZ ;  /* 0x000000021a107819 */ /* 0x000fe400000006ff */
[----:B------:R-:W-:Y:S02]  /*1fb0*/  LOP3.LUT R14, R14, 0x7c, RZ, 0xc0, !PT ;  /* 0x0000007c0e0e7812 */ /* 0x000fe400078ec0ff */
[----:B------:R-:W-:Y:S02]  /*1fc0*/  SHF.R.U32.HI R27, RZ, 0x5, R30 ;  /* 0x00000005ff1b7819 */ /* 0x000fe4000001161e */
[----:B------:R-:W-:Y:S02]  /*1fd0*/  SHF.R.U32.HI R29, RZ, 0x5, R28 ;  /* 0x00000005ff1d7819 */ /* 0x000fe4000001161c */
[----:B------:R-:W-:Y:S02]  /*1fe0*/  LOP3.LUT R10, R10, 0x7c, RZ, 0xc0, !PT ;  /* 0x0000007c0a0a7812 */ /* 0x000fe400078ec0ff */
[----:B------:R-:W-:-:S02]  /*1ff0*/  LOP3.LUT R16, R16, 0x7c, RZ, 0xc0, !PT ;  /* 0x0000007c10107812 */ /* 0x000fc400078ec0ff */
[----:B------:R-:W-:Y:S01]  /*2000*/  SHF.R.U32.HI R31, RZ, 0x5, R26 ;  /* 0x00000005ff1f7819 */ /* 0x000fe2000001161a */
[----:B------:R-:W-:Y:S01]  /*2010*/  VIADD R14, R14, UR7 ;  /* 0x000000070e0e7c36 */ /* 0x000fe20008000000 */
[----:B------:R-:W-:Y:S01]  /*2020*/  IADD3 R8, PT, PT, R8, UR7, RZ ;  /* 0x0000000708087c10 */ /* 0x000fe2000fffe0ff */
[----:B------:R-:W-:Y:S01]  /*2030*/  VIADD R13, R10, UR7 ;  /* 0x000000070a0d7c36 */ /* 0x000fe20008000000 */
[C---:B------:R-:W-:Y:S02]  /*2040*/  IADD3 R17, PT, PT, R24.reuse, R27, RZ ;  /* 0x0000001b18117210 */ /* 0x040fe40007ffe0ff */
[C---:B------:R-:W-:Y:S01]  /*2050*/  IADD3 R12, PT, PT, R24.reuse, R29, RZ ;  /* 0x0000001d180c7210 */ /* 0x040fe20007ffe0ff */
[----:B------:R-:W-:Y:S01]  /*2060*/  IMAD.IADD R19, R24, 0x1, R31 ;  /* 0x0000000118137824 */ /* 0x000fe200078e021f */
[----:B------:R-:W-:Y:S01]  /*2070*/  IADD3 R16, PT, PT, R16, UR7, RZ ;  /* 0x0000000710107c10 */ /* 0x000fe2000fffe0ff */
[----:B------:R-:W-:Y:S02]  /*2080*/  IMAD R9, R9, UR16, R8 ;  /* 0x0000001009097c24 */ /* 0x000fe4000f8e0208 */
[----:B------:R-:W-:Y:S01]  /*2090*/  IMAD R17, R17, UR16, R14 ;  /* 0x0000001011117c24 */ /* 0x000fe2000f8e020e */
[----:B------:R-:W-:Y:S01]  /*20a0*/  SHF.L.U32 R14, R52, 0x4, RZ ;  /* 0x00000004340e7819 */ /* 0x000fe200000006ff */
[----:B------:R-:W-:-:S02]  /*20b0*/  IMAD R13, R12, UR16, R13 ;  /* 0x000000100c0d7c24 */ /* 0x000fc4000f8e020d */
[----:B------:R-:W-:Y:S01]  /*20c0*/  IMAD R19, R19, UR16, R16 ;  /* 0x0000001013137c24 */ /* 0x000fe2000f8e0210 */
[----:B------:R-:W-:Y:S01]  /*20d0*/  LOP3.LUT R14, R14, 0x1f0, RZ, 0xc0, !PT ;  /* 0x000001f00e0e7812 */ /* 0x000fe200078ec0ff */
[----:B-----5:R-:W-:-:S04]  /*20e0*/  IMAD.WIDE R8, R9, 0x4, R20 ;  /* 0x0000000409087825 */ /* 0x020fc800078e0214 */
        /* <DEDUP_REMOVED lines=9> */
[----:B------:R-:W-:-:S02]  /*2180*/  IMAD.SHL.U32 R30, R30, 0x10, RZ ;  /* 0x000000101e1e7824 */ /* 0x000fc400078e00ff */
[----:B------:R-:W-:Y:S01]  /*2190*/  IMAD.IADD R52, R25, 0x1, R52 ;  /* 0x0000000119347824 */ /* 0x000fe200078e0234 */
[----:B------:R-:W-:Y:S02]  /*21a0*/  LOP3.LUT R28, R28, 0x1f0, RZ, 0xc0, !PT ;  /* 0x000001f01c1c7812 */ /* 0x000fe400078ec0ff */
[----:B------:R-:W-:Y:S02]  /*21b0*/  LOP3.LUT R30, R30, 0x1f0, RZ, 0xc0, !PT ;  /* 0x000001f01e1e7812 */ /* 0x000fe400078ec0ff */
[----:B------:R-:W-:Y:S02]  /*21c0*/  LEA R28, R29, R28, 0x9 ;  /* 0x0000001c1d1c7211 */ /* 0x000fe400078e48ff */
[----:B------:R-:W-:Y:S02]  /*21d0*/  SHF.L.U32 R29, R26, 0x4, RZ ;  /* 0x000000041a1d7819 */ /* 0x000fe400000006ff */
[----:B------:R-:W-:Y:S02]  /*21e0*/  LEA R30, R27, R30, 0x9 ;  /* 0x0000001e1b1e7211 */ /* 0x000fe400078e48ff */
[----:B------:R-:W-:-:S02]  /*21f0*/  LOP3.LUT R54, R29, 0x1f0, RZ, 0xc0, !PT ;  /* 0x000001f01d367812 */ /* 0x000fc400078ec0ff */
[C---:B------:R-:W-:Y:S02]  /*2200*/  IADD3 R28, PT, PT, R25.reuse, R28, RZ ;  /* 0x0000001c191c7210 */ /* 0x040fe40007ffe0ff */
[----:B------:R-:W-:Y:S01]  /*2210*/  IADD3 R30, PT, PT, R25, R30, RZ ;  /* 0x0000001e191e7210 */ /* 0x000fe20007ffe0ff */
[----:B------:R-:W-:-:S04]  /*2220*/  IMAD R54, R31, 0x200, R54 ;  /* 0x000002001f367824 */ /* 0x000fc800078e0236 */
[----:B------:R-:W-:Y:S01]  /*2230*/  IMAD.IADD R54, R25, 0x1, R54 ;  /* 0x0000000119367824 */ /* 0x000fe200078e0236 */
[----:B--2---:R0:W-:Y:S04]  /*2240*/  STS.128 [R52], R8 ;  /* 0x0000000834007388 */ /* 0x0041e80000000c00 */
[----:B---3--:R1:W-:Y:S04]  /*2250*/  STS.128 [R28], R12 ;  /* 0x0000000c1c007388 */ /* 0x0083e80000000c00 */
[----:B----4-:R1:W-:Y:S04]  /*2260*/  STS.128 [R30], R16 ;  /* 0x000000101e007388 */ /* 0x0103e80000000c00 */
[----:B-----5:R1:W-:Y:S01]  /*2270*/  STS.128 [R54], R20 ;  /* 0x0000001436007388 */ /* 0x0203e20000000c00 */
[----:B0-----:R-:W-:-:S04]  /*2280*/  IADD3 R52, PT, PT, R26, UR8, RZ ;  /* 0x000000081a347c10 */ /* 0x001fc8000fffe0ff */
[----:B------:R-:W-:-:S13]  /*2290*/  ISETP.GE.U32.AND P0, PT, R52, 0x200, PT ;  /* 0x000002003400780c */ /* 0x000fda0003f06070 */
[----:B-1----:R-:W-:Y:S05]  /*22a0*/  @!P0 BRA `(.L_x_160) ;  /* 0xfffffffc00148947 */ /* 0x002fea000383ffff */
.L_x_152:
[----:B01----:R-:W-:Y:S05]  /*22b0*/  BSYNC.RECONVERGENT B0 ;  /* 0x0000000000007941 */ /* 0x003fea0003800200 */
.L_x_151:
        /* <DEDUP_REMOVED lines=8> */
.L_x_161:
        /* <DEDUP_REMOVED lines=8> */
[----:B------:R-:W-:Y:S04]  /*23c0*/  LDS.128 R24, [R55] ;  /* 0x0000000037187984 */ /* 0x000fe80000000c00 */
[----:B------:R-:W0:Y:S04]  /*23d0*/  LDS.128 R28, [R54] ;  /* 0x00000000361c7984 */ /* 0x000e280000000c00 */
[----:B------:R-:W-:Y:S04]  /*23e0*/  LDS.128 R16, [R55+0x200] ;  /* 0x0002000037107984 */ /* 0x000fe80000000c00 */
[----:B------:R-:W1:Y:S04]  /*23f0*/  LDS.128 R20, [R54+0x200] ;  /* 0x0002000036147984 */ /* 0x000e680000000c00 */
[----:B--234-:R-:W-:Y:S04]  /*2400*/  LDS.128 R8, [R55+0x400] ;  /* 0x0004000037087984 */ /* 0x01cfe80000000c00 */
[----:B------:R-:W2:Y:S01]  /*2410*/  LDS.128 R12, [R54+0x400] ;  /* 0x00040000360c7984 */ /* 0x000ea20000000c00 */
[C---:B0-----:R-:W-:Y:S01]  /*2420*/  FFMA R37, R24.reuse, R28, R37 ;  /* 0x0000001c18257223 */ /* 0x041fe20000000025 */
[CC--:B------:R-:W-:Y:S01]  /*2430*/  FFMA R40, R24.reuse, R29.reuse, R40 ;  /* 0x0000001d18287223 */ /* 0x0c0fe20000000028 */
[----:B------:R-:W-:Y:S01]  /*2440*/  FFMA R39, R24, R30, R39 ;  /* 0x0000001e18277223 */ /* 0x000fe20000000027 */
[----:B------:R-:W-:Y:S01]  /*2450*/  FFMA R49, R28, R26, R49 ;  /* 0x0000001a1c317223 */ /* 0x000fe20000000031 */
[C---:B------:R-:W-:Y:S01]  /*2460*/  FFMA R47, R26.reuse, R29, R47 ;  /* 0x0000001d1a2f7223 */ /* 0x040fe2000000002f */
[----:B------:R-:W-:Y:S01]  /*2470*/  FFMA R45, R26, R30, R45 ;  /* 0x0000001e1a2d7223 */ /* 0x000fe2000000002d */
[-C--:B------:R-:W-:Y:S01]  /*2480*/  FFMA R24, R24, R31.reuse, R42 ;  /* 0x0000001f18187223 */ /* 0x080fe2000000002a */
[----:B------:R-:W-:Y:S01]  /*2490*/  FFMA R26, R26, R31, R48 ;  /* 0x0000001f1a1a7223 */ /* 0x000fe20000000030 */
[C---:B-1----:R-:W-:Y:S01]  /*24a0*/  FFMA R37, R16.reuse, R20, R37 ;  /* 0x0000001410257223 */ /* 0x042fe20000000025 */
[CC--:B------:R-:W-:Y:S01]  /*24b0*/  FFMA R40, R16.reuse, R21.reuse, R40 ;  /* 0x0000001510287223 */ /* 0x0c0fe20000000028 */
[----:B------:R-:W-:Y:S01]  /*24c0*/  FFMA R39, R16, R22, R39 ;  /* 0x0000001610277223 */ /* 0x000fe20000000027 */
[----:B------:R-:W-:Y:S01]  /*24d0*/  FFMA R49, R20, R18, R49 ;  /* 0x0000001214317223 */ /* 0x000fe20000000031 */
[C---:B------:R-:W-:Y:S01]  /*24e0*/  FFMA R47, R18.reuse, R21, R47 ;  /* 0x00000015122f7223 */ /* 0x040fe2000000002f */
        /* <DEDUP_REMOVED lines=9> */
[-C--:B------:R-:W-:Y:S01]  /*2580*/  FFMA R16, R16, R23.reuse, R24 ;  /* 0x0000001710107223 */ /* 0x080fe20000000018 */
[----:B------:R-:W-:Y:S01]  /*2590*/  FFMA R18, R18, R23, R26 ;  /* 0x0000001712127223 */ /* 0x000fe2000000001a */
[----:B------:R-:W-:Y:S01]  /*25a0*/  LDS.128 R28, [R54+0x600] ;  /* 0x00060000361c7984 */ /* 0x000fe20000000c00 */
[C---:B--2---:R-:W-:Y:S01]  /*25b0*/  FFMA R37, R8.reuse, R12, R37 ;  /* 0x0000000c08257223 */ /* 0x044fe20000000025 */
[CC--:B------:R-:W-:Y:S01]  /*25c0*/  FFMA R40, R8.reuse, R13.reuse, R40 ;  /* 0x0000000d08287223 */ /* 0x0c0fe20000000028 */
[----:B------:R-:W-:Y:S01]  /*25d0*/  FFMA R39, R8, R14, R39 ;  /* 0x0000000e08277223 */ /* 0x000fe20000000027 */
[----:B------:R-:W0:Y:S01]  /*25e0*/  LDS.128 R24, [R55+0x600] ;  /* 0x0006000037187984 */ /* 0x000e220000000c00 */
[----:B------:R-:W-:Y:S01]  /*25f0*/  FFMA R49, R12, R10, R49 ;  /* 0x0000000a0c317223 */ /* 0x000fe20000000031 */
[C---:B------:R-:W-:Y:S01]  /*2600*/  FFMA R47, R10.reuse, R13, R47 ;  /* 0x0000000d0a2f7223 */ /* 0x040fe2000000002f */
[----:B------:R-:W-:Y:S01]  /*2610*/  FFMA R45, R10, R14, R45 ;  /* 0x0000000e0a2d7223 */ /* 0x000fe2000000002d */
[-C--:B------:R-:W-:Y:S01]  /*2620*/  FFMA R8, R8, R15.reuse, R16 ;  /* 0x0000000f08087223 */ /* 0x080fe20000000010 */
        /* <DEDUP_REMOVED lines=10> */
[----:B------:R-:W-:Y:S01]  /*26d0*/  LDS.128 R16, [R55+0x800] ;  /* 0x0008000037107984 */ /* 0x000fe20000000c00 */
[C---:B------:R-:W-:Y:S01]  /*26e0*/  FFMA R44, R9.reuse, R13, R44 ;  /* 0x0000000d092c7223 */ /* 0x040fe2000000002c */
[CC--:B------:R-:W-:Y:S01]  /*26f0*/  FFMA R43, R9.reuse, R14.reuse, R43 ;  /* 0x0000000e092b7223 */ /* 0x0c0fe2000000002b */
[----:B------:R-:W-:Y:S01]  /*2700*/  FFMA R46, R9, R15, R46 ;  /* 0x0000000f092e7223 */ /* 0x000fe2000000002e */
[----:B------:R-:W1:Y:S01]  /*2710*/  LDS.128 R20, [R54+0x800] ;  /* 0x0008000036147984 */ /* 0x000e620000000c00 */
[----:B------:R-:W-:Y:S01]  /*2720*/  FFMA R51, R12, R11, R51 ;  /* 0x0000000b0c337223 */ /* 0x000fe20000000033 */
[C---:B------:R-:W-:Y:S01]  /*2730*/  FFMA R50, R11.reuse, R13, R50 ;  /* 0x0000000d0b327223 */ /* 0x040fe20000000032 */
[C---:B------:R-:W-:Y:S01]  /*2740*/  FFMA R53, R11.reuse, R14, R53 ;  /* 0x0000000e0b357223 */ /* 0x040fe20000000035 */
[----:B------:R-:W-:-:S02]  /*2750*/  FFMA R38, R11, R15, R38 ;  /* 0x0000000f0b267223 */ /* 0x000fc40000000026 */
[----:B------:R-:W-:Y:S01]  /*2760*/  LDS.128 R12, [R55+0xa00] ;  /* 0x000a0000370c7984 */ /* 0x000fe20000000c00 */
[C---:B0-----:R-:W-:Y:S01]  /*2770*/  FFMA R37, R24.reuse, R28, R37 ;  /* 0x0000001c18257223 */ /* 0x041fe20000000025 */
[CC--:B------:R-:W-:Y:S01]  /*2780*/  FFMA R40, R24.reuse, R29.reuse, R40 ;  /* 0x0000001d18287223 */ /* 0x0c0fe20000000028 */
[----:B------:R-:W-:Y:S01]  /*2790*/  FFMA R39, R24, R30, R39 ;  /* 0x0000001e18277223 */ /* 0x000fe20000000027 */
[----:B------:R-:W-:Y:S01]  /*27a0*/  FFMA R49, R28, R26, R49 ;  /* 0x0000001a1c317223 */ /* 0x000fe20000000031 */
[C---:B------:R-:W-:Y:S01]  /*27b0*/  FFMA R47, R26.reuse, R29, R47 ;  /* 0x0000001d1a2f7223 */ /* 0x040fe2000000002f */
[-C--:B------:R-:W-:Y:S01]  /*27c0*/  FFMA R45, R26, R30.reuse, R45 ;  /* 0x0000001e1a2d7223 */ /* 0x080fe2000000002d */
[-C--:B------:R-:W-:Y:S01]  /*27d0*/  FFMA R24, R24, R31.reuse, R8 ;  /* 0x0000001f18187223 */ /* 0x080fe20000000008 */
[----:B------:R-:W-:Y:S01]  /*27e0*/  FFMA R26, R26, R31, R10 ;  /* 0x0000001f1a1a7223 */ /* 0x000fe2000000000a */
[C---:B------:R-:W-:Y:S01]  /*27f0*/  FFMA R41, R28.reuse, R25, R41 ;  /* 0x000000191c297223 */ /* 0x040fe20000000029 */
[----:B------:R-:W0:Y:S01]  /*2800*/  LDS.128 R8, [R54+0xa00] ;  /* 0x000a000036087984 */ /* 0x000e220000000c00 */
        /* <DEDUP_REMOVED lines=8> */
[C---:B-1----:R-:W-:Y:S01]  /*2890*/  FFMA R37, R16.reuse, R20, R37 ;  /* 0x0000001410257223 */ /* 0x042fe20000000025 */
        /* <DEDUP_REMOVED lines=16> */
[----:B------:R-:W1:Y:S01]  /*29a0*/  LDS.128 R20, [R54+0xc00] ;  /* 0x000c000036147984 */ /* 0x000e620000000c00 */
        /* <DEDUP_REMOVED lines=50> */
[----:B------:R-:W-:Y:S01]  /*2cd0*/  BAR.SYNC.DEFER_BLOCKING 0x0 ;  /* 0x0000000000007b1d */ /* 0x000fe20000010000 */
[----:B------:R-:W-:Y:S02]  /*2ce0*/  UISETP.LT.AND UP0, UPT, URZ, UR10, UPT ;  /* 0x0000000aff00728c */ /* 0x000fe4000bf01270 */
[----:B------:R-:W-:Y:S02]  /*2cf0*/  UIADD3 UR9, UPT, UPT, UR4, 0x1, URZ ;  /* 0x0000000104097890 */ /* 0x000fe4000fffe0ff */
[----:B------:R-:W-:Y:S02]  /*2d00*/  USEL UR11, URZ, UR10, !UP0 ;  /* 0x0000000aff0b7287 */ /* 0x000fe4000c000000 */
[----:B------:R-:W-:Y:S02]  /*2d10*/  ULOP3.LUT UR5, UR5, 0x1, URZ, 0x3c, !UPT ;  /* 0x0000000105057892 */ /* 0x000fe4000f8e3cff */
[----:B------:R-:W-:-:S03]  /*2d20*/  UISETP.NE.AND UP0, UPT, UR4, UR11, UPT ;  /* 0x0000000b0400728c */ /* 0x000fc6000bf05270 */
[----:B------:R-:W-:-:S06]  /*2d30*/  UMOV UR4, UR9 ;  /* 0x0000000900047c82 */ /* 0x000fcc0008000000 */
[----:B------:R-:W-:Y:S05]  /*2d40*/  BRA.U UP0, `(.L_x_162) ;  /* 0xffffffe500547547 */ /* 0x000fea000b83ffff */
.L_x_150:
[----:B------:R-:W1:Y:S01]  /*2d50*/  LDCU.64 UR4, c[0x0][0x398] ;  /* 0x00007300ff0477ac */ /* 0x000e620008000a00 */
[----:B0-23--:R-:W-:Y:S02]  /*2d60*/  LEA R4, R3, UR7, 0x2 ;  /* 0x0000000703047c11 */ /* 0x00dfe4000f8e10ff */
[----:B------:R-:W-:Y:S01]  /*2d70*/  LEA R5, R0, UR6, 0x2 ;  /* 0x0000000600057c11 */ /* 0x000fe2000f8e10ff */
        /* <DEDUP_REMOVED lines=11> */
[----:B------:R-:W-:-:S04]  /*2e30*/  IADD3 R9, P2, PT, R4, R11, RZ ;  /* 0x0000000b04097210 */ /* 0x000fc80007f5e0ff */
[----:B------:R-:W-:Y:S02]  /*2e40*/  ISETP.GE.AND P0, PT, R0, UR5, PT ;  /* 0x0000000500007c0c */ /* 0x000fe4000bf06270 */
[----:B------:R-:W-:Y:S02]  /*2e50*/  SHF.R.S32.HI R0, RZ, 0x1f, R4 ;  /* 0x0000001fff007819 */ /* 0x000fe40000011404 */
[----:B------:R-:W-:Y:S02]  /*2e60*/  ISETP.GE.OR P4, PT, R5, UR4, P0 ;  /* 0x0000000405007c0c */ /* 0x000fe40008786670 */
[----:B------:R-:W-:Y:S02]  /*2e70*/  LEA.HI.X.SX32 R10, R11, R0, 0x1, P2 ;  /* 0x000000000b0a7211 */ /* 0x000fe400010f0eff */
        /* <DEDUP_REMOVED lines=17> */
[----:B------:R-:W3:Y:S01]  /*2f90*/  @!P5 LDC R13, c[0x0][0x3a8] ;  /* 0x0000ea00ff0ddb82 */ /* 0x000ee20000000800 */
[----:B------:R-:W4:Y:S01]  /*2fa0*/  @!P6 LDG.E R12, desc[UR14][R2.64+0xc] ;  /* 0x00000c0e020ce981 */ /* 0x000f22000c1e1900 */
[----:B------:R-:W-:-:S06]  /*2fb0*/  IADD3 R11, PT, PT, R11, UR5, RZ ;  /* 0x000000050b0b7c10 */ /* 0x000fcc000fffe0ff */
        /* <DEDUP_REMOVED lines=8> */
[----:B------:R-:W0:Y:S01]  /*3040*/  @!P4 LDC.64 R6, c[0x0][0x390] ;  /* 0x0000e400ff06cb82 */ /* 0x000e220000000a00 */
[----:B----4-:R-:W-:Y:S01]  /*3050*/  @!P6 FMUL R13, R12, R15 ;  /* 0x0000000f0c0de220 */ /* 0x010fe20000400000 */
[----:B------:R-:W-:Y:S01]  /*3060*/  @!P4 IADD3 R15, PT, PT, R4, R11, RZ ;  /* 0x0000000b040fc210 */ /* 0x000fe20007ffe0ff */
[----:B--2---:R-:W-:Y:S02]  /*3070*/  @!P5 FFMA R39, R39, R8, R10 ;  /* 0x000000082727d223 */ /* 0x004fe4000000000a */
[----:B-1----:R-:W-:-:S03]  /*3080*/  @!P6 FFMA R13, R42, R16, R13 ;  /* 0x000000102a0de223 */ /* 0x002fc6000000000d */
[----:B------:R-:W1:Y:S01]  /*3090*/  @!P4 LDC R10, c[0x0][0x3a8] ;  /* 0x0000ea00ff0acb82 */ /* 0x000e620000000800 */
[----:B------:R-:W-:Y:S04]  /*30a0*/  @!P5 STG.E desc[UR14][R2.64+0x8], R39 ;  /* 0x000008270200d986 */ /* 0x000fe8000c10190e */
[----:B------:R2:W-:Y:S03]  /*30b0*/  @!P6 STG.E desc[UR14][R2.64+0xc], R13 ;  /* 0x00000c0d0200e986 */ /* 0x0005e6000c10190e */
[----:B------:R-:W3:Y:S01]  /*30c0*/  @!P4 LDC R16, c[0x0][0x3a4] ;  /* 0x0000e900ff10cb82 */ /* 0x000ee20000000800 */
[----:B0-----:R-:W-:-:S05]  /*30d0*/  @!P4 IMAD.WIDE R8, R15, 0x4, R6 ;  /* 0x000000040f08c825 */ /* 0x001fca00078e0206 */
[----:B------:R-:W1:Y:S01]  /*30e0*/  @!P4 LDG.E R7, desc[UR14][R8.64] ;  /* 0x0000000e0807c981 */ /* 0x000e62000c1e1900 */
        /* <DEDUP_REMOVED lines=29> */
[----:B------:R-:W1:Y:S01]  /*32c0*/  @!P5 LDC.64 R2, c[0x0][0x390] ;  /* 0x0000e400ff02db82 */ /* 0x000e620000000a00 */
[----:B------:R-:W-:Y:S01]  /*32d0*/  @!P5 IADD3 R17, PT, PT, R4, R15, RZ ;  /* 0x0000000f0411d210 */ /* 0x000fe20007ffe0ff */
[----:B------:R-:W-:Y:S04]  /*32e0*/  @!P4 STG.E desc[UR14][R6.64+0x8], R43 ;  /* 0x0000082b0600c986 */ /* 0x000fe8000c10190e */
[----:B------:R2:W-:Y:S02]  /*32f0*/  @!P6 STG.E desc[UR14][R6.64+0xc], R11 ;  /* 0x00000c0b0600e986 */ /* 0x0005e4000c10190e */
[----:B0-----:R-:W0:Y:S08]  /*3300*/  @!P5 LDC R13, c[0x0][0x3a8] ;  /* 0x0000ea00ff0ddb82 */ /* 0x001e300000000800 */
[----:B------:R-:W3:Y:S01]  /*3310*/  @!P5 LDC R16, c[0x0][0x3a4] ;  /* 0x0000e900ff10db82 */ /* 0x000ee20000000800 */
[----:B-1----:R-:W-:-:S05]  /*3320*/  @!P5 IMAD.WIDE R8, R17, 0x4, R2 ;  /* 0x000000041108d825 */ /* 0x002fca00078e0202 */
[----:B------:R-:W0:Y:S01]  /*3330*/  @!P5 LDG.E R2, desc[UR14][R8.64] ;  /* 0x0000000e0802d981 */ /* 0x000e22000c1e1900 */
[----:B------:R-:W-:-:S04]  /*3340*/  IADD3 R3, P4, PT, R4, R15, RZ ;  /* 0x0000000f04037210 */ /* 0x000fc80007f9e0ff */
[----:B------:R-:W-:Y:S02]  /*3350*/  LEA.HI.X.SX32 R12, R15, R0, 0x1, P4 ;  /* 0x000000000f0c7211 */ /* 0x000fe400020f0eff */
[----:B------:R-:W-:Y:S01]  /*3360*/  ISETP.GE.OR P4, PT, R14, UR4, P0 ;  /* 0x000000040e007c0c */ /* 0x000fe20008786670 */
[----:B0-----:R-:W-:Y:S01]  /*3370*/  @!P5 FMUL R10, R2, R13 ;  /* 0x0000000d020ad220 */ /* 0x001fe20000400000 */
[----:B------:R-:W-:-:S03]  /*3380*/  LEA R2, P6, R3, UR6, 0x2 ;  /* 0x0000000603027c11 */ /* 0x000fc6000f8c10ff */
[----:B---3--:R-:W-:Y:S01]  /*3390*/  @!P5 FFMA R49, R49, R16, R10 ;  /* 0x000000103131d223 */ /* 0x008fe2000000000a */
[----:B------:R-:W-:Y:S02]  /*33a0*/  LEA.HI.X R3, R3, UR7, R12, 0x2, P6 ;  /* 0x0000000703037c11 */ /* 0x000fe4000b0f140c */
[C---:B------:R-:W-:Y:S02]  /*33b0*/  ISETP.GE.OR P6, PT, R14.reuse, UR4, P1 ;  /* 0x000000040e007c0c */ /* 0x040fe40008fc6670 */
[----:B------:R0:W-:Y:S01]  /*33c0*/  @!P5 STG.E desc[UR14][R8.64], R49 ;  /* 0x000000310800d986 */ /* 0x0001e2000c10190e */
[----:B------:R-:W-:-:S03]  /*33d0*/  ISETP.GE.OR P5, PT, R14, UR4, P2 ;  /* 0x000000040e007c0c */ /* 0x000fc600097a6670 */
[----:B------:R-:W3:Y:S07]  /*33e0*/  @!P4 LDG.E R10, desc[UR14][R2.64+0x4] ;  /* 0x0000040e020ac981 */ /* 0x000eee000c1e1900 */
[----:B------:R-:W4:Y:S01]  /*33f0*/  @!P6 LDG.E R12, desc[UR14][R2.64+0xc] ;  /* 0x00000c0e020ce981 */ /* 0x000f22000c1e1900 */
[----:B------:R-:W-:Y:S01]  /*3400*/  VIADD R13, R5, 0x3 ;  /* 0x00000003050d7836 */ /* 0x000fe20000000000 */
[----:B------:R-:W4:Y:S02]  /*3410*/  @!P6 LDC R17, c[0x0][0x3a8] ;  /* 0x0000ea00ff11eb82 */ /* 0x000f240000000800 */
[----:B--2---:R-:W2:Y:S02]  /*3420*/  @!P5 LDG.E R11, desc[UR14][R2.64+0x8] ;  /* 0x0000080e020bd981 */ /* 0x004ea4000c1e1900 */
[----:B------:R-:W-:-:S04]  /*3430*/  ISETP.GE.OR P3, PT, R13, UR4, P3 ;  /* 0x000000040d007c0c */ /* 0x000fc80009f66670 */
[----:B------:R-:W3:Y:S08]  /*3440*/  @!P4 LDC R5, c[0x0][0x3a8] ;  /* 0x0000ea00ff05cb82 */ /* 0x000ef00000000800 */
[----:B------:R-:W2:Y:S08]  /*3450*/  @!P5 LDC R14, c[0x0][0x3a8] ;  /* 0x0000ea00ff0edb82 */ /* 0x000eb00000000800 */
[----:B0-----:R-:W0:Y:S08]  /*3460*/  @!P4 LDC R9, c[0x0][0x3a4] ;  /* 0x0000e900ff09cb82 */ /* 0x001e300000000800 */
[----:B------:R-:W1:Y:S08]  /*3470*/  @!P5 LDC R16, c[0x0][0x3a4] ;  /* 0x0000e900ff10db82 */ /* 0x000e700000000800 */
[----:B------:R-:W5:Y:S08]  /*3480*/  @!P6 LDC R18, c[0x0][0x3a4] ;  /* 0x0000e900ff12eb82 */ /* 0x000f700000000800 */
[----:B------:R-:W1:Y:S01]  /*3490*/  @!P3 LDC.64 R6, c[0x0][0x390] ;  /* 0x0000e400ff06bb82 */ /* 0x000e620000000a00 */
[----:B------:R-:W-:Y:S01]  /*34a0*/  IADD3 R15, PT, PT, R15, UR5, RZ ;  /* 0x000000050f0f7c10 */ /* 0x000fe2000fffe0ff */
[----:B---3--:R-:W-:-:S04]  /*34b0*/  @!P4 FMUL R10, R10, R5 ;  /* 0x000000050a0ac220 */ /* 0x008fc80000400000 */
[----:B0-----:R-:W-:Y:S02]  /*34c0*/  @!P4 FFMA R47, R47, R9, R10 ;  /* 0x000000092f2fc223 */ /* 0x001fe4000000000a */
[----:B------:R-:W0:Y:S01]  /*34d0*/  @!P3 LDC R10, c[0x0][0x3a8] ;  /* 0x0000ea00ff0abb82 */ /* 0x000e220000000800 */
[----:B----4-:R-:W-:Y:S01]  /*34e0*/  @!P6 FMUL R5, R12, R17 ;  /* 0x000000110c05e220 */ /* 0x010fe20000400000 */
[----:B--2---:R-:W-:Y:S01]  /*34f0*/  @!P5 FMUL R8, R11, R14 ;  /* 0x0000000e0b08d220 */ /* 0x004fe20000400000 */
[-C--:B------:R-:W-:Y:S02]  /*3500*/  @!P3 IADD3 R11, PT, PT, R4, R15.reuse, RZ ;  /* 0x0000000f040bb210 */ /* 0x080fe40007ffe0ff */
[----:B-----5:R-:W-:Y:S01]  /*3510*/  @!P6 FFMA R9, R48, R18, R5 ;  /* 0x000000123009e223 */ /* 0x020fe20000000005 */
[----:B-1----:R-:W-:Y:S02]  /*3520*/  @!P5 FFMA R45, R45, R16, R8 ;  /* 0x000000102d2dd223 */ /* 0x002fe40000000008 */
[----:B------:R-:W-:Y:S01]  /*3530*/  @!P3 IMAD.WIDE R6, R11, 0x4, R6 ;  /* 0x000000040b06b825 */ /* 0x000fe200078e0206 */
[----:B------:R-:W-:Y:S01]  /*3540*/  @!P4 STG.E desc[UR14][R2.64+0x4], R47 ;  /* 0x0000042f0200c986 */ /* 0x000fe2000c10190e */
[----:B------:R-:W1:Y:S03]  /*3550*/  @!P3 LDC R11, c[0x0][0x3a4] ;  /* 0x0000e900ff0bbb82 */ /* 0x000e660000000800 */
[----:B------:R-:W-:Y:S04]  /*3560*/  @!P5 STG.E desc[UR14][R2.64+0x8], R45 ;  /* 0x0000082d0200d986 */ /* 0x000fe8000c10190e */
        /* <DEDUP_REMOVED lines=25> */
.L_x_164:
[----:B------:R-:W-:Y:S05]  /*3700*/  BSYNC.RECONVERGENT B0 ;  /* 0x0000000000007941 */ /* 0x000fea0003800200 */
.L_x_163:
        /* <DEDUP_REMOVED lines=9> */
.L_x_165:
        /* <DEDUP_REMOVED lines=14> */
.L_x_528:


//--------------------- .text._Z8sgemm_dbILi64ELi64ELi16ELi4ELi4EEvPKfS1_Pfiiiff --------------------------
	.section	.text._Z8sgemm_dbILi64ELi64ELi16ELi4ELi4EEvPKfS1_Pfiiiff,"ax",@progbits
	.align	128
        .global         _Z8sgemm_dbILi64ELi64ELi16ELi4ELi4EEvPKfS1_Pfiiiff
        .type           _Z8sgemm_dbILi64ELi64ELi16ELi4ELi4EEvPKfS1_Pfiiiff,@function
        .size           _Z8sgemm_dbILi64ELi64ELi16ELi4ELi4EEvPKfS1_Pfiiiff,(.L_x_529 - _Z8sgemm_dbILi64ELi64ELi16ELi4ELi4EEvPKfS1_Pfiiiff)
        .other          _Z8sgemm_dbILi64ELi64ELi16ELi4ELi4EEvPKfS1_Pfiiiff,@"STO_CUDA_ENTRY STV_DEFAULT"
_Z8sgemm_dbILi64ELi64ELi16ELi4ELi4EEvPKfS1_Pfiiiff:
.text._Z8sgemm_dbILi64ELi64ELi16ELi4ELi4EEvPKfS1_Pfiiiff:
        /* <DEDUP_REMOVED lines=57> */
.L_x_170:
        /* <DEDUP_REMOVED lines=18> */
.L_x_169:
[----:B------:R-:W-:Y:S05]  /*04b0*/  BSYNC.RECONVERGENT B1 ;  /* 0x0000000000017941 */ /* 0x000fea0003800200 */
.L_x_168:
[----:B------:R-:W-:Y:S04]  /*04c0*/  BSSY.RECONVERGENT B1, `(.L_x_171) ;  /* 0x0000044000017945 */ /* 0x000fe80003800200 */
[----:B------:R-:W-:Y:S05]  /*04d0*/  @!P2 BRA `(.L_x_172) ;  /* 0x000000040008a947 */ /* 0x000fea0003800000 */
[----:B0-----:R-:W0:Y:S01]  /*04e0*/  S2R R5, SR_CgaCtaId ;  /* 0x0000000000057919 */ /* 0x001e220000008800 */
[----:B------:R-:W1:Y:S01]  /*04f0*/  LDC.64 R22, c[0x0][0x380] ;  /* 0x0000e000ff167b82 */ /* 0x000e620000000a00 */
[----:B------:R-:W-:-:S04]  /*0500*/  MOV R24, 0x400 ;  /* 0x0000040000187802 */ /* 0x000fc80000000f00 */
[----:B0-----:R-:W-:-:S07]  /*0510*/  LEA R24, R5, R24, 0x18 ;  /* 0x0000001805187211 */ /* 0x001fce00078ec0ff */
.L_x_173:
        /* <DEDUP_REMOVED lines=62> */
.L_x_172:
[----:B------:R-:W-:Y:S05]  /*0900*/  BSYNC.RECONVERGENT B1 ;  /* 0x0000000000017941 */ /* 0x000fea0003800200 */
.L_x_171:
        /* <DEDUP_REMOVED lines=9> */
.L_x_176:
        /* <DEDUP_REMOVED lines=16> */
.L_x_175:
[----:B------:R-:W-:Y:S05]  /*0aa0*/  BSYNC.RECONVERGENT B1 ;  /* 0x0000000000017941 */ /* 0x000fea0003800200 */
.L_x_174:
[----:B------:R-:W-:Y:S05]  /*0ab0*/  @!P2 BRA `(.L_x_167) ;  /* 0x0000000000f0a947 */ /* 0x000fea0003800000 */
[----:B0-23--:R-:W0:Y:S01]  /*0ac0*/  S2R R5, SR_CgaCtaId ;  /* 0x0000000000057919 */ /* 0x00de220000008800 */
[----:B------:R-:W1:Y:S01]  /*0ad0*/  LDC.64 R20, c[0x0][0x388] ;  /* 0x0000e200ff147b82 */ /* 0x000e620000000a00 */
[----:B------:R-:W-:-:S05]  /*0ae0*/  MOV R4, 0x400 ;  /* 0x0000040000047802 */ /* 0x000fca0000000f00 */
[----:B------:R-:W-:-:S05]  /*0af0*/  VIADD R4, R4, 0x2000 ;  /* 0x0000200004047836 */ /* 0x000fca0000000000 */
[----:B0-----:R-:W-:-:S07]  /*0b00*/  LEA R22, R5, R4, 0x18 ;  /* 0x0000000405167211 */ /* 0x001fce00078ec0ff */
.L_x_177:
        /* <DEDUP_REMOVED lines=55> */
.L_x_167:
[----:B------:R-:W-:Y:S05]  /*0e80*/  BSYNC.RECONVERGENT B0 ;  /* 0x0000000000007941 */ /* 0x000fea0003800200 */
.L_x_166:
        /* <DEDUP_REMOVED lines=65> */
.L_x_190:
        /* <DEDUP_REMOVED lines=54> */
.L_x_182:
[----:B01----:R-:W-:Y:S05]  /*1600*/  BSYNC.RECONVERGENT B1 ;  /* 0x0000000000017941 */ /* 0x003fea0003800200 */
.L_x_181:
        /* <DEDUP_REMOVED lines=14> */
.L_x_185:
        /* <DEDUP_REMOVED lines=75> */
.L_x_184:
[----:B------:R-:W-:Y:S05]  /*1ba0*/  BSYNC.RECONVERGENT B1 ;  /* 0x0000000000017941 */ /* 0x000fea0003800200 */
.L_x_183:
        /* <DEDUP_REMOVED lines=51> */
.L_x_187:
[----:B------:R-:W-:Y:S05]  /*1ee0*/  BSYNC.RECONVERGENT B1 ;  /* 0x0000000000017941 */ /* 0x000fea0003800200 */
.L_x_186:
[----:B------:R-:W-:Y:S05]  /*1ef0*/  @!P2 BRA `(.L_x_180) ;  /* 0x0000000000eca947 */ /* 0x000fea0003800000 */
.L_x_188:
        /* <DEDUP_REMOVED lines=59> */
.L_x_180:
[----:B01----:R-:W-:Y:S05]  /*22b0*/  BSYNC.RECONVERGENT B0 ;  /* 0x0000000000007941 */ /* 0x003fea0003800200 */
.L_x_179:
        /* <DEDUP_REMOVED lines=8> */
.L_x_189:
        /* <DEDUP_REMOVED lines=161> */
.L_x_178:
        /* <DEDUP_REMOVED lines=155> */
.L_x_192:
[----:B------:R-:W-:Y:S05]  /*3700*/  BSYNC.RECONVERGENT B0 ;  /* 0x0000000000007941 */ /* 0x000fea0003800200 */
.L_x_191:
        /* <DEDUP_REMOVED lines=9> */
.L_x_193:
        /* <DEDUP_REMOVED lines=14> */
.L_x_529:


//--------------------- .text._Z8sgemm_dbILi128ELi128ELi8ELi4ELi8EEvPKfS1_Pfiiiff --------------------------
	.section	.text._Z8sgemm_dbILi128ELi128ELi8ELi4ELi8EEvPKfS1_Pfiiiff,"ax",@progbits
	.align	128
        .global         _Z8sgemm_dbILi128ELi128ELi8ELi4ELi8EEvPKfS1_Pfiiiff
        .type           _Z8sgemm_dbILi128ELi128ELi8ELi4ELi8EEvPKfS1_Pfiiiff,@function
        .size           _Z8sgemm_dbILi128ELi128ELi8ELi4ELi8EEvPKfS1_Pfiiiff,(.L_x_530 - _Z8sgemm_dbILi128ELi128ELi8ELi4ELi8EEvPKfS1_Pfiiiff)
        .other          _Z8sgemm_dbILi128ELi128ELi8ELi4ELi8EEvPKfS1_Pfiiiff,@"STO_CUDA_ENTRY STV_DEFAULT"
_Z8sgemm_dbILi128ELi128ELi8ELi4ELi8EEvPKfS1_Pfiiiff:
.text._Z8sgemm_dbILi128ELi128ELi8ELi4ELi8EEvPKfS1_Pfiiiff:
        /* <DEDUP_REMOVED lines=48> */
[----:B------:R-:W-:Y:S02]  /*0300*/  ISETP.NE.AND P0, PT, R4, 0x3, PT ;  /* 0x000000030400780c */ /* 0x000fe40003f05270 */
        /* <DEDUP_REMOVED lines=8> */
.L_x_198:
[----:B0-----:R-:W-:Y:S02]  /*0390*/  SHF.L.U32 R4, R24, 0x2, RZ ;  /* 0x0000000218047819 */ /* 0x001fe400000006ff */
[----:B------:R-:W-:Y:S02]  /*03a0*/  SHF.R.U32.HI R11, RZ, 0x1, R24 ;  /* 0x00000001ff0b7819 */ /* 0x000fe40000011618 */
[----:B------:R-:W-:-:S03]  /*03b0*/  LOP3.LUT R4, R4, 0x4, RZ, 0xc0, !PT ;  /* 0x0000000404047812 */ /* 0x000fc600078ec0ff */
[----:B------:R-:W-:-:S04]  /*03c0*/  VIADD R5, R11, UR7 ;  /* 0x000000070b057c36 */ /* 0x000fc80008000000 */
[----:B------:R-:W-:-:S04]  /*03d0*/  IMAD R5, R5, UR5, R4 ;  /* 0x0000000505057c24 */ /* 0x000fc8000f8e0204 */
[----:B-1----:R-:W-:-:S06]  /*03e0*/  IMAD.WIDE R4, R5, 0x4, R8 ;  /* 0x0000000405047825 */ /* 0x002fcc00078e0208 */
[----:B------:R-:W2:Y:S01]  /*03f0*/  LDG.E.128 R4, desc[UR12][R4.64] ;  /* 0x0000000c04047981 */ /* 0x000ea2000c1e1d00 */
[----:B------:R-:W-:Y:S01]  /*0400*/  SHF.L.U32 R12, R24, 0x9, RZ ;  /* 0x00000009180c7819 */ /* 0x000fe200000006ff */
[----:B------:R-:W-:Y:S01]  /*0410*/  VIADD R10, R10, 0x1 ;  /* 0x000000010a0a7836 */ /* 0x000fe20000000000 */
[----:B------:R-:W-:Y:S02]  /*0420*/  IADD3 R24, PT, PT, R24, UR9, RZ ;  /* 0x0000000918187c10 */ /* 0x000fe4000fffe0ff */
[----:B------:R-:W-:Y:S02]  /*0430*/  LOP3.LUT R12, R12, 0x200, RZ, 0xc0, !PT ;  /* 0x000002000c0c7812 */ /* 0x000fe400078ec0ff */
[----:B------:R-:W-:-:S03]  /*0440*/  ISETP.NE.AND P1, PT, R10, R21, PT ;  /* 0x000000150a00720c */ /* 0x000fc60003f25270 */
[----:B------:R-:W-:-:S05]  /*0450*/  IMAD.IADD R12, R11, 0x1, R12 ;  /* 0x000000010b0c7824 */ /* 0x000fca00078e020c */
[----:B------:R-:W-:-:S05]  /*0460*/  LEA R12, R12, R13, 0x2 ;  /* 0x0000000d0c0c7211 */ /* 0x000fca00078e10ff */
[----:B--2---:R0:W-:Y:S04]  /*0470*/  STS [R12], R4 ;  /* 0x000000040c007388 */ /* 0x0041e80000000800 */
[----:B------:R0:W-:Y:S04]  /*0480*/  STS [R12+0x200], R5 ;  /* 0x000200050c007388 */ /* 0x0001e80000000800 */
[----:B------:R0:W-:Y:S04]  /*0490*/  STS [R12+0x400], R6 ;  /* 0x000400060c007388 */ /* 0x0001e80000000800 */
[----:B------:R0:W-:Y:S01]  /*04a0*/  STS [R12+0x600], R7 ;  /* 0x000600070c007388 */ /* 0x0001e20000000800 */
[----:B------:R-:W-:Y:S05]  /*04b0*/  @P1 BRA `(.L_x_198) ;  /* 0xfffffffc00b41947 */ /* 0x000fea000383ffff */
.L_x_197:
[----:B------:R-:W-:Y:S05]  /*04c0*/  BSYNC.RECONVERGENT B1 ;  /* 0x0000000000017941 */ /* 0x000fea0003800200 */
.L_x_196:
[----:B------:R-:W-:Y:S04]  /*04d0*/  BSSY.RECONVERGENT B1, `(.L_x_199) ;  /* 0x0000048000017945 */ /* 0x000fe80003800200 */
[----:B------:R-:W-:Y:S05]  /*04e0*/  @!P2 BRA `(.L_x_200) ;  /* 0x000000040018a947 */ /* 0x000fea0003800000 */
[----:B0-----:R-:W0:Y:S01]  /*04f0*/  S2R R4, SR_CgaCtaId ;  /* 0x0000000000047919 */ /* 0x001e220000008800 */
[----:B------:R-:W1:Y:S01]  /*0500*/  LDC.64 R22, c[0x0][0x380] ;  /* 0x0000e000ff167b82 */ /* 0x000e620000000a00 */
[----:B------:R-:W-:-:S04]  /*0510*/  MOV R25, 0x400 ;  /* 0x0000040000197802 */ /* 0x000fc80000000f00 */
[----:B0-----:R-:W-:-:S07]  /*0520*/  LEA R25, R4, R25, 0x18 ;  /* 0x0000001904197211 */ /* 0x001fce00078ec0ff */
.L_x_201:
[C---:B--2---:R-:W-:Y:S01]  /*0530*/  IMAD.SHL.U32 R4, R24.reuse, 0x4, RZ ;  /* 0x0000000418047824 */ /* 0x044fe200078e00ff */
[----:B------:R-:W-:Y:S02]  /*0540*/  SHF.R.U32.HI R27, RZ, 0x1, R24 ;  /* 0x00000001ff1b7819 */ /* 0x000fe40000011618 */
[----:B------:R-:W-:Y:S02]  /*0550*/  IADD3 R33, PT, PT, R24, UR9, RZ ;  /* 0x0000000918217c10 */ /* 0x000fe4000fffe0ff */
[----:B------:R-:W-:Y:S02]  /*0560*/  LOP3.LUT R6, R4, 0x4, RZ, 0xc0, !PT ;  /* 0x0000000404067812 */ /* 0x000fe400078ec0ff */
[----:B------:R-:W-:Y:S01]  /*0570*/  IADD3 R7, PT, PT, R27, UR7, RZ ;  /* 0x000000071b077c10 */ /* 0x000fe2000fffe0ff */
[C---:B------:R-:W-:Y:S01]  /*0580*/  VIADD R30, R33.reuse, UR9 ;  /* 0x00000009211e7c36 */ /* 0x040fe20008000000 */
[----:B------:R-:W-:Y:S01]  /*0590*/  SHF.R.U32.HI R28, RZ, 0x1, R33 ;  /* 0x00000001ff1c7819 */ /* 0x000fe20000011621 */
[----:B------:R-:W-:-:S02]  /*05a0*/  IMAD.SHL.U32 R4, R33, 0x4, RZ ;  /* 0x0000000421047824 */ /* 0x000fc400078e00ff */
[----:B------:R-:W-:Y:S01]  /*05b0*/  IMAD R7, R7, UR10, R6 ;  /* 0x0000000a07077c24 */ /* 0x000fe2000f8e0206 */
[C---:B------:R-:W-:Y:S01]  /*05c0*/  IADD3 R26, PT, PT, R30.reuse, UR9, RZ ;  /* 0x000000091e1a7c10 */ /* 0x040fe2000fffe0ff */
[----:B------:R-:W-:Y:S01]  /*05d0*/  IMAD.SHL.U32 R6, R30, 0x4, RZ ;  /* 0x000000041e067824 */ /* 0x000fe200078e00ff */
[----:B------:R-:W-:Y:S02]  /*05e0*/  SHF.R.U32.HI R31, RZ, 0x1, R30 ;  /* 0x00000001ff1f7819 */ /* 0x000fe4000001161e */
[----:B------:R-:W-:Y:S02]  /*05f0*/  SHF.R.U32.HI R32, RZ, 0x1, R26 ;  /* 0x00000001ff207819 */ /* 0x000fe4000001161a */
[----:B------:R-:W-:Y:S01]  /*0600*/  LOP3.LUT R10, R6, 0x4, RZ, 0xc0, !PT ;  /* 0x00000004060a7812 */ /* 0x000fe200078ec0ff */
[----:B------:R-:W-:Y:S01]  /*0610*/  IMAD.SHL.U32 R6, R26, 0x4, RZ ;  /* 0x000000041a067824 */ /* 0x000fe200078e00ff */
[----:B------:R-:W-:Y:S01]  /*0620*/  LOP3.LUT R4, R4, 0x4, RZ, 0xc0, !PT ;  /* 0x0000000404047812 */ /* 0x000fe200078ec0ff */
[----:B------:R-:W-:Y:S01]  /*0630*/  VIADD R15, R32, UR7 ;  /* 0x00000007200f7c36 */ /* 0x000fe20008000000 */
[----:B------:R-:W-:-:S02]  /*0640*/  IADD3 R5, PT, PT, R28, UR7, RZ ;  /* 0x000000071c057c10 */ /* 0x000fc4000fffe0ff */
[----:B------:R-:W-:Y:S02]  /*0650*/  IADD3 R11, PT, PT, R31, UR7, RZ ;  /* 0x000000071f0b7c10 */ /* 0x000fe4000fffe0ff */
[----:B------:R-:W-:Y:S01]  /*0660*/  LOP3.LUT R12, R6, 0x4, RZ, 0xc0, !PT ;  /* 0x00000004060c7812 */ /* 0x000fe200078ec0ff */
        /* <DEDUP_REMOVED lines=11> */
[----:B------:R-:W-:Y:S01]  /*0720*/  SHF.L.U32 R29, R24, 0x9, RZ ;  /* 0x00000009181d7819 */ /* 0x000fe200000006ff */
[----:B------:R-:W-:Y:S01]  /*0730*/  IMAD.SHL.U32 R24, R33, 0x200, RZ ;  /* 0x0000020021187824 */ /* 0x000fe200078e00ff */
[----:B------:R-:W-:-:S02]  /*0740*/  SHF.L.U32 R30, R30, 0x9, RZ ;  /* 0x000000091e1e7819 */ /* 0x000fc400000006ff */
[----:B------:R-:W-:Y:S02]  /*0750*/  LOP3.LUT R34, R29, 0x200, RZ, 0xc0, !PT ;  /* 0x000002001d227812 */ /* 0x000fe400078ec0ff */
[----:B------:R-:W-:Y:S01]  /*0760*/  LOP3.LUT R29, R24, 0x200, RZ, 0xc0, !PT ;  /* 0x00000200181d7812 */ /* 0x000fe200078ec0ff */
[----:B------:R-:W-:Y:S01]  /*0770*/  IMAD.SHL.U32 R24, R26, 0x200, RZ ;  /* 0x000002001a187824 */ /* 0x000fe200078e00ff */
[----:B------:R-:W-:Y:S02]  /*0780*/  LOP3.LUT R30, R30, 0x200, RZ, 0xc0, !PT ;  /* 0x000002001e1e7812 */ /* 0x000fe400078ec0ff */
[----:B------:R-:W-:Y:S01]  /*0790*/  IADD3 R34, PT, PT, R27, R34, RZ ;  /* 0x000000221b227210 */ /* 0x000fe20007ffe0ff */
[----:B------:R-:W-:Y:S01]  /*07a0*/  IMAD.IADD R28, R28, 0x1, R29 ;  /* 0x000000011c1c7824 */ /* 0x000fe200078e021d */
[----:B------:R-:W-:Y:S01]  /*07b0*/  LOP3.LUT R27, R24, 0x200, RZ, 0xc0, !PT ;  /* 0x00000200181b7812 */ /* 0x000fe200078ec0ff */
[----:B------:R-:W-:Y:S01]  /*07c0*/  IMAD.IADD R30, R31, 0x1, R30 ;  /* 0x000000011f1e7824 */ /* 0x000fe200078e021e */
[----:B------:R-:W-:Y:S01]  /*07d0*/  LEA R34, R34, R25, 0x2 ;  /* 0x0000001922227211 */ /* 0x000fe200078e10ff */
[----:B------:R-:W-:Y:S01]  /*07e0*/  IMAD R28, R28, 0x4, R25 ;  /* 0x000000041c1c7824 */ /* 0x000fe200078e0219 */
[----:B------:R-:W-:-:S02]  /*07f0*/  IADD3 R32, PT, PT, R32, R27, RZ ;  /* 0x0000001b20207210 */ /* 0x000fc40007ffe0ff */
[----:B------:R-:W-:Y:S02]  /*0800*/  LEA R30, R30, R25, 0x2 ;  /* 0x000000191e1e7211 */ /* 0x000fe400078e10ff */
[----:B------:R-:W-:Y:S01]  /*0810*/  IADD3 R24, PT, PT, R26, UR9, RZ ;  /* 0x000000091a187c10 */ /* 0x000fe2000fffe0ff */
[----:B------:R-:W-:-:S03]  /*0820*/  IMAD R32, R32, 0x4, R25 ;  /* 0x0000000420207824 */ /* 0x000fc600078e0219 */
        /* <DEDUP_REMOVED lines=18> */
.L_x_200:
[----:B------:R-:W-:Y:S05]  /*0950*/  BSYNC.RECONVERGENT B1 ;  /* 0x0000000000017941 */ /* 0x000fea0003800200 */
.L_x_199:
[----:B------:R-:W-:Y:S04]  /*0960*/  BSSY.RECONVERGENT B1, `(.L_x_202) ;  /* 0x0000019000017945 */ /* 0x000fe80003800200 */
[----:B------:R-:W-:Y:S05]  /*0970*/  @!P0 BRA `(.L_x_203) ;  /* 0x00000000005c8947 */ /* 0x000fea0003800000 */
[----:B0-2---:R-:W0:Y:S01]  /*0980*/  S2R R5, SR_CgaCtaId ;  /* 0x0000000000057919 */ /* 0x005e220000008800 */
[----:B------:R-:W1:Y:S01]  /*0990*/  LDC.64 R6, c[0x0][0x388] ;  /* 0x0000e200ff067b82 */ /* 0x000e620000000a00 */
[----:B------:R-:W-:Y:S01]  /*09a0*/  MOV R4, 0x400 ;  /* 0x0000040000047802 */ /* 0x000fe20000000f00 */
[----:B------:R-:W-:Y:S01]  /*09b0*/  IMAD.MOV.U32 R20, RZ, RZ, R2 ;  /* 0x000000ffff147224 */ /* 0x000fe200078e0002 */
[----:B------:R-:W-:-:S03]  /*09c0*/  MOV R10, RZ ;  /* 0x000000ff000a7202 */ /* 0x000fc60000000f00 */
[----:B------:R-:W-:-:S05]  /*09d0*/  VIADD R4, R4, 0x2000 ;  /* 0x0000200004047836 */ /* 0x000fca0000000000 */
[----:B0-----:R-:W-:-:S07]  /*09e0*/  LEA R8, R5, R4, 0x18 ;  /* 0x0000000405087211 */ /* 0x001fce00078ec0ff */
.L_x_204:
[----:B------:R-:W-:Y:S02]  /*09f0*/  SHF.L.U32 R4, R20, 0x2, RZ ;  /* 0x0000000214047819 */ /* 0x000fe400000006ff */
[----:B---3--:R-:W-:Y:S02]  /*0a00*/  SHF.R.U32.HI R9, RZ, 0x5, R20 ;  /* 0x00000005ff097819 */ /* 0x008fe40000011614 */
[----:B------:R-:W-:-:S05]  /*0a10*/  LOP3.LUT R4, R4, 0x7c, RZ, 0xc0, !PT ;  /* 0x0000007c04047812 */ /* 0x000fca00078ec0ff */
[----:B------:R-:W-:-:S04]  /*0a20*/  VIADD R4, R4, UR8 ;  /* 0x0000000804047c36 */ /* 0x000fc80008000000 */
[----:B------:R-:W-:-:S04]  /*0a30*/  IMAD R5, R9, UR6, R4 ;  /* 0x0000000609057c24 */ /* 0x000fc8000f8e0204 */
[----:B-1----:R-:W-:-:S05]  /*0a40*/  IMAD.WIDE R4, R5, 0x4, R6 ;  /* 0x0000000405047825 */ /* 0x002fca00078e0206 */
[----:B------:R-:W2:Y:S01]  /*0a50*/  LDG.E.128 R12, desc[UR12][R4.64] ;  /* 0x0000000c040c7981 */ /* 0x000ea2000c1e1d00 */
[----:B------:R-:W-:Y:S01]  /*0a60*/  SHF.L.U32 R11, R20, 0x4, RZ ;  /* 0x00000004140b7819 */ /* 0x000fe200000006ff */
        /* <DEDUP_REMOVED lines=8> */
.L_x_203:
[----:B------:R-:W-:Y:S05]  /*0af0*/  BSYNC.RECONVERGENT B1 ;  /* 0x0000000000017941 */ /* 0x000fea0003800200 */
.L_x_202:
[----:B------:R-:W-:Y:S05]  /*0b00*/  @!P2 BRA `(.L_x_195) ;  /* 0x0000000000f0a947 */ /* 0x000fea0003800000 */
[----:B------:R-:W1:Y:S01]  /*0b10*/  S2R R21, SR_CgaCtaId ;  /* 0x0000000000157919 */ /* 0x000e620000008800 */
[----:B------:R-:W4:Y:S01]  /*0b20*/  LDC.64 R22, c[0x0][0x388] ;  /* 0x0000e200ff167b82 */ /* 0x000f220000000a00 */
[----:B0-2---:R-:W-:-:S05]  /*0b30*/  MOV R4, 0x400 ;  /* 0x0000040000047802 */ /* 0x005fca0000000f00 */
[----:B------:R-:W-:-:S05]  /*0b40*/  VIADD R4, R4, 0x2000 ;  /* 0x0000200004047836 */ /* 0x000fca0000000000 */
[----:B-1----:R-:W-:-:S07]  /*0b50*/  LEA R21, R21, R4, 0x18 ;  /* 0x0000000415157211 */ /* 0x002fce00078ec0ff */
.L_x_205:
[C---:B------:R-:W-:Y:S01]  /*0b60*/  IADD3 R29, PT, PT, R20.reuse, UR9, RZ ;  /* 0x00000009141d7c10 */ /* 0x040fe2000fffe0ff */
[----:B-1----:R-:W-:Y:S01]  /*0b70*/  IMAD.SHL.U32 R4, R20, 0x4, RZ ;  /* 0x0000000414047824 */ /* 0x002fe200078e00ff */
[----:B------:R-:W3:Y:S01]  /*0b80*/  LDCU UR4, c[0x0][0x39c] ;  /* 0x00007380ff0477ac */ /* 0x000ee20008000800 */
        /* <DEDUP_REMOVED lines=9> */
[----:B------:R-:W-:-:S02]  /*0c20*/  LOP3.LUT R4, R4, 0x7c, RZ, 0xc0, !PT ;  /* 0x0000007c04047812 */ /* 0x000fc400078ec0ff */
[----:B------:R-:W-:Y:S02]  /*0c30*/  LOP3.LUT R6, R5, 0x7c, RZ, 0xc0, !PT ;  /* 0x0000007c05067812 */ /* 0x000fe400078ec0ff */
[----:B------:R-:W-:Y:S01]  /*0c40*/  LOP3.LUT R8, R7, 0x7c, RZ, 0xc0, !PT ;  /* 0x0000007c07087812 */ /* 0x000fe200078ec0ff */
[----:B---3--:R-:W-:Y:S01]  /*0c50*/  IMAD R13, R25, UR4, R10 ;  /* 0x00000004190d7c24 */ /* 0x008fe2000f8e020a */
[----:B------:R-:W-:Y:S01]  /*0c60*/  IADD3 R5, PT, PT, R4, UR8, RZ ;  /* 0x0000000804057c10 */ /* 0x000fe2000fffe0ff */
[----:B------:R-:W-:Y:S01]  /*0c70*/  VIADD R7, R6, UR8 ;  /* 0x0000000806077c36 */ /* 0x000fe20008000000 */
[----:B------:R-:W-:Y:S02]  /*0c80*/  SHF.R.U32.HI R28, RZ, 0x5, R27 ;  /* 0x00000005ff1c7819 */ /* 0x000fe4000001161b */
[----:B------:R-:W-:Y:S01]  /*0c90*/  SHF.R.U32.HI R30, RZ, 0x5, R24 ;  /* 0x00000005ff1e7819 */ /* 0x000fe20000011618 */
[----:B------:R-:W-:Y:S01]  /*0ca0*/  IMAD R9, R26, UR4, R5 ;  /* 0x000000041a097c24 */ /* 0x000fe2000f8e0205 */
[----:B------:R-:W-:Y:S01]  /*0cb0*/  IADD3 R11, PT, PT, R8, UR8, RZ ;  /* 0x00000008080b7c10 */ /* 0x000fe2000fffe0ff */
[----:B------:R-:W-:-:S02]  /*0cc0*/  IMAD R7, R28, UR4, R7 ;  /* 0x000000041c077c24 */ /* 0x000fc4000f8e0207 */
[----:B----4-:R-:W-:-:S04]  /*0cd0*/  IMAD.WIDE R4, R13, 0x4, R22 ;  /* 0x000000040d047825 */ /* 0x010fc800078e0216 */
        /* <DEDUP_REMOVED lines=31> */
.L_x_195:
[----:B------:R-:W-:Y:S05]  /*0ed0*/  BSYNC.RECONVERGENT B0 ;  /* 0x0000000000007941 */ /* 0x000fea0003800200 */
.L_x_194:
[----:B------:R-:W4:Y:S01]  /*0ee0*/  LDCU UR4, c[0x0][0x3a0] ;  /* 0x00007400ff0477ac */ /* 0x000f220008000800 */
[----:B------:R-:W-:Y:S01]  /*0ef0*/  HFMA2 R59, -RZ, RZ, 0, 0 ;  /* 0x00000000ff3b7431 */ /* 0x000fe200000001ff */
[----:B------:R-:W-:Y:S02]  /*0f00*/  CS2R R44, SRZ ;  /* 0x00000000002c7805 */ /* 0x000fe4000001ff00 */
[----:B------:R-:W-:Y:S02]  /*0f10*/  CS2R R40, SRZ ;  /* 0x0000000000287805 */ /* 0x000fe4000001ff00 */
[----:B------:R-:W-:Y:S02]  /*0f20*/  CS2R R38, SRZ ;  /* 0x0000000000267805 */ /* 0x000fe4000001ff00 */
[----:B012---:R-:W-:Y:S02]  /*0f30*/  CS2R R4, SRZ ;  /* 0x0000000000047805 */ /* 0x007fe4000001ff00 */
[----:B------:R-:W-:-:S02]  /*0f40*/  CS2R R6, SRZ ;  /* 0x0000000000067805 */ /* 0x000fc4000001ff00 */
[----:B------:R-:W-:Y:S02]  /*0f50*/  CS2R R34, SRZ ;  /* 0x0000000000227805 */ /* 0x000fe4000001ff00 */
[----:B------:R-:W-:Y:S01]  /*0f60*/  CS2R R32, SRZ ;  /* 0x0000000000207805 */ /* 0x000fe2000001ff00 */
[----:B------:R-:W-:Y:S01]  /*0f70*/  IMAD.MOV.U32 R57, RZ, RZ, RZ ;  /* 0x000000ffff397224 */ /* 0x000fe200078e00ff */
[----:B------:R-:W-:Y:S02]  /*0f80*/  CS2R R48, SRZ ;  /* 0x0000000000307805 */ /* 0x000fe4000001ff00 */
[----:B------:R-:W-:Y:S02]  /*0f90*/  CS2R R50, SRZ ;  /* 0x0000000000327805 */ /* 0x000fe4000001ff00 */
[----:B------:R-:W-:Y:S02]  /*0fa0*/  CS2R R42, SRZ ;  /* 0x00000000002a7805 */ /* 0x000fe4000001ff00 */
[----:B------:R-:W-:-:S02]  /*0fb0*/  CS2R R36, SRZ ;  /* 0x0000000000247805 */ /* 0x000fc4000001ff00 */
[----:B------:R-:W-:Y:S01]  /*0fc0*/  MOV R55, RZ ;  /* 0x000000ff00377202 */ /* 0x000fe20000000f00 */
[----:B---3--:R-:W-:Y:S01]  /*0fd0*/  IMAD.MOV.U32 R9, RZ, RZ, RZ ;  /* 0x000000ffff097224 */ /* 0x008fe200078e00ff */
[----:B------:R-:W-:Y:S02]  /*0fe0*/  CS2R R10, SRZ ;  /* 0x00000000000a7805 */ /* 0x000fe4000001ff00 */
[----:B------:R-:W-:Y:S01]  /*0ff0*/  CS2R R52, SRZ ;  /* 0x0000000000347805 */ /* 0x000fe2000001ff00 */
[----:B----4-:R-:W-:Y:S01]  /*1000*/  UISETP.GE.AND UP0, UPT, UR4, -0x6, UPT ;  /* 0xfffffffa0400788c */ /* 0x010fe2000bf06270 */
[----:B------:R-:W-:Y:S01]  /*1010*/  CS2R R46, SRZ ;  /* 0x00000000002e7805 */ /* 0x000fe2000001ff00 */
[----:B------:R-:W-:Y:S07]  /*1020*/  BAR.SYNC.DEFER_BLOCKING 0x0 ;  /* 0x0000000000007b1d */ /* 0x000fee0000010000 */
[----:B------:R-:W-:Y:S05]  /*1030*/  BRA.U !UP0, `(.L_x_206) ;  /* 0x0000001d08b07547 */ /* 0x000fea000b800000 */
[----:B------:R-:W0:Y:S01]  /*1040*/  I2F.U32.RP R16, UR9 ;  /* 0x0000000900107d06 */ /* 0x000e220008209000 */
[----:B------:R-:W-:Y:S01]  /*1050*/  IADD3 R8, PT, PT, R2, UR9, RZ ;  /* 0x0000000902087c10 */ /* 0x000fe2000fffe0ff */
[----:B------:R-:W-:Y:S01]  /*1060*/  IMAD R17, RZ, RZ, -UR9 ;  /* 0x80000009ff117e24 */ /* 0x000fe2000f8e02ff */
[----:B------:R-:W-:Y:S01]  /*1070*/  ISETP.NE.U32.AND P2, PT, RZ, UR9, PT ;  /* 0x00000009ff007c0c */ /* 0x000fe2000bf45070 */
[----:B------:R-:W-:Y:S01]  /*1080*/  UMOV UR4, URZ ;  /* 0x000000ff00047c82 */ /* 0x000fe20008000000 */
[C---:B------:R-:W-:Y:S01]  /*1090*/  ISETP.GE.U32.AND P0, PT, R8.reuse, 0x100, PT ;  /* 0x000001000800780c */ /* 0x040fe20003f06070 */
[----:B------:R-:W-:Y:S01]  /*10a0*/  UMOV UR5, URZ ;  /* 0x000000ff00057c82 */ /* 0x000fe20008000000 */
[----:B------:R-:W-:Y:S02]  /*10b0*/  VIMNMX.U32 R15, PT, PT, R8, 0x100, !PT ;  /* 0x00000100080f7848 */ /* 0x000fe40007fe0000 */
[----:B------:R-:W-:Y:S02]  /*10c0*/  SEL R14, RZ, 0x1, P0 ;  /* 0x00000001ff0e7807 */ /* 0x000fe40000000000 */
[----:B------:R-:W-:-:S02]  /*10d0*/  MOV R45, RZ ;  /* 0x000000ff002d7202 */ /* 0x000fc40000000f00 */
[----:B------:R-:W-:Y:S01]  /*10e0*/  IADD3 R15, PT, PT, R15, -R8, -R14 ;  /* 0x800000080f0f7210 */ /* 0x000fe20007ffe80e */
[----:B0-----:R-:W0:Y:S02]  /*10f0*/  MUFU.RCP R16, R16 ;  /* 0x0000001000107308 */ /* 0x001e240000001000 */
[----:B0-----:R-:W-:-:S06]  /*1100*/  IADD3 R12, PT, PT, R16, 0xffffffe, RZ ;  /* 0x0ffffffe100c7810 */ /* 0x001fcc0007ffe0ff */
[----:B------:R0:W1:Y:S02]  /*1110*/  F2I.FTZ.U32.TRUNC.NTZ R13, R12 ;  /* 0x0000000c000d7305 */ /* 0x000064000021f000 */
[----:B0-----:R-:W-:Y:S01]  /*1120*/  MOV R12, RZ ;  /* 0x000000ff000c7202 */ /* 0x001fe20000000f00 */
        /* <DEDUP_REMOVED lines=9> */
[----:B------:R-:W-:Y:S01]  /*11c0*/  @P1 VIADD R13, R13, 0x1 ;  /* 0x000000010d0d1836 */ /* 0x000fe20000000000 */
[----:B------:R-:W-:-:S04]  /*11d0*/  @!P2 LOP3.LUT R13, RZ, UR9, RZ, 0x33, !PT ;  /* 0x00000009ff0dac12 */ /* 0x000fc8000f8e33ff */
[----:B------:R-:W-:-:S07]  /*11e0*/  IADD3 R8, PT, PT, R14, R13, RZ ;  /* 0x0000000d0e087210 */ /* 0x000fce0007ffe0ff */
.L_x_218:
        /* <DEDUP_REMOVED lines=11> */
[----:B------:R-:W1:Y:S10]  /*12a0*/  LDCU UR15, c[0x0][0x39c] ;  /* 0x00007380ff0f77ac */ /* 0x000e740008000800 */
[----:B------:R-:W-:Y:S05]  /*12b0*/  @P0 BRA `(.L_x_208) ;  /* 0x0000001000680947 */ /* 0x000fea0003800000 */
[----:B------:R-:W2:Y:S01]  /*12c0*/  S2UR UR10, SR_CgaCtaId ;  /* 0x00000000000a79c3 */ /* 0x000ea20000008800 */
[----:B------:R-:W-:Y:S01]  /*12d0*/  VIADD R18, R8, 0x1 ;  /* 0x0000000108127836 */ /* 0x000fe20000000000 */
[----:B------:R-:W-:Y:S01]  /*12e0*/  UMOV UR6, 0x400 ;  /* 0x0000040000067882 */ /* 0x000fe20000000000 */
[----:B------:R-:W-:Y:S01]  /*12f0*/  MOV R24, UR11 ;  /* 0x0000000b00187c02 */ /* 0x000fe20008000f00 */
[----:B------:R-:W-:Y:S01]  /*1300*/  BSSY.RECONVERGENT B1, `(.L_x_209) ;  /* 0x0000040000017945 */ /* 0x000fe20003800200 */
[----:B------:R-:W-:Y:S01]  /*1310*/  MOV R28, UR4 ;  /* 0x00000004001c7c02 */ /* 0x000fe20008000f00 */
[----:B------:R-:W-:Y:S01]  /*1320*/  IMAD.MOV.U32 R56, RZ, RZ, R2 ;  /* 0x000000ffff387224 */ /* 0x000fe200078e0002 */
[----:B------:R-:W-:Y:S02]  /*1330*/  LOP3.LUT R18, R18, 0x3, RZ, 0xc0, !PT ;  /* 0x0000000312127812 */ /* 0x000fe400078ec0ff */
[----:B------:R-:W-:Y:S02]  /*1340*/  LEA R28, R28, 0x8, 0x3 ;  /* 0x000000081c1c7811 */ /* 0x000fe400078e18ff */
[----:B------:R-:W-:Y:S01]  /*1350*/  ISETP.NE.AND P1, PT, R18, RZ, PT ;  /* 0x000000ff1200720c */ /* 0x000fe20003f25270 */
[----:B--2---:R-:W-:-:S06]  /*1360*/  ULEA UR6, UR10, UR6, 0x18 ;  /* 0x000000060a067291 */ /* 0x004fcc000f8ec0ff */
[----:B------:R-:W-:-:S06]  /*1370*/  LEA R24, R24, UR6, 0xc ;  /* 0x0000000618187c11 */ /* 0x000fcc000f8e60ff */
[----:B------:R-:W-:Y:S05]  /*1380*/  @!P1 BRA `(.L_x_210) ;  /* 0x0000000000dc9947 */ /* 0x000fea0003800000 */
[----:B------:R-:W2:Y:S01]  /*1390*/  LDC.64 R16, c[0x0][0x380] ;  /* 0x0000e000ff107b82 */ /* 0x000ea20000000a00 */
[C---:B------:R-:W-:Y:S02]  /*13a0*/  SHF.L.U32 R12, R2.reuse, 0x2, RZ ;  /* 0x00000002020c7819 */ /* 0x040fe400000006ff */
[----:B------:R-:W-:Y:S02]  /*13b0*/  LEA.HI R13, R2, UR7, RZ, 0x1f ;  /* 0x00000007020d7c11 */ /* 0x000fe4000f8ff8ff */
[----:B------:R-:W-:-:S05]  /*13c0*/  LOP3.LUT R12, R12, 0x4, RZ, 0xc0, !PT ;  /* 0x000000040c0c7812 */ /* 0x000fca00078ec0ff */
[----:B------:R-:W-:-:S05]  /*13d0*/  IMAD R13, R13, UR16, R12 ;  /* 0x000000100d0d7c24 */ /* 0x000fca000f8e020c */
[----:B------:R-:W-:-:S05]  /*13e0*/  IADD3 R13, PT, PT, R13, R28, RZ ;  /* 0x0000001c0d0d7210 */ /* 0x000fca0007ffe0ff */
[----:B--2---:R-:W-:-:S06]  /*13f0*/  IMAD.WIDE R12, R13, 0x4, R16 ;  /* 0x000000040d0c7825 */ /* 0x004fcc00078e0210 */
[----:B------:R-:W2:Y:S01]  /*1400*/  LDG.E.128 R12, desc[UR12][R12.64] ;  /* 0x0000000c0c0c7981 */ /* 0x000ea2000c1e1d00 */
[----:B------:R-:W-:Y:S01]  /*1410*/  IMAD.SHL.U32 R19, R2, 0x200, RZ ;  /* 0x0000020002137824 */ /* 0x000fe200078e00ff */
[----:B------:R-:W-:Y:S02]  /*1420*/  ISETP.NE.AND P0, PT, R18, 0x1, PT ;  /* 0x000000011200780c */ /* 0x000fe40003f05270 */
[----:B------:R-:W-:Y:S02]  /*1430*/  IADD3 R56, PT, PT, R2, UR9, RZ ;  /* 0x0000000902387c10 */ /* 0x000fe4000fffe0ff */
        /* <DEDUP_REMOVED lines=8> */
[C---:B--2---:R-:W-:Y:S01]  /*14c0*/  IMAD.SHL.U32 R12, R56.reuse, 0x4, RZ ;  /* 0x00000004380c7824 */ /* 0x044fe200078e00ff */
[----:B------:R-:W-:-:S04]  /*14d0*/  LEA.HI R13, R56, UR7, RZ, 0x1f ;  /* 0x00000007380d7c11 */ /* 0x000fc8000f8ff8ff */
[----:B------:R-:W-:-:S05]  /*14e0*/  LOP3.LUT R12, R12, 0x4, RZ, 0xc0, !PT ;  /* 0x000000040c0c7812 */ /* 0x000fca00078ec0ff */
[----:B------:R-:W-:-:S05]  /*14f0*/  IMAD R13, R13, UR16, R12 ;  /* 0x000000100d0d7c24 */ /* 0x000fca000f8e020c */
[----:B------:R-:W-:-:S05]  /*1500*/  IADD3 R13, PT, PT, R13, R28, RZ ;  /* 0x0000001c0d0d7210 */ /* 0x000fca0007ffe0ff */
        /* <DEDUP_REMOVED lines=13> */
[----:B------:R-:W2:Y:S01]  /*15e0*/  LDCU UR6, c[0x0][0x3a0] ;  /* 0x00007400ff0677ac */ /* 0x000ea20008000800 */
[----:B---3--:R-:W-:Y:S02]  /*15f0*/  SHF.L.U32 R12, R56, 0x2, RZ ;  /* 0x00000002380c7819 */ /* 0x008fe400000006ff */
[----:B------:R-:W-:Y:S02]  /*1600*/  SHF.R.U32.HI R18, RZ, 0x1, R56 ;  /* 0x00000001ff127819 */ /* 0x000fe40000011638 */
[----:B------:R-:W-:-:S03]  /*1610*/  LOP3.LUT R12, R12, 0x4, RZ, 0xc0, !PT ;  /* 0x000000040c0c7812 */ /* 0x000fc600078ec0ff */
[----:B------:R-:W-:-:S04]  /*1620*/  VIADD R13, R18, UR7 ;  /* 0x00000007120d7c36 */ /* 0x000fc80008000000 */
[----:B--2---:R-:W-:-:S05]  /*1630*/  IMAD R13, R13, UR6, R12 ;  /* 0x000000060d0d7c24 */ /* 0x004fca000f8e020c */
[----:B------:R-:W-:-:S05]  /*1640*/  IADD3 R13, PT, PT, R28, R13, RZ ;  /* 0x0000000d1c0d7210 */ /* 0x000fca0007ffe0ff */
[----:B------:R-:W-:-:S06]  /*1650*/  IMAD.WIDE R12, R13, 0x4, R16 ;  /* 0x000000040d0c7825 */ /* 0x000fcc00078e0210 */
[----:B------:R-:W2:Y:S01]  /*1660*/  LDG.E.128 R12, desc[UR12][R12.64] ;  /* 0x0000000c0c0c7981 */ /* 0x000ea2000c1e1d00 */
[C---:B------:R-:W-:Y:S02]  /*1670*/  SHF.L.U32 R16, R56.reuse, 0x9, RZ ;  /* 0x0000000938107819 */ /* 0x040fe400000006ff */
[----:B------:R-:W-:Y:S02]  /*1680*/  IADD3 R56, PT, PT, R56, UR9, RZ ;  /* 0x0000000938387c10 */ /* 0x000fe4000fffe0ff */
[----:B------:R-:W-:-:S05]  /*1690*/  LOP3.LUT R17, R16, 0x200, RZ, 0xc0, !PT ;  /* 0x0000020010117812 */ /* 0x000fca00078ec0ff */
[----:B------:R-:W-:-:S05]  /*16a0*/  IMAD.IADD R17, R18, 0x1, R17 ;  /* 0x0000000112117824 */ /* 0x000fca00078e0211 */
[----:B------:R-:W-:-:S05]  /*16b0*/  LEA R17, R17, R24, 0x2 ;  /* 0x0000001811117211 */ /* 0x000fca00078e10ff */
[----:B--2---:R4:W-:Y:S04]  /*16c0*/  STS [R17], R12 ;  /* 0x0000000c11007388 */ /* 0x0049e80000000800 */
[----:B------:R4:W-:Y:S04]  /*16d0*/  STS [R17+0x200], R13 ;  /* 0x0002000d11007388 */ /* 0x0009e80000000800 */
[----:B------:R4:W-:Y:S04]  /*16e0*/  STS [R17+0x400], R14 ;  /* 0x0004000e11007388 */ /* 0x0009e80000000800 */
[----:B------:R4:W-:Y:S02]  /*16f0*/  STS [R17+0x600], R15 ;  /* 0x0006000f11007388 */ /* 0x0009e40000000800 */
.L_x_210:
[----:B01----:R-:W-:Y:S05]  /*1700*/  BSYNC.RECONVERGENT B1 ;  /* 0x0000000000017941 */ /* 0x003fea0003800200 */
.L_x_209:
[----:B------:R-:W-:Y:S01]  /*1710*/  ISETP.GE.U32.AND P2, PT, R8, 0x3, PT ;  /* 0x000000030800780c */ /* 0x000fe20003f46070 */
[----:B------:R-:W-:-:S12]  /*1720*/  BSSY.RECONVERGENT B1, `(.L_x_211) ;  /* 0x0000059000017945 */ /* 0x000fd80003800200 */
[----:B------:R-:W-:Y:S05]  /*1730*/  @!P2 BRA `(.L_x_212) ;  /* 0x00000004005ca947 */ /* 0x000fea0003800000 */
[----:B--234-:R-:W-:Y:S01]  /*1740*/  MOV R12, UR9 ;  /* 0x00000009000c7c02 */ /* 0x01cfe20008000f00 */
        /* <DEDUP_REMOVED lines=10> */
.L_x_213:
[----:B0-----:R-:W0:Y:S01]  /*17f0*/  LDC.64 R20, c[0x0][0x380] ;  /* 0x0000e000ff147b82 */ /* 0x001e220000000a00 */
[----:B------:R-:W-:Y:S02]  /*1800*/  LOP3.LUT R13, R25, 0x4, RZ, 0xc0, !PT ;  /* 0x00000004190d7812 */ /* 0x000fe400078ec0ff */
[----:B------:R-:W-:-:S03]  /*1810*/  SHF.R.U32.HI R12, RZ, 0x1, R56 ;  /* 0x00000001ff0c7819 */ /* 0x000fc60000011638 */
[----:B------:R-:W-:Y:S01]  /*1820*/  IMAD.IADD R13, R28, 0x1, R13 ;  /* 0x000000011c0d7824 */ /* 0x000fe200078e020d */
[----:B------:R-:W-:-:S05]  /*1830*/  IADD3 R14, PT, PT, R12, UR7, RZ ;  /* 0x000000070c0e7c10 */ /* 0x000fca000fffe0ff */
[----:B------:R-:W-:-:S04]  /*1840*/  IMAD R13, R14, UR14, R13 ;  /* 0x0000000e0e0d7c24 */ /* 0x000fc8000f8e020d */
[----:B0-----:R-:W-:-:S06]  /*1850*/  IMAD.WIDE R16, R13, 0x4, R20 ;  /* 0x000000040d107825 */ /* 0x001fcc00078e0214 */
[----:B------:R-:W2:Y:S01]  /*1860*/  LDG.E.128 R16, desc[UR12][R16.64] ;  /* 0x0000000c10107981 */ /* 0x000ea2000c1e1d00 */
[----:B------:R-:W-:Y:S02]  /*1870*/  SHF.L.U32 R13, R25, 0x7, RZ ;  /* 0x00000007190d7819 */ /* 0x000fe400000006ff */
[----:B------:R-:W-:Y:S02]  /*1880*/  LOP3.LUT R15, R54, 0x4, RZ, 0xc0, !PT ;  /* 0x00000004360f7812 */ /* 0x000fe400078ec0ff */
[----:B------:R-:W-:Y:S02]  /*1890*/  LOP3.LUT R13, R13, 0x200, RZ, 0xc0, !PT ;  /* 0x000002000d0d7812 */ /* 0x000fe400078ec0ff */
[----:B------:R-:W-:Y:S02]  /*18a0*/  SHF.R.U32.HI R61, RZ, 0x1, R26 ;  /* 0x00000001ff3d7819 */ /* 0x000fe4000001161a */
[----:B------:R-:W-:Y:S01]  /*18b0*/  IADD3 R15, PT, PT, R28, R15, RZ ;  /* 0x0000000f1c0f7210 */ /* 0x000fe20007ffe0ff */
[----:B------:R-:W-:Y:S01]  /*18c0*/  IMAD.IADD R13, R12, 0x1, R13 ;  /* 0x000000010c0d7824 */ /* 0x000fe200078e020d */
[----:B------:R-:W-:Y:S01]  /*18d0*/  SHF.R.U32.HI R58, RZ, 0x1, R29 ;  /* 0x00000001ff3a7819 */ /* 0x000fe2000001161d */
[----:B------:R-:W-:-:S03]  /*18e0*/  VIADD R12, R61, UR7 ;  /* 0x000000073d0c7c36 */ /* 0x000fc60008000000 */
[----:B------:R-:W-:Y:S01]  /*18f0*/  LEA R22, R13, R24, 0x2 ;  /* 0x000000180d167211 */ /* 0x000fe200078e10ff */
[----:B------:R-:W-:Y:S01]  /*1900*/  IMAD R13, R12, UR14, R15 ;  /* 0x0000000e0c0d7c24 */ /* 0x000fe2000f8e020f */
[----:B------:R-:W-:Y:S02]  /*1910*/  LOP3.LUT R15, R27, 0x4, RZ, 0xc0, !PT ;  /* 0x000000041b0f7812 */ /* 0x000fe400078ec0ff */
[----:B------:R-:W-:-:S03]  /*1920*/  SHF.L.U32 R12, R54, 0x7, RZ ;  /* 0x00000007360c7819 */ /* 0x000fc600000006ff */
[----:B------:R-:W-:Y:S01]  /*1930*/  IMAD.IADD R23, R28, 0x1, R15 ;  /* 0x000000011c177824 */ /* 0x000fe200078e020f */
[----:B------:R-:W-:Y:S02]  /*1940*/  SHF.R.U32.HI R60, RZ, 0x1, R31 ;  /* 0x00000001ff3c7819 */ /* 0x000fe4000001161f */
[----:B------:R-:W-:Y:S01]  /*1950*/  LOP3.LUT R14, R12, 0x200, RZ, 0xc0, !PT ;  /* 0x000002000c0e7812 */ /* 0x000fe200078ec0ff */
[----:B------:R-:W-:-:S03]  /*1960*/  IMAD.WIDE R12, R13, 0x4, R20 ;  /* 0x000000040d0c7825 */ /* 0x000fc600078e0214 */
[----:B------:R-:W-:-:S03]  /*1970*/  IADD3 R61, PT, PT, R61, R14, RZ ;  /* 0x0000000e3d3d7210 */ /* 0x000fc60007ffe0ff */
[----:B------:R-:W3:Y:S04]  /*1980*/  LDG.E.128 R12, desc[UR12][R12.64] ;  /* 0x0000000c0c0c7981 */ /* 0x000ee8000c1e1d00 */
[----:B--2---:R0:W-:Y:S04]  /*1990*/  STS [R22], R16 ;  /* 0x0000001016007388 */ /* 0x0041e80000000800 */
[----:B------:R1:W-:Y:S04]  /*19a0*/  STS [R22+0x200], R17 ;  /* 0x0002001116007388 */ /* 0x0003e80000000800 */
[----:B------:R-:W-:Y:S01]  /*19b0*/  STS [R22+0x400], R18 ;  /* 0x0004001216007388 */ /* 0x000fe20000000800 */
[----:B0-----:R-:W-:-:S03]  /*19c0*/  IADD3 R16, PT, PT, R58, UR7, RZ ;  /* 0x000000073a107c10 */ /* 0x001fc6000fffe0ff */
[----:B------:R0:W-:Y:S02]  /*19d0*/  STS [R22+0x600], R19 ;  /* 0x0006001316007388 */ /* 0x0001e40000000800 */
[----:B-1----:R-:W-:Y:S01]  /*19e0*/  IMAD R17, R16, UR14, R23 ;  /* 0x0000000e10117c24 */ /* 0x002fe2000f8e0217 */
[----:B------:R-:W-:Y:S01]  /*19f0*/  LOP3.LUT R23, R30, 0x4, RZ, 0xc0, !PT ;  /* 0x000000041e177812 */ /* 0x000fe200078ec0ff */
[----:B------:R-:W-:-:S03]  /*1a00*/  VIADD R16, R60, UR7 ;  /* 0x000000073c107c36 */ /* 0x000fc60008000000 */
[----:B------:R-:W-:-:S05]  /*1a10*/  IADD3 R23, PT, PT, R28, R23, RZ ;  /* 0x000000171c177210 */ /* 0x000fca0007ffe0ff */
        /* <DEDUP_REMOVED lines=17> */
[----:B------:R0:W-:Y:S03]  /*1b30*/  STS [R61+0x400], R14 ;  /* 0x0004000e3d007388 */ /* 0x0001e60000000800 */
[C---:B------:R-:W-:Y:S01]  /*1b40*/  IADD3 R56, PT, PT, R13.reuse, UR9, R56 ;  /* 0x000000090d387c10 */ /* 0x040fe2000fffe038 */
[----:B------:R3:W-:Y:S03]  /*1b50*/  STS [R61+0x600], R15 ;  /* 0x0006000f3d007388 */ /* 0x0007e60000000800 */
[----:B------:R-:W-:-:S04]  /*1b60*/  IADD3 R56, PT, PT, R13, UR9, R56 ;  /* 0x000000090d387c10 */ /* 0x000fc8000fffe038 */
[----:B------:R-:W-:Y:S01]  /*1b70*/  ISETP.GE.U32.AND P0, PT, R56, 0x100, PT ;  /* 0x000001003800780c */ /* 0x000fe20003f06070 */
[----:B-1----:R-:W-:Y:S01]  /*1b80*/  IMAD.U32 R12, RZ, RZ, UR9 ;  /* 0x00000009ff0c7e24 */ /* 0x002fe2000f8e00ff */
[----:B0-----:R-:W-:Y:S02]  /*1b90*/  MOV R14, UR9 ;  /* 0x00000009000e7c02 */ /* 0x001fe40008000f00 */
[----:B---3--:R-:W-:Y:S01]  /*1ba0*/  MOV R15, UR9 ;  /* 0x00000009000f7c02 */ /* 0x008fe20008000f00 */
[----:B------:R-:W-:Y:S01]  /*1bb0*/  IMAD R27, R12, 0x10, R27 ;  /* 0x000000100c1b7824 */ /* 0x000fe200078e021b */
[----:B------:R-:W-:Y:S01]  /*1bc0*/  LEA R29, R14, R29, 0x2 ;  /* 0x0000001d0e1d7211 */ /* 0x000fe200078e10ff */
[----:B------:R-:W-:Y:S01]  /*1bd0*/  IMAD R31, R12, 0x4, R31 ;  /* 0x000000040c1f7824 */ /* 0x000fe200078e021f */
[----:B------:R-:W-:Y:S01]  /*1be0*/  LEA R30, R15, R30, 0x4 ;  /* 0x0000001e0f1e7211 */ /* 0x000fe200078e20ff */
[----:B------:R-:W-:Y:S01]  /*1bf0*/  IMAD R25, R14, 0x10, R25 ;  /* 0x000000100e197824 */ /* 0x000fe200078e0219 */
[----:B------:R-:W-:-:S02]  /*1c00*/  LEA R26, R13, R26, 0x2 ;  /* 0x0000001a0d1a7211 */ /* 0x000fc400078e10ff */
[----:B------:R-:W-:Y:S01]  /*1c10*/  LEA R54, R15, R54, 0x4 ;  /* 0x000000360f367211 */ /* 0x000fe200078e20ff */
[----:B--2---:R0:W-:Y:S04]  /*1c20*/  STS [R63], R16 ;  /* 0x000000103f007388 */ /* 0x0041e80000000800 */
[----:B------:R0:W-:Y:S04]  /*1c30*/  STS [R63+0x200], R17 ;  /* 0x000200113f007388 */ /* 0x0001e80000000800 */
[----:B------:R0:W-:Y:S04]  /*1c40*/  STS [R63+0x400], R18 ;  /* 0x000400123f007388 */ /* 0x0001e80000000800 */
[----:B------:R0:W-:Y:S04]  /*1c50*/  STS [R63+0x600], R19 ;  /* 0x000600133f007388 */ /* 0x0001e80000000800 */
[----:B----4-:R0:W-:Y:S04]  /*1c60*/  STS [R65], R20 ;  /* 0x0000001441007388 */ /* 0x0101e80000000800 */
[----:B------:R0:W-:Y:S04]  /*1c70*/  STS [R65+0x200], R21 ;  /* 0x0002001541007388 */ /* 0x0001e80000000800 */
[----:B------:R0:W-:Y:S04]  /*1c80*/  STS [R65+0x400], R22 ;  /* 0x0004001641007388 */ /* 0x0001e80000000800 */
[----:B------:R0:W-:Y:S01]  /*1c90*/  STS [R65+0x600], R23 ;  /* 0x0006001741007388 */ /* 0x0001e20000000800 */
[----:B------:R-:W-:Y:S05]  /*1ca0*/  @!P0 BRA `(.L_x_213) ;  /* 0xfffffff800d08947 */ /* 0x000fea000383ffff */
.L_x_212:
[----:B------:R-:W-:Y:S05]  /*1cb0*/  BSYNC.RECONVERGENT B1 ;  /* 0x0000000000017941 */ /* 0x000fea0003800200 */
.L_x_211:
[----:B------:R-:W1:Y:S01]  /*1cc0*/  S2UR UR10, SR_CgaCtaId ;  /* 0x00000000000a79c3 */ /* 0x000e620000008800 */
[----:B------:R-:W-:Y:S01]  /*1cd0*/  UMOV UR6, 0x400 ;  /* 0x0000040000067882 */ /* 0x000fe20000000000 */
[----:B------:R-:W-:Y:S01]  /*1ce0*/  ULOP3.LUT UR17, UR5, 0x1, URZ, 0x3c, !UPT ;  /* 0x0000000105117892 */ /* 0x000fe2000f8e3cff */
[----:B------:R-:W-:Y:S01]  /*1cf0*/  BSSY.RECONVERGENT B1, `(.L_x_214) ;  /* 0x000003a000017945 */ /* 0x000fe20003800200 */
[----:B------:R-:W-:Y:S01]  /*1d00*/  UIADD3 UR6, UPT, UPT, UR6, 0x2000, URZ ;  /* 0x0000200006067890 */ /* 0x000fe2000fffe0ff */
[----:B------:R-:W-:-:S03]  /*1d10*/  MOV R58, R2 ;  /* 0x00000002003a7202 */ /* 0x000fc60000000f00 */
[----:B------:R-:W-:Y:S01]  /*1d20*/  MOV R29, UR17 ;  /* 0x00000011001d7c02 */ /* 0x000fe20008000f00 */
[----:B-1----:R-:W-:-:S06]  /*1d30*/  ULEA UR6, UR10, UR6, 0x18 ;  /* 0x000000060a067291 */ /* 0x002fcc000f8ec0ff */
[----:B------:R-:W-:Y:S01]  /*1d40*/  LEA R29, R29, UR6, 0xc ;  /* 0x000000061d1d7c11 */ /* 0x000fe2000f8e60ff */
[----:B------:R-:W-:Y:S06]  /*1d50*/  @!P1 BRA `(.L_x_215) ;  /* 0x0000000000cc9947 */ /* 0x000fec0003800000 */
[----:B0-----:R-:W0:Y:S01]  /*1d60*/  LDC R18, c[0x0][0x39c] ;  /* 0x0000e700ff127b82 */ /* 0x001e220000000800 */
[----:B--234-:R-:W-:Y:S01]  /*1d70*/  IMAD.SHL.U32 R12, R2, 0x4, RZ ;  /* 0x00000004020c7824 */ /* 0x01cfe200078e00ff */
[----:B------:R-:W-:-:S04]  /*1d80*/  SHF.R.U32.HI R20, RZ, 0x5, R2 ;  /* 0x00000005ff147819 */ /* 0x000fc80000011602 */
[----:B------:R-:W-:Y:S02]  /*1d90*/  LOP3.LUT R12, R12, 0x7c, RZ, 0xc0, !PT ;  /* 0x0000007c0c0c7812 */ /* 0x000fe400078ec0ff */
[----:B------:R-:W1:Y:S01]  /*1da0*/  LDC.64 R16, c[0x0][0x388] ;  /* 0x0000e200ff107b82 */ /* 0x000e620000000a00 */
[----:B------:R-:W-:Y:S02]  /*1db0*/  IADD3 R13, PT, PT, R20, R28, RZ ;  /* 0x0000001c140d7210 */ /* 0x000fe40007ffe0ff */
[----:B------:R-:W-:-:S05]  /*1dc0*/  IADD3 R12, PT, PT, R12, UR8, RZ ;  /* 0x000000080c0c7c10 */ /* 0x000fca000fffe0ff */
[----:B0-----:R-:W-:-:S04]  /*1dd0*/  IMAD R13, R13, R18, R12 ;  /* 0x000000120d0d7224 */ /* 0x001fc800078e020c */
[----:B-1----:R-:W-:-:S06]  /*1de0*/  IMAD.WIDE R12, R13, 0x4, R16 ;  /* 0x000000040d0c7825 */ /* 0x002fcc00078e0210 */
[----:B------:R-:W2:Y:S01]  /*1df0*/  LDG.E.128 R12, desc[UR12][R12.64] ;  /* 0x0000000c0c0c7981 */ /* 0x000ea2000c1e1d00 */
[C---:B------:R-:W-:Y:S01]  /*1e00*/  IMAD.SHL.U32 R19, R2.reuse, 0x10, RZ ;  /* 0x0000001002137824 */ /* 0x040fe200078e00ff */
[----:B------:R-:W-:-:S04]  /*1e10*/  IADD3 R22, PT, PT, R2, UR9, RZ ;  /* 0x0000000902167c10 */ /* 0x000fc8000fffe0ff */
[----:B------:R-:W-:Y:S02]  /*1e20*/  LOP3.LUT R19, R19, 0x1f0, RZ, 0xc0, !PT ;  /* 0x000001f013137812 */ /* 0x000fe400078ec0ff */
[----:B------:R-:W-:Y:S02]  /*1e30*/  MOV R58, R22 ;  /* 0x00000016003a7202 */ /* 0x000fe40000000f00 */
[----:B------:R-:W-:Y:S01]  /*1e40*/  LEA R20, R20, R19, 0x9 ;  /* 0x0000001314147211 */ /* 0x000fe200078e48ff */
[----:B------:R-:W-:-:S03]  /*1e50*/  VIADD R19, R8, 0x1 ;  /* 0x0000000108137836 */ /* 0x000fc60000000000 */
[----:B------:R-:W-:Y:S02]  /*1e60*/  IADD3 R20, PT, PT, R29, R20, RZ ;  /* 0x000000141d147210 */ /* 0x000fe40007ffe0ff */
[----:B------:R-:W-:-:S04]  /*1e70*/  LOP3.LUT R19, R19, 0x3, RZ, 0xc0, !PT ;  /* 0x0000000313137812 */ /* 0x000fc800078ec0ff */
[----:B------:R-:W-:Y:S01]  /*1e80*/  ISETP.NE.AND P0, PT, R19, 0x1, PT ;  /* 0x000000011300780c */ /* 0x000fe20003f05270 */
[----:B--2---:R1:W-:-:S12]  /*1e90*/  STS.128 [R20], R12 ;  /* 0x0000000c14007388 */ /* 0x0043d80000000c00 */
[----:B------:R-:W-:Y:S05]  /*1ea0*/  @!P0 BRA `(.L_x_215) ;  /* 0x0000000000788947 */ /* 0x000fea0003800000 */
[----:B------:R-:W-:Y:S01]  /*1eb0*/  ISETP.NE.AND P0, PT, R19, 0x2, PT ;  /* 0x000000021300780c */ /* 0x000fe20003f05270 */
[C---:B-1----:R-:W-:Y:S01]  /*1ec0*/  VIADD R20, R22.reuse, UR9 ;  /* 0x0000000916147c36 */ /* 0x042fe20008000000 */
[----:B------:R-:W-:Y:S02]  /*1ed0*/  SHF.L.U32 R12, R22, 0x2, RZ ;  /* 0x00000002160c7819 */ /* 0x000fe400000006ff */
[----:B------:R-:W-:Y:S02]  /*1ee0*/  SHF.R.U32.HI R23, RZ, 0x5, R22 ;  /* 0x00000005ff177819 */ /* 0x000fe40000011616 */
[----:B------:R-:W-:Y:S02]  /*1ef0*/  LOP3.LUT R12, R12, 0x7c, RZ, 0xc0, !PT ;  /* 0x0000007c0c0c7812 */ /* 0x000fe400078ec0ff */
[----:B------:R-:W-:Y:S01]  /*1f00*/  SHF.R.U32.HI R21, RZ, 0x5, R20 ;  /* 0x00000005ff157819 */ /* 0x000fe20000011614 */
[----:B------:R-:W-:Y:S01]  /*1f10*/  IMAD.IADD R13, R23, 0x1, R28 ;  /* 0x00000001170d7824 */ /* 0x000fe200078e021c */
[----:B------:R-:W-:-:S03]  /*1f20*/  IADD3 R12, PT, PT, R12, UR8, RZ ;  /* 0x000000080c0c7c10 */ /* 0x000fc6000fffe0ff */
[----:B------:R-:W-:Y:S02]  /*1f30*/  @P0 SHF.L.U32 R14, R20, 0x2, RZ ;  /* 0x00000002140e0819 */ /* 0x000fe400000006ff */
[----:B------:R-:W-:Y:S01]  /*1f40*/  @P0 IADD3 R15, PT, PT, R21, R28, RZ ;  /* 0x0000001c150f0210 */ /* 0x000fe20007ffe0ff */
        /* <DEDUP_REMOVED lines=20> */
.L_x_215:
[----:B------:R-:W-:Y:S05]  /*2090*/  BSYNC.RECONVERGENT B1 ;  /* 0x0000000000017941 */ /* 0x000fea0003800200 */
.L_x_214:
[----:B------:R-:W-:Y:S05]  /*20a0*/  @!P2 BRA `(.L_x_208) ;  /* 0x0000000000eca947 */ /* 0x000fea0003800000 */
.L_x_216:
[C---:B------:R-:W-:Y:S01]  /*20b0*/  IADD3 R54, PT, PT, R58.reuse, UR9, RZ ;  /* 0x000000093a367c10 */ /* 0x040fe2000fffe0ff */
[----:B0-----:R-:W0:Y:S01]  /*20c0*/  LDC.64 R24, c[0x0][0x388] ;  /* 0x0000e200ff187b82 */ /* 0x001e220000000a00 */
[----:B-1234-:R-:W-:Y:S01]  /*20d0*/  IMAD.SHL.U32 R12, R58, 0x4, RZ ;  /* 0x000000043a0c7824 */ /* 0x01efe200078e00ff */
[----:B------:R-:W-:Y:S02]  /*20e0*/  SHF.R.U32.HI R19, RZ, 0x5, R58 ;  /* 0x00000005ff137819 */ /* 0x000fe4000001163a */
[C---:B------:R-:W-:Y:S02]  /*20f0*/  IADD3 R56, PT, PT, R54.reuse, UR9, RZ ;  /* 0x0000000936387c10 */ /* 0x040fe4000fffe0ff */
[----:B------:R-:W-:Y:S02]  /*2100*/  SHF.L.U32 R14, R54, 0x2, RZ ;  /* 0x00000002360e7819 */ /* 0x000fe400000006ff */
[C---:B------:R-:W-:Y:S01]  /*2110*/  IADD3 R30, PT, PT, R56.reuse, UR9, RZ ;  /* 0x00000009381e7c10 */ /* 0x040fe2000fffe0ff */
[----:B------:R-:W-:Y:S01]  /*2120*/  IMAD.SHL.U32 R18, R56, 0x4, RZ ;  /* 0x0000000438127824 */ /* 0x000fe200078e00ff */
[----:B------:R-:W-:-:S02]  /*2130*/  SHF.R.U32.HI R31, RZ, 0x5, R56 ;  /* 0x00000005ff1f7819 */ /* 0x000fc40000011638 */
[----:B------:R-:W-:Y:S02]  /*2140*/  SHF.L.U32 R20, R30, 0x2, RZ ;  /* 0x000000021e147819 */ /* 0x000fe400000006ff */
[----:B------:R-:W-:Y:S02]  /*2150*/  LOP3.LUT R18, R18, 0x7c, RZ, 0xc0, !PT ;  /* 0x0000007c12127812 */ /* 0x000fe400078ec0ff */
[----:B------:R-:W-:Y:S02]  /*2160*/  LOP3.LUT R12, R12, 0x7c, RZ, 0xc0, !PT ;  /* 0x0000007c0c0c7812 */ /* 0x000fe400078ec0ff */
[----:B------:R-:W-:Y:S02]  /*2170*/  SHF.R.U32.HI R61, RZ, 0x5, R54 ;  /* 0x00000005ff3d7819 */ /* 0x000fe40000011636 */
[----:B------:R-:W-:Y:S01]  /*2180*/  LOP3.LUT R14, R14, 0x7c, RZ, 0xc0, !PT ;  /* 0x0000007c0e0e7812 */ /* 0x000fe200078ec0ff */
[----:B------:R-:W-:Y:S01]  /*2190*/  VIADD R12, R12, UR8 ;  /* 0x000000080c0c7c36 */ /* 0x000fe20008000000 */
[----:B------:R-:W-:Y:S01]  /*21a0*/  LOP3.LUT R20, R20, 0x7c, RZ, 0xc0, !PT ;  /* 0x0000007c14147812 */ /* 0x000fe200078ec0ff */
[----:B------:R-:W-:Y:S01]  /*21b0*/  IMAD.IADD R16, R28, 0x1, R61 ;  /* 0x000000011c107824 */ /* 0x000fe200078e023d */
[----:B------:R-:W-:-:S02]  /*21c0*/  SHF.R.U32.HI R63, RZ, 0x5, R30 ;  /* 0x00000005ff3f7819 */ /* 0x000fc4000001161e */
[----:B------:R-:W-:Y:S02]  /*21d0*/  IADD3 R18, PT, PT, R18, UR8, RZ ;  /* 0x0000000812127c10 */ /* 0x000fe4000fffe0ff */
[C---:B------:R-:W-:Y:S02]  /*21e0*/  IADD3 R21, PT, PT, R28.reuse, R31, RZ ;  /* 0x0000001f1c157210 */ /* 0x040fe40007ffe0ff */
[----:B------:R-:W-:Y:S02]  /*21f0*/  IADD3 R13, PT, PT, R28, R19, RZ ;  /* 0x000000131c0d7210 */ /* 0x000fe40007ffe0ff */
[----:B------:R-:W-:Y:S01]  /*2200*/  IADD3 R17, PT, PT, R14, UR8, RZ ;  /* 0x000000080e117c10 */ /* 0x000fe2000fffe0ff */
[----:B------:R-:W-:Y:S01]  /*2210*/  VIADD R20, R20, UR8 ;  /* 0x0000000814147c36 */ /* 0x000fe20008000000 */
[----:B------:R-:W-:Y:S01]  /*2220*/  IADD3 R23, PT, PT, R28, R63, RZ ;  /* 0x0000003f1c177210 */ /* 0x000fe20007ffe0ff */
[----:B------:R-:W-:Y:S02]  /*2230*/  IMAD R21, R21, UR15, R18 ;  /* 0x0000000f15157c24 */ /* 0x000fe4000f8e0212 */
[----:B------:R-:W-:-:S02]  /*2240*/  IMAD R13, R13, UR15, R12 ;  /* 0x0000000f0d0d7c24 */ /* 0x000fc4000f8e020c */
[----:B------:R-:W-:Y:S02]  /*2250*/  IMAD.SHL.U32 R18, R58, 0x10, RZ ;  /* 0x000000103a127824 */ /* 0x000fe400078e00ff */
[----:B------:R-:W-:Y:S02]  /*2260*/  IMAD R17, R16, UR15, R17 ;  /* 0x0000000f10117c24 */ /* 0x000fe4000f8e0211 */
[----:B------:R-:W-:Y:S01]  /*2270*/  IMAD R23, R23, UR15, R20 ;  /* 0x0000000f17177c24 */ /* 0x000fe2000f8e0214 */
[----:B------:R-:W-:Y:S01]  /*2280*/  LOP3.LUT R18, R18, 0x1f0, RZ, 0xc0, !PT ;  /* 0x000001f012127812 */ /* 0x000fe200078ec0ff */
[----:B0-----:R-:W-:-:S04]  /*2290*/  IMAD.WIDE R12, R13, 0x4, R24 ;  /* 0x000000040d0c7825 */ /* 0x001fc800078e0218 */
        /* <DEDUP_REMOVED lines=8> */
[----:B------:R-:W-:Y:S01]  /*2320*/  IMAD.SHL.U32 R54, R54, 0x10, RZ ;  /* 0x0000001036367824 */ /* 0x000fe200078e00ff */
[----:B------:R-:W-:Y:S01]  /*2330*/  SHF.L.U32 R56, R56, 0x4, RZ ;  /* 0x0000000438387819 */ /* 0x000fe200000006ff */
[----:B------:R-:W-:Y:S01]  /*2340*/  IMAD.SHL.U32 R60, R30, 0x10, RZ ;  /* 0x000000101e3c7824 */ /* 0x000fe200078e00ff */
[----:B------:R-:W-:-:S02]  /*2350*/  IADD3 R58, PT, PT, R29, R58, RZ ;  /* 0x0000003a1d3a7210 */ /* 0x000fc40007ffe0ff */
[----:B------:R-:W-:Y:S02]  /*2360*/  LOP3.LUT R54, R54, 0x1f0, RZ, 0xc0, !PT ;  /* 0x000001f036367812 */ /* 0x000fe400078ec0ff */
[----:B------:R-:W-:Y:S02]  /*2370*/  LOP3.LUT R56, R56, 0x1f0, RZ, 0xc0, !PT ;  /* 0x000001f038387812 */ /* 0x000fe400078ec0ff */
[----:B------:R-:W-:Y:S02]  /*2380*/  LOP3.LUT R60, R60, 0x1f0, RZ, 0xc0, !PT ;  /* 0x000001f03c3c7812 */ /* 0x000fe400078ec0ff */
[----:B------:R-:W-:Y:S02]  /*2390*/  LEA R54, R61, R54, 0x9 ;  /* 0x000000363d367211 */ /* 0x000fe400078e48ff */
[----:B------:R-:W-:Y:S02]  /*23a0*/  LEA R56, R31, R56, 0x9 ;  /* 0x000000381f387211 */ /* 0x000fe400078e48ff */
[----:B------:R-:W-:Y:S01]  /*23b0*/  LEA R60, R63, R60, 0x9 ;  /* 0x0000003c3f3c7211 */ /* 0x000fe200078e48ff */
[C---:B------:R-:W-:Y:S01]  /*23c0*/  IMAD.IADD R54, R29.reuse, 0x1, R54 ;  /* 0x000000011d367824 */ /* 0x040fe200078e0236 */
[----:B------:R-:W-:-:S02]  /*23d0*/  IADD3 R56, PT, PT, R29, R56, RZ ;  /* 0x000000381d387210 */ /* 0x000fc40007ffe0ff */
[----:B------:R-:W-:Y:S01]  /*23e0*/  IADD3 R60, PT, PT, R29, R60, RZ ;  /* 0x0000003c1d3c7210 */ /* 0x000fe20007ffe0ff */
[----:B--2---:R0:W-:Y:S04]  /*23f0*/  STS.128 [R58], R12 ;  /* 0x0000000c3a007388 */ /* 0x0041e80000000c00 */
[----:B---3--:R1:W-:Y:S04]  /*2400*/  STS.128 [R54], R16 ;  /* 0x0000001036007388 */ /* 0x0083e80000000c00 */
[----:B----4-:R1:W-:Y:S04]  /*2410*/  STS.128 [R56], R20 ;  /* 0x0000001438007388 */ /* 0x0103e80000000c00 */
[----:B-----5:R1:W-:Y:S01]  /*2420*/  STS.128 [R60], R24 ;  /* 0x000000183c007388 */ /* 0x0203e20000000c00 */
[----:B0-----:R-:W-:-:S05]  /*2430*/  VIADD R58, R30, UR9 ;  /* 0x000000091e3a7c36 */ /* 0x001fca0008000000 */
[----:B------:R-:W-:-:S13]  /*2440*/  ISETP.GE.U32.AND P0, PT, R58, 0x100, PT ;  /* 0x000001003a00780c */ /* 0x000fda0003f06070 */
[----:B-1----:R-:W-:Y:S05]  /*2450*/  @!P0 BRA `(.L_x_216) ;  /* 0xfffffffc00148947 */ /* 0x002fea000383ffff */
.L_x_208:
[----:B01----:R-:W-:Y:S05]  /*2460*/  BSYNC.RECONVERGENT B0 ;  /* 0x0000000000007941 */ /* 0x003fea0003800200 */
.L_x_207:
[----:B------:R-:W0:Y:S01]  /*2470*/  S2UR UR10, SR_CgaCtaId ;  /* 0x00000000000a79c3 */ /* 0x000e220000008800 */
[----:B------:R-:W-:Y:S02]  /*2480*/  UMOV UR6, 0x400 ;  /* 0x0000040000067882 */ /* 0x000fe40000000000 */
[----:B------:R-:W-:Y:S02]  /*2490*/  UIADD3 UR11, UPT, UPT, UR6, 0x2000, URZ ;  /* 0x00002000060b7890 */ /* 0x000fe4000fffe0ff */
[----:B0-----:R-:W-:Y:S02]  /*24a0*/  ULEA UR6, UR10, UR6, 0x18 ;  /* 0x000000060a067291 */ /* 0x001fe4000f8ec0ff */
[----:B------:R-:W-:Y:S02]  /*24b0*/  ULEA UR11, UR10, UR11, 0x18 ;  /* 0x0000000b0a0b7291 */ /* 0x000fe4000f8ec0ff */
[----:B------:R-:W-:Y:S02]  /*24c0*/  ULEA UR10, UR5, UR6, 0xc ;  /* 0x00000006050a7291 */ /* 0x000fe4000f8e60ff */
[----:B------:R-:W-:Y:S01]  /*24d0*/  ULEA UR11, UR5, UR11, 0xc ;  /* 0x0000000b050b7291 */ /* 0x000fe2000f8e60ff */
[----:B------:R-:W-:-:S11]  /*24e0*/  UMOV UR6, URZ ;  /* 0x000000ff00067c82 */ /* 0x000fd60008000000 */
.L_x_217:
[----:B------:R-:W-:Y:S02]  /*24f0*/  USHF.L.U32 UR14, UR6, 0x7, URZ ;  /* 0x00000007060e7899 */ /* 0x000fe400080006ff */
[----:B------:R-:W-:-:S04]  /*2500*/  UIADD3 UR6, UPT, UPT, UR6, 0x4, URZ ;  /* 0x0000000406067890 */ /* 0x000fc8000fffe0ff */
[----:B------:R-:W-:Y:S01]  /*2510*/  LEA R56, R0, UR14, 0x2 ;  /* 0x0000000e00387c11 */ /* 0x000fe2000f8e10ff */
[----:B------:R-:W-:Y:S01]  /*2520*/  UISETP.NE.AND UP0, UPT, UR6, 0x8, UPT ;  /* 0x000000080600788c */ /* 0x000fe2000bf05270 */
[----:B------:R-:W-:Y:S02]  /*2530*/  LEA R54, R3, UR14, 0x3 ;  /* 0x0000000e03367c11 */ /* 0x000fe4000f8e18ff */
[----:B------:R-:W-:Y:S02]  /*2540*/  LEA R56, R56, UR10, 0x2 ;  /* 0x0000000a38387c11 */ /* 0x000fe4000f8e10ff */
[----:B------:R-:W-:-:S03]  /*2550*/  LEA R54, R54, UR11, 0x2 ;  /* 0x0000000b36367c11 */ /* 0x000fc6000f8e10ff */
[----:B--234-:R-:W-:Y:S04]  /*2560*/  LDS.128 R12, [R56] ;  /* 0x00000000380c7984 */ /* 0x01cfe80000000c00 */
[----:B------:R-:W0:Y:S04]  /*2570*/  LDS.128 R28, [R54] ;  /* 0x00000000361c7984 */ /* 0x000e280000000c00 */
[----:B------:R-:W1:Y:S04]  /*2580*/  LDS.128 R24, [R54+0x10] ;  /* 0x0000100036187984 */ /* 0x000e680000000c00 */
        /* <DEDUP_REMOVED lines=22> */
[----:B------:R-:W-:Y:S01]  /*26f0*/  FFMA R4, R13, R27, R4 ;  /* 0x0000001b0d047223 */ /* 0x000fe20000000004 */
[C---:B------:R-:W-:Y:S01]  /*2700*/  FFMA R49, R12.reuse, R24, R49 ;  /* 0x000000180c317223 */ /* 0x040fe20000000031 */
[CC--:B------:R-:W-:Y:S01]  /*2710*/  FFMA R44, R12.reuse, R25.reuse, R44 ;  /* 0x000000190c2c7223 */ /* 0x0c0fe2000000002c */
[----:B------:R-:W-:Y:S01]  /*2720*/  FFMA R51, R12, R26, R51 ;  /* 0x0000001a0c337223 */ /* 0x000fe20000000033 */
[----:B------:R-:W-:Y:S01]  /*2730*/  FFMA R9, R24, R14, R9 ;  /* 0x0000000e18097223 */ /* 0x000fe20000000009 */
[C---:B------:R-:W-:Y:S01]  /*2740*/  FFMA R11, R14.reuse, R25, R11 ;  /* 0x000000190e0b7223 */ /* 0x040fe2000000000b */
[-C--:B------:R-:W-:Y:S01]  /*2750*/  FFMA R13, R14, R26.reuse, R33 ;  /* 0x0000001a0e0d7223 */ /* 0x080fe20000000021 */
[-C--:B------:R-:W-:Y:S01]  /*2760*/  FFMA R12, R12, R27.reuse, R48 ;  /* 0x0000001b0c0c7223 */ /* 0x080fe20000000030 */
[----:B------:R-:W-:Y:S01]  /*2770*/  FFMA R14, R14, R27, R38 ;  /* 0x0000001b0e0e7223 */ /* 0x000fe20000000026 */
[----:B------:R-:W-:Y:S01]  /*2780*/  FFMA R47, R24, R15, R47 ;  /* 0x0000000f182f7223 */ /* 0x000fe2000000002f */
[C---:B------:R-:W-:Y:S01]  /*2790*/  FFMA R46, R15.reuse, R25, R46 ;  /* 0x000000190f2e7223 */ /* 0x040fe2000000002e */
[C---:B------:R-:W-:Y:S01]  /*27a0*/  FFMA R53, R15.reuse, R26, R53 ;  /* 0x0000001a0f357223 */ /* 0x040fe20000000035 */
[----:B------:R-:W-:Y:S01]  /*27b0*/  FFMA R50, R15, R27, R50 ;  /* 0x0000001b0f327223 */ /* 0x000fe20000000032 */
[----:B--2---:R-:W-:Y:S01]  /*27c0*/  FFMA R61, R16, R20, R61 ;  /* 0x00000014103d7223 */ /* 0x004fe2000000003d */
[C---:B------:R-:W-:Y:S01]  /*27d0*/  FFMA R57, R20.reuse, R17, R57 ;  /* 0x0000001114397223 */ /* 0x040fe20000000039 */
[C---:B------:R-:W-:Y:S01]  /*27e0*/  FFMA R59, R20.reuse, R18, R59 ;  /* 0x00000012143b7223 */ /* 0x040fe2000000003b */
[----:B------:R-:W-:Y:S01]  /*27f0*/  FFMA R60, R20, R19, R60 ;  /* 0x00000013143c7223 */ /* 0x000fe2000000003c */
[----:B------:R-:W-:Y:S01]  /*2800*/  LDS.128 R24, [R56+0x400] ;  /* 0x0004000038187984 */ /* 0x000fe20000000c00 */
[-C--:B------:R-:W-:Y:S01]  /*2810*/  FFMA R55, R16, R21.reuse, R55 ;  /* 0x0000001510377223 */ /* 0x080fe20000000037 */
[-C--:B------:R-:W-:Y:S01]  /*2820*/  FFMA R52, R17, R21.reuse, R52 ;  /* 0x0000001511347223 */ /* 0x080fe20000000034 */
[-C--:B------:R-:W-:Y:S01]  /*2830*/  FFMA R39, R18, R21.reuse, R39 ;  /* 0x0000001512277223 */ /* 0x080fe20000000027 */
[----:B------:R-:W1:Y:S01]  /*2840*/  LDS.128 R32, [R54+0x400] ;  /* 0x0004000036207984 */ /* 0x000e620000000c00 */
        /* <DEDUP_REMOVED lines=26> */
[----:B------:R-:W-:Y:S04]  /*29f0*/  LDS.128 R12, [R56+0x600] ;  /* 0x00060000380c7984 */ /* 0x000fe80000000c00 */
[----:B------:R-:W0:Y:S04]  /*2a00*/  LDS.128 R4, [R54+0x600] ;  /* 0x0006000036047984 */ /* 0x000e280000000c00 */
[----:B------:R-:W3:Y:S01]  /*2a10*/  LDS.128 R16, [R54+0x610] ;  /* 0x0006100036107984 */ /* 0x000ee20000000c00 */
[----:B-1----:R-:W-:Y:S01]  /*2a20*/  FFMA R61, R24, R32, R61 ;  /* 0x00000020183d7223 */ /* 0x002fe2000000003d */
        /* <DEDUP_REMOVED lines=16> */
[C---:B------:R-:W-:Y:S01]  /*2b30*/  FFMA R49, R24.reuse, R20, R49 ;  /* 0x0000001418317223 */ /* 0x040fe20000000031 */
        /* <DEDUP_REMOVED lines=30> */
[C---:B---3--:R-:W-:Y:S01]  /*2d20*/  FFMA R48, R12.reuse, R19, R38 ;  /* 0x000000130c307223 */ /* 0x048fe20000000026 */
        /* <DEDUP_REMOVED lines=29> */
.L_x_206:
        /* <DEDUP_REMOVED lines=13> */
[C---:B------:R-:W-:Y:S01]  /*2fd0*/  IADD3 R13, PT, PT, R8.reuse, 0x1, RZ ;  /* 0x00000001080d7810 */ /* 0x040fe20007ffe0ff */
[C---:B------:R-:W-:Y:S01]  /*2fe0*/  VIADD R14, R8.reuse, 0x2 ;  /* 0x00000002080e7836 */ /* 0x040fe20000000000 */
[----:B------:R-:W-:Y:S02]  /*2ff0*/  SHF.R.S32.HI R18, RZ, 0x1f, R8 ;  /* 0x0000001fff127819 */ /* 0x000fe40000011408 */
[----:B------:R-:W-:Y:S02]  /*3000*/  ISETP.GE.AND P3, PT, R13, UR5, PT ;  /* 0x000000050d007c0c */ /* 0x000fe4000bf66270 */
[----:B------:R-:W-:Y:S02]  /*3010*/  IADD3 R13, P1, PT, R8, R15, RZ ;  /* 0x0000000f080d7210 */ /* 0x000fe40007f3e0ff */
[----:B------:R-:W-:Y:S02]  /*3020*/  ISETP.GE.AND P0, PT, R14, UR5, PT ;  /* 0x000000050e007c0c */ /* 0x000fe4000bf06270 */
[----:B------:R-:W-:-:S02]  /*3030*/  P2R R22, PR, RZ, 0x8 ;  /* 0x00000008ff167803 */ /* 0x000fc40000000000 */
[----:B------:R-:W-:Y:S02]  /*3040*/  LEA.HI.X.SX32 R14, R15, R18, 0x1, P1 ;  /* 0x000000120f0e7211 */ /* 0x000fe400008f0eff */
[C---:B------:R-:W-:Y:S02]  /*3050*/  ISETP.GE.OR P3, PT, R0.reuse, UR4, P3 ;  /* 0x0000000400007c0c */ /* 0x040fe40009f66670 */
[----:B------:R-:W-:-:S11]  /*3060*/  ISETP.GE.OR P4, PT, R0, UR4, P0 ;  /* 0x0000000400007c0c */ /* 0x000fd60008786670 */
[----:B------:R-:W0:Y:S08]  /*3070*/  @!P3 LDC R19, c[0x0][0x3a8] ;  /* 0x0000ea00ff13bb82 */ /* 0x000e300000000800 */
[----:B------:R-:W4:Y:S08]  /*3080*/  @!P4 LDC R21, c[0x0][0x3a8] ;  /* 0x0000ea00ff15cb82 */ /* 0x000f300000000800 */
[----:B------:R-:W4:Y:S08]  /*3090*/  @!P3 LDC R20, c[0x0][0x3a4] ;  /* 0x0000e900ff14bb82 */ /* 0x000f300000000800 */
[----:B------:R-:W4:Y:S01]  /*30a0*/  @!P4 LDC R23, c[0x0][0x3a4] ;  /* 0x0000e900ff17cb82 */ /* 0x000f220000000800 */
[----:B--2---:R-:W-:-:S04]  /*30b0*/  @P2 FMUL R12, R12, R17 ;  /* 0x000000110c0c2220 */ /* 0x004fc80000400000 */
[----:B---3--:R-:W-:Y:S01]  /*30c0*/  @P2 FFMA R55, R55, R16, R12 ;  /* 0x0000001037372223 */ /* 0x008fe2000000000c */
[----:B------:R-:W-:Y:S02]  /*30d0*/  IADD3 R16, PT, PT, R8, 0x3, RZ ;  /* 0x0000000308107810 */ /* 0x000fe40007ffe0ff */
[C---:B-1----:R-:W-:Y:S02]  /*30e0*/  LEA R12, P5, R13.reuse, UR6, 0x2 ;  /* 0x000000060d0c7c11 */ /* 0x042fe4000f8a10ff */
[----:B------:R-:W-:Y:S01]  /*30f0*/  ISETP.GE.AND P1, PT, R16, UR5, PT ;  /* 0x0000000510007c0c */ /* 0x000fe2000bf26270 */
[----:B------:R1:W-:Y:S01]  /*3100*/  @P2 STG.E desc[UR12][R2.64], R55 ;  /* 0x0000003702002986 */ /* 0x0003e2000c10190c */
[----:B------:R-:W-:Y:S02]  /*3110*/  LEA.HI.X R13, R13, UR7, R14, 0x2, P5 ;  /* 0x000000070d0d7c11 */ /* 0x000fe4000a8f140e */
[----:B------:R-:W-:-:S03]  /*3120*/  ISETP.GE.OR P5, PT, R0, UR4, P1 ;  /* 0x0000000400007c0c */ /* 0x000fc60008fa6670 */
[----:B------:R-:W0:Y:S04]  /*3130*/  @!P3 LDG.E R14, desc[UR12][R12.64+0x4] ;  /* 0x0000040c0c0eb981 */ /* 0x000e28000c1e1900 */
[----:B------:R-:W4:Y:S06]  /*3140*/  @!P4 LDG.E R16, desc[UR12][R12.64+0x8] ;  /* 0x0000080c0c10c981 */ /* 0x000f2c000c1e1900 */
[----:B------:R-:W2:Y:S01]  /*3150*/  @!P5 LDG.E R17, desc[UR12][R12.64+0xc] ;  /* 0x00000c0c0c11d981 */ /* 0x000ea2000c1e1900 */
[----:B------:R-:W2:Y:S01]  /*3160*/  @!P5 LDC R24, c[0x0][0x3a8] ;  /* 0x0000ea00ff18db82 */ /* 0x000ea20000000800 */
[C---:B-1----:R-:W-:Y:S01]  /*3170*/  IADD3 R2, PT, PT, R8.reuse, 0x4, RZ ;  /* 0x0000000408027810 */ /* 0x042fe20007ffe0ff */
[----:B------:R-:W-:-:S03]  /*3180*/  VIADD R3, R8, 0x5 ;  /* 0x0000000508037836 */ /* 0x000fc60000000000 */
[----:B------:R-:W-:-:S03]  /*3190*/  ISETP.GE.AND P2, PT, R2, UR5, PT ;  /* 0x0000000502007c0c */ /* 0x000fc6000bf46270 */
[----:B------:R-:W1:Y:S01]  /*31a0*/  @!P5 LDC R25, c[0x0][0x3a4] ;  /* 0x0000e900ff19db82 */ /* 0x000e620000000800 */
[----:B0-----:R-:W-:Y:S01]  /*31b0*/  @!P3 FMUL R14, R14, R19 ;  /* 0x000000130e0eb220 */ /* 0x001fe20000400000 */
[----:B----4-:R-:W-:-:S03]  /*31c0*/  @!P4 FMUL R16, R16, R21 ;  /* 0x000000151010c220 */ /* 0x010fc60000400000 */
[----:B------:R-:W-:Y:S01]  /*31d0*/  @!P3 FFMA R35, R35, R20, R14 ;  /* 0x000000142323b223 */ /* 0x000fe2000000000e */
[----:B------:R-:W-:Y:S01]  /*31e0*/  @!P4 FFMA R37, R37, R23, R16 ;  /* 0x000000172525c223 */ /* 0x000fe20000000010 */
[----:B--2---:R-:W-:-:S03]  /*31f0*/  @!P5 FMUL R2, R17, R24 ;  /* 0x000000181102d220 */ /* 0x004fc60000400000 */
[----:B------:R-:W-:Y:S01]  /*3200*/  @!P3 STG.E desc[UR12][R12.64+0x4], R35 ;  /* 0x000004230c00b986 */ /* 0x000fe2000c10190c */
[----:B------:R-:W-:Y:S01]  /*3210*/  ISETP.GE.AND P3, PT, R3, UR5, PT ;  /* 0x0000000503007c0c */ /* 0x000fe2000bf66270 */
[----:B-1----:R-:W-:Y:S02]  /*3220*/  @!P5 FFMA R43, R43, R25, R2 ;  /* 0x000000192b2bd223 */ /* 0x002fe40000000002 */
        /* <DEDUP_REMOVED lines=12> */
[----:B---3--:R-:W-:Y:S01]  /*32f0*/  @!P5 FMUL R3, R3, R16 ;  /* 0x000000100303d220 */ /* 0x008fe20000400000 */
[----:B------:R-:W-:-:S03]  /*3300*/  IADD3 R2, PT, PT, R8, 0x6, RZ ;  /* 0x0000000608027810 */ /* 0x000fc60007ffe0ff */
[----:B-1----:R-:W-:Y:S01]  /*3310*/  @!P5 FFMA R3, R44, R19, R3 ;  /* 0x000000132c03d223 */ /* 0x002fe20000000003 */
[----:B------:R-:W-:Y:S01]  /*3320*/  @!P4 STG.E desc[UR12][R12.64+0x10], R49 ;  /* 0x000010310c00c986 */ /* 0x000fe2000c10190c */
[----:B------:R-:W-:-:S03]  /*3330*/  ISETP.GE.AND P4, PT, R2, UR5, PT ;  /* 0x0000000502007c0c */ /* 0x000fc6000bf86270 */
[----:B------:R0:W-:Y:S01]  /*3340*/  @!P5 STG.E desc[UR12][R12.64+0x14], R3 ;  /* 0x000014030c00d986 */ /* 0x0001e2000c10190c */
[----:B------:R-:W-:-:S13]  /*3350*/  ISETP.GE.OR P5, PT, R0, UR4, P4 ;  /* 0x0000000400007c0c */ /* 0x000fda000a7a6670 */
[----:B------:R-:W2:Y:S01]  /*3360*/  @!P5 LDG.E R2, desc[UR12][R12.64+0x18] ;  /* 0x0000180c0c02d981 */ /* 0x000ea2000c1e1900 */
[----:B------:R-:W2:Y:S01]  /*3370*/  @!P5 LDC R17, c[0x0][0x3a8] ;  /* 0x0000ea00ff11db82 */ /* 0x000ea20000000800 */
[----:B------:R-:W-:Y:S02]  /*3380*/  IADD3 R27, PT, PT, R15, UR5, RZ ;  /* 0x000000050f1b7c10 */ /* 0x000fe4000fffe0ff */
[----:B------:R-:W-:-:S03]  /*3390*/  IADD3 R19, PT, PT, R8, 0x7, RZ ;  /* 0x0000000708137810 */ /* 0x000fc60007ffe0ff */
[----:B------:R-:W-:Y:S02]  /*33a0*/  VIADD R23, R27, UR5 ;  /* 0x000000051b177c36 */ /* 0x000fe40008000000 */
[----:B------:R-:W1:Y:S03]  /*33b0*/  @!P5 LDC R14, c[0x0][0x3a4] ;  /* 0x0000e900ff0edb82 */ /* 0x000e660000000800 */
[----:B------:R-:W-:Y:S01]  /*33c0*/  IADD3 R21, PT, PT, R23, UR5, RZ ;  /* 0x0000000517157c10 */ /* 0x000fe2000fffe0ff */
[----:B--2---:R-:W-:-:S04]  /*33d0*/  @!P5 FMUL R2, R2, R17 ;  /* 0x000000110202d220 */ /* 0x004fc80000400000 */
[----:B-1----:R-:W-:-:S05]  /*33e0*/  @!P5 FFMA R51, R51, R14, R2 ;  /* 0x0000000e3333d223 */ /* 0x002fca0000000002 */
[----:B------:R-:W-:Y:S01]  /*33f0*/  @!P5 STG.E desc[UR12][R12.64+0x18], R51 ;  /* 0x000018330c00d986 */ /* 0x000fe2000c10190c */
[----:B------:R-:W-:-:S04]  /*3400*/  IADD3 R2, P5, PT, R8, R27, RZ ;  /* 0x0000001b08027210 */ /* 0x000fc80007fbe0ff */
[----:B------:R-:W-:Y:S02]  /*3410*/  LEA.HI.X.SX32 R15, R27, R18, 0x1, P5 ;  /* 0x000000121b0f7211 */ /* 0x000fe400028f0eff */
[----:B------:R-:W-:-:S04]  /*3420*/  LEA R16, P5, R2, UR6, 0x2 ;  /* 0x0000000602107c11 */ /* 0x000fc8000f8a10ff */
[----:B------:R-:W-:Y:S02]  /*3430*/  LEA.HI.X R17, R2, UR7, R15, 0x2, P5 ;  /* 0x0000000702117c11 */ /* 0x000fe4000a8f140f */
[----:B------:R-:W-:-:S04]  /*3440*/  IADD3 R2, P5, PT, R8, R23, RZ ;  /* 0x0000001708027210 */ /* 0x000fc80007fbe0ff */
[----:B0-----:R-:W-:Y:S02]  /*3450*/  LEA.HI.X.SX32 R3, R23, R18, 0x1, P5 ;  /* 0x0000001217037211 */ /* 0x001fe400028f0eff */
        /* <DEDUP_REMOVED lines=69> */
[----:B------:R1:W-:Y:S01]  /*38b0*/  @!P6 STG.E desc[UR12][R16.64+0x18], R5 ;  /* 0x000018051000e986 */ /* 0x0003e2000c10190c */
[----:B------:R-:W-:-:S13]  /*38c0*/  ISETP.GE.OR P6, PT, R20, UR4, P5 ;  /* 0x0000000414007c0c */ /* 0x000fda000afc6670 */
[----:B------:R-:W2:Y:S01]  /*38d0*/  @!P6 LDG.E R6, desc[UR12][R16.64+0x1c] ;  /* 0x00001c0c1006e981 */ /* 0x000ea2000c1e1900 */
[----:B------:R-:W2:Y:S08]  /*38e0*/  @!P6 LDC R7, c[0x0][0x3a8] ;  /* 0x0000ea00ff07eb82 */ /* 0x000eb00000000800 */
[----:B0-----:R-:W0:Y:S01]  /*38f0*/  @!P6 LDC R13, c[0x0][0x3a4] ;  /* 0x0000e900ff0deb82 */ /* 0x001e220000000800 */
[----:B--2---:R-:W-:-:S04]  /*3900*/  @!P6 FMUL R7, R6, R7 ;  /* 0x000000070607e220 */ /* 0x004fc80000400000 */
[----:B0-----:R-:W-:Y:S01]  /*3910*/  @!P6 FFMA R13, R4, R13, R7 ;  /* 0x0000000d040de223 */ /* 0x001fe20000000007 */
[----:B------:R-:W-:-:S04]  /*3920*/  IADD3 R4, PT, PT, R0, 0x2, RZ ;  /* 0x0000000200047810 */ /* 0x000fc80007ffe0ff */
[----:B------:R0:W-:Y:S01]  /*3930*/  @!P6 STG.E desc[UR12][R16.64+0x1c], R13 ;  /* 0x00001c0d1000e986 */ /* 0x0001e2000c10190c */
[----:B------:R-:W-:-:S04]  /*3940*/  ISETP.NE.AND P6, PT, R25, RZ, PT ;  /* 0x000000ff1900720c */ /* 0x000fc80003fc5270 */
[----:B------:R-:W-:-:S13]  /*3950*/  ISETP.GE.OR P6, PT, R4, UR4, P6 ;  /* 0x0000000404007c0c */ /* 0x000fda000b7c6670 */
[----:B------:R-:W2:Y:S01]  /*3960*/  @!P6 LDC.64 R6, c[0x0][0x390] ;  /* 0x0000e400ff06eb82 */ /* 0x000ea20000000a00 */
[----:B------:R-:W-:-:S07]  /*3970*/  @!P6 IMAD.IADD R23, R8, 0x1, R23 ;  /* 0x000000010817e824 */ /* 0x000fce00078e0217 */
[----:B------:R-:W3:Y:S08]  /*3980*/  @!P6 LDC R12, c[0x0][0x3a8] ;  /* 0x0000ea00ff0ceb82 */ /* 0x000ef00000000800 */
[----:B------:R-:W4:Y:S01]  /*3990*/  @!P6 LDC R18, c[0x0][0x3a4] ;  /* 0x0000e900ff12eb82 */ /* 0x000f220000000800 */
[----:B--2---:R-:W-:-:S05]  /*39a0*/  @!P6 IMAD.WIDE R6, R23, 0x4, R6 ;  /* 0x000000041706e825 */ /* 0x004fca00078e0206 */
[----:B-1----:R-:W3:Y:S02]  /*39b0*/  @!P6 LDG.E R5, desc[UR12][R6.64] ;  /* 0x0000000c0605e981 */ /* 0x002ee4000c1e1900 */
[----:B---3--:R-:W-:-:S04]  /*39c0*/  @!P6 FMUL R12, R5, R12 ;  /* 0x0000000c050ce220 */ /* 0x008fc80000400000 */
[----:B----4-:R-:W-:-:S05]  /*39d0*/  @!P6 FFMA R59, R59, R18, R12 ;  /* 0x000000123b3be223 */ /* 0x010fca000000000c */
[----:B------:R1:W-:Y:S01]  /*39e0*/  @!P6 STG.E desc[UR12][R6.64], R59 ;  /* 0x0000003b0600e986 */ /* 0x0003e2000c10190c */
[----:B------:R-:W-:-:S04]  /*39f0*/  ISETP.NE.AND P6, PT, R22, RZ, PT ;  /* 0x000000ff1600720c */ /* 0x000fc80003fc5270 */
        /* <DEDUP_REMOVED lines=44> */
[----:B------:R-:W2:Y:S01]  /*3cc0*/  @!P6 LDC R5, c[0x0][0x3a8] ;  /* 0x0000ea00ff05eb82 */ /* 0x000ea20000000800 */
[----:B------:R-:W-:-:S07]  /*3cd0*/  IADD3 R0, PT, PT, R0, 0x3, RZ ;  /* 0x0000000300007810 */ /* 0x000fce0007ffe0ff */
[----:B------:R-:W1:Y:S01]  /*3ce0*/  @!P6 LDC R7, c[0x0][0x3a4] ;  /* 0x0000e900ff07eb82 */ /* 0x000e620000000800 */
        /* <DEDUP_REMOVED lines=16> */
[----:B-1----:R-:W1:Y:S08]  /*3df0*/  @!P0 LDC R14, c[0x0][0x3a8] ;  /* 0x0000ea00ff0e8b82 */ /* 0x002e700000000800 */
[----:B------:R-:W2:Y:S08]  /*3e00*/  @!P0 LDC R13, c[0x0][0x3a4] ;  /* 0x0000e900ff0d8b82 */ /* 0x000eb00000000800 */
[----:B------:R-:W4:Y:S08]  /*3e10*/  @!P1 LDC R15, c[0x0][0x3a4] ;  /* 0x0000e900ff0f9b82 */ /* 0x000f300000000800 */
[----:B------:R-:W0:Y:S08]  /*3e20*/  @!P2 LDC R16, c[0x0][0x3a8] ;  /* 0x0000ea00ff10ab82 */ /* 0x000e300000000800 */
[----:B------:R-:W0:Y:S08]  /*3e30*/  @!P2 LDC R17, c[0x0][0x3a4] ;  /* 0x0000e900ff11ab82 */ /* 0x000e300000000800 */
[----:B------:R-:W0:Y:S08]  /*3e40*/  @!P3 LDC R19, c[0x0][0x3a8] ;  /* 0x0000ea00ff13bb82 */ /* 0x000e300000000800 */
[----:B------:R-:W0:Y:S02]  /*3e50*/  @!P3 LDC R18, c[0x0][0x3a4] ;  /* 0x0000e900ff12bb82 */ /* 0x000e240000000800 */
[----:B0-----:R-:W-:-:S04]  /*3e60*/  @!P6 FMUL R9, R6, R9 ;  /* 0x000000090609e220 */ /* 0x001fc80000400000 */
[----:B---3--:R-:W-:-:S05]  /*3e70*/  @!P6 FFMA R9, R52, R8, R9 ;  /* 0x000000083409e223 */ /* 0x008fca0000000009 */
[----:B------:R0:W-:Y:S01]  /*3e80*/  @!P6 STG.E desc[UR12][R4.64], R9 ;  /* 0x000000090400e986 */ /* 0x0001e2000c10190c */
[----:B------:R-:W-:-:S03]  /*3e90*/  ISETP.NE.AND P6, PT, R22, RZ, PT ;  /* 0x000000ff1600720c */ /* 0x000fc60003fc5270 */
        /* <DEDUP_REMOVED lines=19> */
.L_x_220:
[----:B------:R-:W-:Y:S05]  /*3fd0*/  BSYNC.RECONVERGENT B0 ;  /* 0x0000000000007941 */ /* 0x000fea0003800200 */
.L_x_219:
        /* <DEDUP_REMOVED lines=22> */
.L_x_221:
        /* <DEDUP_REMOVED lines=12> */
.L_x_530:


//--------------------- .text._Z8sgemm_dbILi128ELi128ELi8ELi8ELi4EEvPKfS1_Pfiiiff --------------------------
	.section	.text._Z8sgemm_dbILi128ELi128ELi8ELi8ELi4EEvPKfS1_Pfiiiff,"ax",@progbits
	.align	128
        .global         _Z8sgemm_dbILi128ELi128ELi8ELi8ELi4EEvPKfS1_Pfiiiff
        .type           _Z8sgemm_dbILi128ELi128ELi8ELi8ELi4EEvPKfS1_Pfiiiff,@function
        .size           _Z8sgemm_dbILi128ELi128ELi8ELi8ELi4EEvPKfS1_Pfiiiff,(.L_x_531 - _Z8sgemm_dbILi128ELi128ELi8ELi8ELi4EEvPKfS1_Pfiiiff)
        .other          _Z8sgemm_dbILi128ELi128ELi8ELi8ELi4EEvPKfS1_Pfiiiff,@"STO_CUDA_ENTRY STV_DEFAULT"
_Z8sgemm_dbILi128ELi128ELi8ELi8ELi4EEvPKfS1_Pfiiiff:
.text._Z8sgemm_dbILi128ELi128ELi8ELi8ELi4EEvPKfS1_Pfiiiff:
        /* <DEDUP_REMOVED lines=57> */
.L_x_226:
        /* <DEDUP_REMOVED lines=19> */
.L_x_225:
[----:B------:R-:W-:Y:S05]  /*04c0*/  BSYNC.RECONVERGENT B1 ;  /* 0x0000000000017941 */ /* 0x000fea0003800200 */
.L_x_224:
[----:B------:R-:W-:Y:S04]  /*04d0*/  BSSY.RECONVERGENT B1, `(.L_x_227) ;  /* 0x0000048000017945 */ /* 0x000fe80003800200 */
[----:B------:R-:W-:Y:S05]  /*04e0*/  @!P2 BRA `(.L_x_228) ;  /* 0x000000040018a947 */ /* 0x000fea0003800000 */
[----:B0-----:R-:W0:Y:S01]  /*04f0*/  S2R R5, SR_CgaCtaId ;  /* 0x0000000000057919 */ /* 0x001e220000008800 */
[----:B------:R-:W1:Y:S01]  /*0500*/  LDC.64 R22, c[0x0][0x380] ;  /* 0x0000e000ff167b82 */ /* 0x000e620000000a00 */
[----:B------:R-:W-:-:S04]  /*0510*/  MOV R24, 0x400 ;  /* 0x0000040000187802 */ /* 0x000fc80000000f00 */
[----:B0-----:R-:W-:-:S07]  /*0520*/  LEA R24, R5, R24, 0x18 ;  /* 0x0000001805187211 */ /* 0x001fce00078ec0ff */
.L_x_229:
        /* <DEDUP_REMOVED lines=66> */
.L_x_228:
[----:B------:R-:W-:Y:S05]  /*0950*/  BSYNC.RECONVERGENT B1 ;  /* 0x0000000000017941 */ /* 0x000fea0003800200 */
.L_x_227:
[----:B------:R-:W-:Y:S04]  /*0960*/  BSSY.RECONVERGENT B1, `(.L_x_230) ;  /* 0x0000019000017945 */ /* 0x000fe80003800200 */
[----:B------:R-:W-:Y:S05]  /*0970*/  @!P0 BRA `(.L_x_231) ;  /* 0x00000000005c8947 */ /* 0x000fea0003800000 */
[----:B--2---:R-:W1:Y:S01]  /*0980*/  S2R R8, SR_CgaCtaId ;  /* 0x0000000000087919 */ /* 0x004e620000008800 */
[----:B0-----:R-:W0:Y:S01]  /*0990*/  LDC.64 R6, c[0x0][0x388] ;  /* 0x0000e200ff067b82 */ /* 0x001e220000000a00 */
[----:B------:R-:W-:Y:S02]  /*09a0*/  MOV R3, 0x400 ;  /* 0x0000040000037802 */ /* 0x000fe40000000f00 */
[----:B------:R-:W-:-:S03]  /*09b0*/  MOV R9, RZ ;  /* 0x000000ff00097202 */ /* 0x000fc60000000f00 */
[----:B------:R-:W-:-:S05]  /*09c0*/  VIADD R3, R3, 0x2000 ;  /* 0x0000200003037836 */ /* 0x000fca0000000000 */
[----:B-1----:R-:W-:Y:S01]  /*09d0*/  LEA R8, R8, R3, 0x18 ;  /* 0x0000000308087211 */ /* 0x002fe200078ec0ff */
[----:B------:R-:W-:-:S07]  /*09e0*/  IMAD.MOV.U32 R3, RZ, RZ, R32 ;  /* 0x000000ffff037224 */ /* 0x000fce00078e0020 */
.L_x_232:
[----:B------:R-:W-:Y:S02]  /*09f0*/  SHF.L.U32 R4, R3, 0x2, RZ ;  /* 0x0000000203047819 */ /* 0x000fe400000006ff */
[----:B------:R-:W-:Y:S02]  /*0a00*/  SHF.R.U32.HI R10, RZ, 0x5, R3 ;  /* 0x00000005ff0a7819 */ /* 0x000fe40000011603 */
[----:B------:R-:W-:-:S05]  /*0a10*/  LOP3.LUT R4, R4, 0x7c, RZ, 0xc0, !PT ;  /* 0x0000007c04047812 */ /* 0x000fca00078ec0ff */
[----:B------:R-:W-:-:S04]  /*0a20*/  VIADD R5, R4, UR8 ;  /* 0x0000000804057c36 */ /* 0x000fc80008000000 */
[----:B------:R-:W-:-:S04]  /*0a30*/  IMAD R5, R10, UR6, R5 ;  /* 0x000000060a057c24 */ /* 0x000fc8000f8e0205 */
[----:B0-----:R-:W-:-:S05]  /*0a40*/  IMAD.WIDE R4, R5, 0x4, R6 ;  /* 0x0000000405047825 */ /* 0x001fca00078e0206 */
[----:B-1----:R-:W2:Y:S01]  /*0a50*/  LDG.E.128 R12, desc[UR12][R4.64] ;  /* 0x0000000c040c7981 */ /* 0x002ea2000c1e1d00 */
        /* <DEDUP_REMOVED lines=9> */
.L_x_231:
[----:B------:R-:W-:Y:S05]  /*0af0*/  BSYNC.RECONVERGENT B1 ;  /* 0x0000000000017941 */ /* 0x000fea0003800200 */
.L_x_230:
[----:B------:R-:W-:Y:S05]  /*0b00*/  @!P2 BRA `(.L_x_223) ;  /* 0x0000000000f0a947 */ /* 0x000fea0003800000 */
[----:B0-2---:R-:W0:Y:S01]  /*0b10*/  S2R R5, SR_CgaCtaId ;  /* 0x0000000000057919 */ /* 0x005e220000008800 */
[----:B------:R-:W2:Y:S01]  /*0b20*/  LDC.64 R20, c[0x0][0x388] ;  /* 0x0000e200ff147b82 */ /* 0x000ea20000000a00 */
[----:B------:R-:W-:-:S05]  /*0b30*/  MOV R4, 0x400 ;  /* 0x0000040000047802 */ /* 0x000fca0000000f00 */
[----:B------:R-:W-:-:S05]  /*0b40*/  VIADD R4, R4, 0x2000 ;  /* 0x0000200004047836 */ /* 0x000fca0000000000 */
[----:B0-----:R-:W-:-:S07]  /*0b50*/  LEA R22, R5, R4, 0x18 ;  /* 0x0000000405167211 */ /* 0x001fce00078ec0ff */
.L_x_233:
[C---:B------:R-:W-:Y:S01]  /*0b60*/  IADD3 R28, PT, PT, R3.reuse, UR9, RZ ;  /* 0x00000009031c7c10 */ /* 0x040fe2000fffe0ff */
[----:B0-----:R-:W-:Y:S01]  /*0b70*/  IMAD.SHL.U32 R4, R3, 0x4, RZ ;  /* 0x0000000403047824 */ /* 0x001fe200078e00ff */
[----:B------:R-:W0:Y:S01]  /*0b80*/  LDCU UR4, c[0x0][0x39c] ;  /* 0x00007380ff0477ac */ /* 0x000e220008000800 */
[----:B------:R-:W-:Y:S02]  /*0b90*/  SHF.R.U32.HI R24, RZ, 0x5, R3 ;  /* 0x00000005ff187819 */ /* 0x000fe40000011603 */
[----:B------:R-:W-:Y:S02]  /*0ba0*/  IADD3 R26, PT, PT, R28, UR9, RZ ;  /* 0x000000091c1a7c10 */ /* 0x000fe4000fffe0ff */
        /* <DEDUP_REMOVED lines=12> */
[----:B------:R-:W-:Y:S01]  /*0c70*/  SHF.R.U32.HI R27, RZ, 0x5, R26 ;  /* 0x00000005ff1b7819 */ /* 0x000fe2000001161a */
[----:B0-----:R-:W-:Y:S01]  /*0c80*/  IMAD R5, R24, UR4, R9 ;  /* 0x0000000418057c24 */ /* 0x001fe2000f8e0209 */
[----:B------:R-:W-:Y:S01]  /*0c90*/  SHF.R.U32.HI R29, RZ, 0x5, R23 ;  /* 0x00000005ff1d7819 */ /* 0x000fe20000011617 */
[----:B------:R-:W-:Y:S01]  /*0ca0*/  IMAD R9, R25, UR4, R4 ;  /* 0x0000000419097c24 */ /* 0x000fe2000f8e0204 */
[----:B------:R-:W-:Y:S01]  /*0cb0*/  IADD3 R8, PT, PT, R7, UR8, RZ ;  /* 0x0000000807087c10 */ /* 0x000fe2000fffe0ff */
[----:B-1----:R-:W-:-:S02]  /*0cc0*/  IMAD R13, R27, UR4, R6 ;  /* 0x000000041b0d7c24 */ /* 0x002fc4000f8e0206 */
        /* <DEDUP_REMOVED lines=10> */
[----:B------:R-:W-:Y:S01]  /*0d70*/  SHF.L.U32 R3, R28, 0x4, RZ ;  /* 0x000000041c037819 */ /* 0x000fe200000006ff */
[----:B------:R-:W-:Y:S01]  /*0d80*/  IMAD.SHL.U32 R28, R26, 0x10, RZ ;  /* 0x000000101a1c7824 */ /* 0x000fe200078e00ff */
[----:B------:R-:W-:Y:S02]  /*0d90*/  SHF.L.U32 R30, R23, 0x4, RZ ;  /* 0x00000004171e7819 */ /* 0x000fe400000006ff */
[----:B------:R-:W-:-:S02]  /*0da0*/  LOP3.LUT R31, R31, 0x1f0, RZ, 0xc0, !PT ;  /* 0x000001f01f1f7812 */ /* 0x000fc400078ec0ff */
        /* <DEDUP_REMOVED lines=18> */
.L_x_223:
[----:B------:R-:W-:Y:S05]  /*0ed0*/  BSYNC.RECONVERGENT B0 ;  /* 0x0000000000007941 */ /* 0x000fea0003800200 */
.L_x_222:
[----:B------:R-:W3:Y:S01]  /*0ee0*/  LDCU UR4, c[0x0][0x3a0] ;  /* 0x00007400ff0477ac */ /* 0x000ee20008000800 */
[----:B--2---:R-:W-:Y:S01]  /*0ef0*/  HFMA2 R33, -RZ, RZ, 0, 0 ;  /* 0x00000000ff217431 */ /* 0x004fe200000001ff */
        /* <DEDUP_REMOVED lines=9> */
[----:B------:R-:W-:Y:S01]  /*0f90*/  IMAD.MOV.U32 R56, RZ, RZ, RZ ;  /* 0x000000ffff387224 */ /* 0x000fe200078e00ff */
[----:B------:R-:W-:Y:S02]  /*0fa0*/  CS2R R54, SRZ ;  /* 0x0000000000367805 */ /* 0x000fe4000001ff00 */
[----:B------:R-:W-:-:S02]  /*0fb0*/  CS2R R52, SRZ ;  /* 0x0000000000347805 */ /* 0x000fc4000001ff00 */
[----:B------:R-:W-:Y:S02]  /*0fc0*/  MOV R3, RZ ;  /* 0x000000ff00037202 */ /* 0x000fe40000000f00 */
[----:B0-----:R-:W-:Y:S02]  /*0fd0*/  CS2R R4, SRZ ;  /* 0x0000000000047805 */ /* 0x001fe4000001ff00 */
[----:B------:R-:W-:Y:S02]  /*0fe0*/  CS2R R6, SRZ ;  /* 0x0000000000067805 */ /* 0x000fe4000001ff00 */
[----:B------:R-:W-:Y:S01]  /*0ff0*/  CS2R R8, SRZ ;  /* 0x0000000000087805 */ /* 0x000fe2000001ff00 */
[----:B---3--:R-:W-:Y:S01]  /*1000*/  UISETP.GE.AND UP0, UPT, UR4, -0x6, UPT ;  /* 0xfffffffa0400788c */ /* 0x008fe2000bf06270 */
[----:B------:R-:W-:Y:S01]  /*1010*/  IMAD.MOV.U32 R10, RZ, RZ, RZ ;  /* 0x000000ffff0a7224 */ /* 0x000fe200078e00ff */
[----:B------:R-:W-:Y:S07]  /*1020*/  BAR.SYNC.DEFER_BLOCKING 0x0 ;  /* 0x0000000000007b1d */ /* 0x000fee0000010000 */
[----:B------:R-:W-:Y:S05]  /*1030*/  BRA.U !UP0, `(.L_x_234) ;  /* 0x0000001d08b47547 */ /* 0x000fea000b800000 */
[----:B------:R-:W0:Y:S01]  /*1040*/  I2F.U32.RP R16, UR9 ;  /* 0x0000000900107d06 */ /* 0x000e220008209000 */
[----:B-1----:R-:W-:Y:S01]  /*1050*/  IADD3 R11, PT, PT, R32, UR9, RZ ;  /* 0x00000009200b7c10 */ /* 0x002fe2000fffe0ff */
        /* <DEDUP_REMOVED lines=23> */
[----:B------:R-:W-:-:S05]  /*11d0*/  @!P2 LOP3.LUT R12, RZ, UR9, RZ, 0x33, !PT ;  /* 0x00000009ff0cac12 */ /* 0x000fca000f8e33ff */
[----:B------:R-:W-:-:S07]  /*11e0*/  IMAD.IADD R11, R15, 0x1, R12 ;  /* 0x000000010f0b7824 */ /* 0x000fce00078e020c */
.L_x_246:
        /* <DEDUP_REMOVED lines=14> */
[----:B------:R-:W-:Y:S01]  /*12d0*/  IADD3 R18, PT, PT, R11, 0x1, RZ ;  /* 0x000000010b127810 */ /* 0x000fe20007ffe0ff */
[----:B------:R-:W-:Y:S01]  /*12e0*/  UMOV UR6, 0x400 ;  /* 0x0000040000067882 */ /* 0x000fe20000000000 */
[----:B------:R-:W-:Y:S01]  /*12f0*/  MOV R24, UR11 ;  /* 0x0000000b00187c02 */ /* 0x000fe20008000f00 */
[----:B------:R-:W-:Y:S01]  /*1300*/  IMAD.U32 R28, RZ, RZ, UR4 ;  /* 0x00000004ff1c7e24 */ /* 0x000fe2000f8e00ff */
[----:B------:R-:W-:Y:S01]  /*1310*/  LOP3.LUT R18, R18, 0x3, RZ, 0xc0, !PT ;  /* 0x0000000312127812 */ /* 0x000fe200078ec0ff */
[----:B------:R-:W-:Y:S01]  /*1320*/  BSSY.RECONVERGENT B1, `(.L_x_237) ;  /* 0x000003e000017945 */ /* 0x000fe20003800200 */
[----:B------:R-:W-:Y:S02]  /*1330*/  IMAD.MOV.U32 R58, RZ, RZ, R32 ;  /* 0x000000ffff3a7224 */ /* 0x000fe400078e0020 */
[----:B------:R-:W-:Y:S02]  /*1340*/  ISETP.NE.AND P1, PT, R18, RZ, PT ;  /* 0x000000ff1200720c */ /* 0x000fe40003f25270 */
[----:B------:R-:W-:Y:S01]  /*1350*/  LEA R28, R28, 0x8, 0x3 ;  /* 0x000000081c1c7811 */ /* 0x000fe200078e18ff */
[----:B--2---:R-:W-:-:S06]  /*1360*/  ULEA UR6, UR10, UR6, 0x18 ;  /* 0x000000060a067291 */ /* 0x004fcc000f8ec0ff */
[----:B------:R-:W-:-:S04]  /*1370*/  LEA R24, R24, UR6, 0xc ;  /* 0x0000000618187c11 */ /* 0x000fc8000f8e60ff */
        /* <DEDUP_REMOVED lines=56> */
.L_x_238:
[----:B01----:R-:W-:Y:S05]  /*1700*/  BSYNC.RECONVERGENT B1 ;  /* 0x0000000000017941 */ /* 0x003fea0003800200 */
.L_x_237:
        /* <DEDUP_REMOVED lines=14> */
.L_x_241:
[----:B---3--:R-:W0:Y:S01]  /*17f0*/  LDC.64 R16, c[0x0][0x380] ;  /* 0x0000e000ff107b82 */ /* 0x008e220000000a00 */
        /* <DEDUP_REMOVED lines=13> */
[----:B------:R-:W-:Y:S01]  /*18d0*/  LOP3.LUT R61, R27, 0x4, RZ, 0xc0, !PT ;  /* 0x000000041b3d7812 */ /* 0x000fe200078ec0ff */
[----:B------:R-:W-:Y:S01]  /*18e0*/  VIADD R18, R60, UR7 ;  /* 0x000000073c127c36 */ /* 0x000fe20008000000 */
[----:B------:R-:W-:-:S02]  /*18f0*/  SHF.R.U32.HI R59, RZ, 0x1, R29 ;  /* 0x00000001ff3b7819 */ /* 0x000fc4000001161d */
[----:B------:R-:W-:Y:S01]  /*1900*/  LEA R19, R19, R24, 0x2 ;  /* 0x0000001813137211 */ /* 0x000fe200078e10ff */
[----:B------:R-:W-:Y:S01]  /*1910*/  IMAD R21, R18, UR14, R21 ;  /* 0x0000000e12157c24 */ /* 0x000fe2000f8e0215 */
[----:B------:R-:W-:Y:S01]  /*1920*/  SHF.L.U32 R18, R57, 0x7, RZ ;  /* 0x0000000739127819 */ /* 0x000fe200000006ff */
[----:B------:R-:W-:-:S03]  /*1930*/  IMAD.IADD R61, R28, 0x1, R61 ;  /* 0x000000011c3d7824 */ /* 0x000fc600078e023d */
[----:B------:R-:W-:Y:S02]  /*1940*/  LOP3.LUT R23, R18, 0x200, RZ, 0xc0, !PT ;  /* 0x0000020012177812 */ /* 0x000fe400078ec0ff */
[----:B------:R-:W-:Y:S02]  /*1950*/  IADD3 R18, PT, PT, R59, UR7, RZ ;  /* 0x000000073b127c10 */ /* 0x000fe4000fffe0ff */
[----:B------:R-:W-:Y:S02]  /*1960*/  IADD3 R60, PT, PT, R60, R23, RZ ;  /* 0x000000173c3c7210 */ /* 0x000fe40007ffe0ff */
[----:B------:R-:W-:-:S04]  /*1970*/  LOP3.LUT R23, R30, 0x4, RZ, 0xc0, !PT ;  /* 0x000000041e177812 */ /* 0x000fc800078ec0ff */
[----:B------:R-:W-:Y:S01]  /*1980*/  IADD3 R23, PT, PT, R28, R23, RZ ;  /* 0x000000171c177210 */ /* 0x000fe20007ffe0ff */
[----:B--2---:R-:W-:Y:S04]  /*1990*/  STS [R19], R12 ;  /* 0x0000000c13007388 */ /* 0x004fe80000000800 */
[----:B------:R0:W-:Y:S04]  /*19a0*/  STS [R19+0x200], R13 ;  /* 0x0002000d13007388 */ /* 0x0001e80000000800 */
[----:B------:R-:W-:Y:S04]  /*19b0*/  STS [R19+0x400], R14 ;  /* 0x0004000e13007388 */ /* 0x000fe80000000800 */
[----:B------:R1:W-:Y:S01]  /*19c0*/  STS [R19+0x600], R15 ;  /* 0x0006000f13007388 */ /* 0x0003e20000000800 */
[----:B0-----:R-:W-:-:S04]  /*19d0*/  IMAD.WIDE R12, R21, 0x4, R16 ;  /* 0x00000004150c7825 */ /* 0x001fc800078e0210 */
[----:B------:R-:W-:Y:S01]  /*19e0*/  IMAD R21, R18, UR14, R61 ;  /* 0x0000000e12157c24 */ /* 0x000fe2000f8e023d */
[----:B------:R-:W-:Y:S01]  /*19f0*/  SHF.R.U32.HI R61, RZ, 0x1, R31 ;  /* 0x00000001ff3d7819 */ /* 0x000fe2000001161f */
[----:B-1----:R-:W2:Y:S04]  /*1a00*/  LDG.E.128 R12, desc[UR12][R12.64] ;  /* 0x0000000c0c0c7981 */ /* 0x002ea8000c1e1d00 */
[----:B------:R-:W-:-:S04]  /*1a10*/  VIADD R18, R61, UR7 ;  /* 0x000000073d127c36 */ /* 0x000fc80008000000 */
[----:B------:R-:W-:Y:S02]  /*1a20*/  IMAD R23, R18, UR14, R23 ;  /* 0x0000000e12177c24 */ /* 0x000fe4000f8e0217 */
[----:B------:R-:W-:-:S04]  /*1a30*/  IMAD.WIDE R18, R21, 0x4, R16 ;  /* 0x0000000415127825 */ /* 0x000fc800078e0210 */
[----:B------:R-:W-:Y:S02]  /*1a40*/  IMAD.WIDE R20, R23, 0x4, R16 ;  /* 0x0000000417147825 */ /* 0x000fe400078e0210 */
[----:B------:R-:W3:Y:S04]  /*1a50*/  LDG.E.128 R16, desc[UR12][R18.64] ;  /* 0x0000000c12107981 */ /* 0x000ee8000c1e1d00 */
[----:B------:R-:W4:Y:S01]  /*1a60*/  LDG.E.128 R20, desc[UR12][R20.64] ;  /* 0x0000000c14147981 */ /* 0x000f22000c1e1d00 */
[----:B------:R-:W-:Y:S02]  /*1a70*/  SHF.L.U32 R62, R27, 0x7, RZ ;  /* 0x000000071b3e7819 */ /* 0x000fe400000006ff */
[----:B------:R-:W-:Y:S02]  /*1a80*/  LEA R60, R60, R24, 0x2 ;  /* 0x000000183c3c7211 */ /* 0x000fe400078e10ff */
[----:B------:R-:W-:-:S05]  /*1a90*/  LOP3.LUT R62, R62, 0x200, RZ, 0xc0, !PT ;  /* 0x000002003e3e7812 */ /* 0x000fca00078ec0ff */
[----:B------:R-:W-:Y:S01]  /*1aa0*/  IMAD.IADD R59, R59, 0x1, R62 ;  /* 0x000000013b3b7824 */ /* 0x000fe200078e023e */
[----:B------:R-:W-:-:S04]  /*1ab0*/  SHF.L.U32 R62, R30, 0x7, RZ ;  /* 0x000000071e3e7819 */ /* 0x000fc800000006ff */
[----:B------:R-:W-:Y:S02]  /*1ac0*/  LOP3.LUT R62, R62, 0x200, RZ, 0xc0, !PT ;  /* 0x000002003e3e7812 */ /* 0x000fe400078ec0ff */
[----:B------:R-:W-:-:S03]  /*1ad0*/  LEA R59, R59, R24, 0x2 ;  /* 0x000000183b3b7211 */ /* 0x000fc600078e10ff */
[----:B------:R-:W-:-:S05]  /*1ae0*/  IMAD.IADD R61, R61, 0x1, R62 ;  /* 0x000000013d3d7824 */ /* 0x000fca00078e023e */
[----:B------:R-:W-:Y:S01]  /*1af0*/  LEA R61, R61, R24, 0x2 ;  /* 0x000000183d3d7211 */ /* 0x000fe200078e10ff */
[----:B--2---:R0:W-:Y:S04]  /*1b00*/  STS [R60+0x200], R13 ;  /* 0x0002000d3c007388 */ /* 0x0041e80000000800 */
[----:B------:R1:W-:Y:S04]  /*1b10*/  STS [R60], R12 ;  /* 0x0000000c3c007388 */ /* 0x0003e80000000800 */
[----:B------:R2:W-:Y:S01]  /*1b20*/  STS [R60+0x400], R14 ;  /* 0x0004000e3c007388 */ /* 0x0005e20000000800 */
[----:B0-----:R-:W-:-:S03]  /*1b30*/  MOV R13, UR9 ;  /* 0x00000009000d7c02 */ /* 0x001fc60008000f00 */
[----:B------:R0:W-:Y:S01]  /*1b40*/  STS [R60+0x600], R15 ;  /* 0x0006000f3c007388 */ /* 0x0001e20000000800 */
[C---:B------:R-:W-:Y:S01]  /*1b50*/  IADD3 R58, PT, PT, R13.reuse, UR9, R58 ;  /* 0x000000090d3a7c10 */ /* 0x040fe2000fffe03a */
[----:B-1----:R-:W-:Y:S02]  /*1b60*/  IMAD.U32 R12, RZ, RZ, UR9 ;  /* 0x00000009ff0c7e24 */ /* 0x002fe4000f8e00ff */
[----:B---3--:R1:W-:Y:S01]  /*1b70*/  STS [R59], R16 ;  /* 0x000000103b007388 */ /* 0x0083e20000000800 */
[C---:B------:R-:W-:Y:S02]  /*1b80*/  LEA R26, R13.reuse, R26, 0x2 ;  /* 0x0000001a0d1a7211 */ /* 0x040fe400078e10ff */
[----:B------:R-:W-:Y:S01]  /*1b90*/  IADD3 R58, PT, PT, R13, UR9, R58 ;  /* 0x000000090d3a7c10 */ /* 0x000fe2000fffe03a */
[----:B------:R3:W-:Y:S01]  /*1ba0*/  STS [R59+0x200], R17 ;  /* 0x000200113b007388 */ /* 0x0007e20000000800 */
[----:B--2---:R-:W-:Y:S01]  /*1bb0*/  MOV R14, UR9 ;  /* 0x00000009000e7c02 */ /* 0x004fe20008000f00 */
[----:B------:R-:W-:Y:S01]  /*1bc0*/  IMAD R27, R12, 0x10, R27 ;  /* 0x000000100c1b7824 */ /* 0x000fe200078e021b */
[----:B------:R-:W-:Y:S01]  /*1bd0*/  ISETP.GE.U32.AND P0, PT, R58, 0x100, PT ;  /* 0x000001003a00780c */ /* 0x000fe20003f06070 */
[----:B------:R3:W-:Y:S01]  /*1be0*/  STS [R59+0x400], R18 ;  /* 0x000400123b007388 */ /* 0x0007e20000000800 */
[----:B0-----:R-:W-:Y:S01]  /*1bf0*/  MOV R15, UR9 ;  /* 0x00000009000f7c02 */ /* 0x001fe20008000f00 */
[----:B-1----:R-:W-:Y:S01]  /*1c00*/  IMAD.U32 R16, RZ, RZ, UR9 ;  /* 0x00000009ff107e24 */ /* 0x002fe2000f8e00ff */
[C---:B------:R-:W-:Y:S01]  /*1c10*/  LEA R29, R14.reuse, R29, 0x2 ;  /* 0x0000001d0e1d7211 */ /* 0x040fe200078e10ff */
[----:B------:R3:W-:Y:S01]  /*1c20*/  STS [R59+0x600], R19 ;  /* 0x000600133b007388 */ /* 0x0007e20000000800 */
[----:B------:R-:W-:Y:S01]  /*1c30*/  LEA R30, R15, R30, 0x4 ;  /* 0x0000001e0f1e7211 */ /* 0x000fe200078e20ff */
[----:B------:R-:W-:Y:S01]  /*1c40*/  IMAD R57, R14, 0x10, R57 ;  /* 0x000000100e397824 */ /* 0x000fe200078e0239 */
[----:B------:R-:W-:Y:S01]  /*1c50*/  LEA R31, R12, R31, 0x2 ;  /* 0x0000001f0c1f7211 */ /* 0x000fe200078e10ff */
[----:B----4-:R3:W-:Y:S01]  /*1c60*/  STS [R61], R20 ;  /* 0x000000143d007388 */ /* 0x0107e20000000800 */
[----:B------:R-:W-:-:S03]  /*1c70*/  LEA R25, R16, R25, 0x4 ;  /* 0x0000001910197211 */ /* 0x000fc600078e20ff */
[----:B------:R3:W-:Y:S04]  /*1c80*/  STS [R61+0x200], R21 ;  /* 0x000200153d007388 */ /* 0x0007e80000000800 */
[----:B------:R3:W-:Y:S04]  /*1c90*/  STS [R61+0x400], R22 ;  /* 0x000400163d007388 */ /* 0x0007e80000000800 */
[----:B------:R3:W-:Y:S01]  /*1ca0*/  STS [R61+0x600], R23 ;  /* 0x000600173d007388 */ /* 0x0007e20000000800 */
[----:B------:R-:W-:Y:S05]  /*1cb0*/  @!P0 BRA `(.L_x_241) ;  /* 0xfffffff800cc8947 */ /* 0x000fea000383ffff */
.L_x_240:
[----:B------:R-:W-:Y:S05]  /*1cc0*/  BSYNC.RECONVERGENT B1 ;  /* 0x0000000000017941 */ /* 0x000fea0003800200 */
.L_x_239:
        /* <DEDUP_REMOVED lines=10> */
[----:B---3--:R-:W0:Y:S01]  /*1d70*/  LDC R18, c[0x0][0x39c] ;  /* 0x0000e700ff127b82 */ /* 0x008e220000000800 */
[----:B--2-4-:R-:W-:Y:S02]  /*1d80*/  SHF.L.U32 R12, R32, 0x2, RZ ;  /* 0x00000002200c7819 */ /* 0x014fe400000006ff */
        /* <DEDUP_REMOVED lines=8> */
[C---:B------:R-:W-:Y:S02]  /*1e10*/  SHF.L.U32 R19, R32.reuse, 0x4, RZ ;  /* 0x0000000420137819 */ /* 0x040fe400000006ff */
[----:B------:R-:W-:Y:S02]  /*1e20*/  IADD3 R22, PT, PT, R32, UR9, RZ ;  /* 0x0000000920167c10 */ /* 0x000fe4000fffe0ff */
[----:B------:R-:W-:-:S03]  /*1e30*/  LOP3.LUT R19, R19, 0x1f0, RZ, 0xc0, !PT ;  /* 0x000001f013137812 */ /* 0x000fc600078ec0ff */
[----:B------:R-:W-:Y:S01]  /*1e40*/  IMAD.MOV.U32 R62, RZ, RZ, R22 ;  /* 0x000000ffff3e7224 */ /* 0x000fe200078e0016 */
[----:B------:R-:W-:Y:S02]  /*1e50*/  LEA R20, R20, R19, 0x9 ;  /* 0x0000001314147211 */ /* 0x000fe400078e48ff */
[----:B------:R-:W-:-:S03]  /*1e60*/  IADD3 R19, PT, PT, R11, 0x1, RZ ;  /* 0x000000010b137810 */ /* 0x000fc60007ffe0ff */
[----:B------:R-:W-:Y:S01]  /*1e70*/  IMAD.IADD R20, R29, 0x1, R20 ;  /* 0x000000011d147824 */ /* 0x000fe200078e0214 */
[----:B------:R-:W-:-:S04]  /*1e80*/  LOP3.LUT R19, R19, 0x3, RZ, 0xc0, !PT ;  /* 0x0000000313137812 */ /* 0x000fc800078ec0ff */
[----:B------:R-:W-:Y:S01]  /*1e90*/  ISETP.NE.AND P0, PT, R19, 0x1, PT ;  /* 0x000000011300780c */ /* 0x000fe20003f05270 */
[----:B--2---:R0:W-:-:S12]  /*1ea0*/  STS.128 [R20], R12 ;  /* 0x0000000c14007388 */ /* 0x0041d80000000c00 */
[----:B------:R-:W-:Y:S05]  /*1eb0*/  @!P0 BRA `(.L_x_243) ;  /* 0x0000000000788947 */ /* 0x000fea0003800000 */
[----:B------:R-:W-:Y:S02]  /*1ec0*/  ISETP.NE.AND P0, PT, R19, 0x2, PT ;  /* 0x000000021300780c */ /* 0x000fe40003f05270 */
[C---:B0-----:R-:W-:Y:S02]  /*1ed0*/  IADD3 R20, PT, PT, R22.reuse, UR9, RZ ;  /* 0x0000000916147c10 */ /* 0x041fe4000fffe0ff */
[----:B------:R-:W-:Y:S02]  /*1ee0*/  SHF.L.U32 R12, R22, 0x2, RZ ;  /* 0x00000002160c7819 */ /* 0x000fe400000006ff */
[----:B------:R-:W-:Y:S02]  /*1ef0*/  SHF.R.U32.HI R23, RZ, 0x5, R22 ;  /* 0x00000005ff177819 */ /* 0x000fe40000011616 */
[----:B------:R-:W-:Y:S02]  /*1f00*/  LOP3.LUT R12, R12, 0x7c, RZ, 0xc0, !PT ;  /* 0x0000007c0c0c7812 */ /* 0x000fe400078ec0ff */
[----:B------:R-:W-:-:S02]  /*1f10*/  SHF.R.U32.HI R21, RZ, 0x5, R20 ;  /* 0x00000005ff157819 */ /* 0x000fc40000011614 */
[----:B------:R-:W-:Y:S01]  /*1f20*/  IADD3 R13, PT, PT, R23, R28, RZ ;  /* 0x0000001c170d7210 */ /* 0x000fe20007ffe0ff */
[----:B------:R-:W-:Y:S01]  /*1f30*/  @P0 IMAD.SHL.U32 R14, R20, 0x4, RZ ;  /* 0x00000004140e0824 */ /* 0x000fe200078e00ff */
[----:B------:R-:W-:Y:S01]  /*1f40*/  IADD3 R12, PT, PT, R12, UR8, RZ ;  /* 0x000000080c0c7c10 */ /* 0x000fe2000fffe0ff */
[----:B------:R-:W-:-:S03]  /*1f50*/  @P0 IMAD.IADD R15, R21, 0x1, R28 ;  /* 0x00000001150f0824 */ /* 0x000fc600078e021c */
[----:B------:R-:W-:Y:S01]  /*1f60*/  @P0 LOP3.LUT R14, R14, 0x7c, RZ, 0xc0, !PT ;  /* 0x0000007c0e0e0812 */ /* 0x000fe200078ec0ff */
[----:B------:R-:W-:-:S03]  /*1f70*/  IMAD R13, R13, R18, R12 ;  /* 0x000000120d0d7224 */ /* 0x000fc600078e020c */
[----:B------:R-:W-:Y:S01]  /*1f80*/  @P0 IADD3 R14, PT, PT, R14, UR8, RZ ;  /* 0x000000080e0e0c10 */ /* 0x000fe2000fffe0ff */
[----:B------:R-:W-:-:S04]  /*1f90*/  IMAD.WIDE R12, R13, 0x4, R16 ;  /* 0x000000040d0c7825 */ /* 0x000fc800078e0210 */
        /* <DEDUP_REMOVED lines=11> */
[----:B------:R-:W-:-:S03]  /*2050*/  @P0 LEA R24, R21, R24, 0x9 ;  /* 0x0000001815180211 */ /* 0x000fc600078e48ff */
[C---:B------:R-:W-:Y:S01]  /*2060*/  IMAD.IADD R22, R29.reuse, 0x1, R22 ;  /* 0x000000011d167824 */ /* 0x040fe200078e0216 */
[----:B------:R-:W-:-:S04]  /*2070*/  @P0 IADD3 R24, PT, PT, R29, R24, RZ ;  /* 0x000000181d180210 */ /* 0x000fc80007ffe0ff */
[----:B--2---:R1:W-:Y:S04]  /*2080*/  STS.128 [R22], R12 ;  /* 0x0000000c16007388 */ /* 0x0043e80000000c00 */
[----:B---3--:R1:W-:Y:S02]  /*2090*/  @P0 STS.128 [R24], R16 ;  /* 0x0000001018000388 */ /* 0x0083e40000000c00 */
.L_x_243:
[----:B------:R-:W-:Y:S05]  /*20a0*/  BSYNC.RECONVERGENT B1 ;  /* 0x0000000000017941 */ /* 0x000fea0003800200 */
.L_x_242:
[----:B------:R-:W-:Y:S05]  /*20b0*/  @!P2 BRA `(.L_x_236) ;  /* 0x0000000000eca947 */ /* 0x000fea0003800000 */
.L_x_244:
[C---:B------:R-:W-:Y:S01]  /*20c0*/  IADD3 R57, PT, PT, R62.reuse, UR9, RZ ;  /* 0x000000093e397c10 */ /* 0x040fe2000fffe0ff */
[----:B-1----:R-:W1:Y:S01]  /*20d0*/  LDC.64 R24, c[0x0][0x388] ;  /* 0x0000e200ff187b82 */ /* 0x002e620000000a00 */
[----:B0-234-:R-:W-:Y:S02]  /*20e0*/  SHF.L.U32 R12, R62, 0x2, RZ ;  /* 0x000000023e0c7819 */ /* 0x01dfe400000006ff */
[C---:B------:R-:W-:Y:S01]  /*20f0*/  SHF.L.U32 R14, R57.reuse, 0x2, RZ ;  /* 0x00000002390e7819 */ /* 0x040fe200000006ff */
[----:B------:R-:W-:Y:S01]  /*2100*/  VIADD R59, R57, UR9 ;  /* 0x00000009393b7c36 */ /* 0x000fe20008000000 */
[----:B------:R-:W-:Y:S02]  /*2110*/  SHF.R.U32.HI R58, RZ, 0x5, R57 ;  /* 0x00000005ff3a7819 */ /* 0x000fe40000011639 */
[----:B------:R-:W-:Y:S02]  /*2120*/  LOP3.LUT R14, R14, 0x7c, RZ, 0xc0, !PT ;  /* 0x0000007c0e0e7812 */ /* 0x000fe400078ec0ff */
[----:B------:R-:W-:-:S02]  /*2130*/  IADD3 R30, PT, PT, R59, UR9, RZ ;  /* 0x000000093b1e7c10 */ /* 0x000fc4000fffe0ff */
[----:B------:R-:W-:Y:S01]  /*2140*/  SHF.R.U32.HI R61, RZ, 0x5, R62 ;  /* 0x00000005ff3d7819 */ /* 0x000fe2000001163e */
[----:B------:R-:W-:Y:S01]  /*2150*/  VIADD R17, R14, UR8 ;  /* 0x000000080e117c36 */ /* 0x000fe20008000000 */
[----:B------:R-:W-:Y:S02]  /*2160*/  SHF.L.U32 R19, R30, 0x2, RZ ;  /* 0x000000021e137819 */ /* 0x000fe400000006ff */
[----:B------:R-:W-:Y:S01]  /*2170*/  LOP3.LUT R12, R12, 0x7c, RZ, 0xc0, !PT ;  /* 0x0000007c0c0c7812 */ /* 0x000fe200078ec0ff */
[C---:B------:R-:W-:Y:S01]  /*2180*/  IMAD.IADD R13, R28.reuse, 0x1, R61 ;  /* 0x000000011c0d7824 */ /* 0x040fe200078e023d */
[----:B------:R-:W-:Y:S02]  /*2190*/  SHF.L.U32 R18, R59, 0x2, RZ ;  /* 0x000000023b127819 */ /* 0x000fe400000006ff */
[----:B------:R-:W-:Y:S02]  /*21a0*/  IADD3 R16, PT, PT, R28, R58, RZ ;  /* 0x0000003a1c107210 */ /* 0x000fe40007ffe0ff */
[----:B------:R-:W-:-:S02]  /*21b0*/  LOP3.LUT R19, R19, 0x7c, RZ, 0xc0, !PT ;  /* 0x0000007c13137812 */ /* 0x000fc400078ec0ff */
[----:B------:R-:W-:Y:S02]  /*21c0*/  IADD3 R12, PT, PT, R12, UR8, RZ ;  /* 0x000000080c0c7c10 */ /* 0x000fe4000fffe0ff */
[----:B------:R-:W-:Y:S02]  /*21d0*/  LOP3.LUT R18, R18, 0x7c, RZ, 0xc0, !PT ;  /* 0x0000007c12127812 */ /* 0x000fe400078ec0ff */
[----:B------:R-:W-:Y:S01]  /*21e0*/  SHF.R.U32.HI R31, RZ, 0x5, R59 ;  /* 0x00000005ff1f7819 */ /* 0x000fe2000001163b */
[----:B------:R-:W-:Y:S01]  /*21f0*/  IMAD R17, R16, UR15, R17 ;  /* 0x0000000f10117c24 */ /* 0x000fe2000f8e0211 */
[----:B------:R-:W-:Y:S01]  /*2200*/  SHF.R.U32.HI R60, RZ, 0x5, R30 ;  /* 0x00000005ff3c7819 */ /* 0x000fe2000001161e */
[----:B------:R-:W-:Y:S01]  /*2210*/  IMAD R13, R13, UR15, R12 ;  /* 0x0000000f0d0d7c24 */ /* 0x000fe2000f8e020c */
[----:B------:R-:W-:Y:S01]  /*2220*/  IADD3 R16, PT, PT, R19, UR8, RZ ;  /* 0x0000000813107c10 */ /* 0x000fe2000fffe0ff */
[----:B------:R-:W-:Y:S01]  /*2230*/  VIADD R18, R18, UR8 ;  /* 0x0000000812127c36 */ /* 0x000fe20008000000 */
[C---:B------:R-:W-:Y:S01]  /*2240*/  IADD3 R19, PT, PT, R28.reuse, R31, RZ ;  /* 0x0000001f1c137210 */ /* 0x040fe20007ffe0ff */
[----:B------:R-:W-:-:S02]  /*2250*/  IMAD.IADD R21, R28, 0x1, R60 ;  /* 0x000000011c157824 */ /* 0x000fc400078e023c */
[----:B-1----:R-:W-:-:S04]  /*2260*/  IMAD.WIDE R12, R13, 0x4, R24 ;  /* 0x000000040d0c7825 */ /* 0x002fc800078e0218 */
[----:B------:R-:W-:Y:S01]  /*2270*/  IMAD R19, R19, UR15, R18 ;  /* 0x0000000f13137c24 */ /* 0x000fe2000f8e0212 */
[----:B------:R-:W-:Y:S01]  /*2280*/  SHF.L.U32 R18, R62, 0x4, RZ ;  /* 0x000000043e127819 */ /* 0x000fe200000006ff */
[----:B------:R-:W-:Y:S01]  /*2290*/  IMAD R23, R21, UR15, R16 ;  /* 0x0000000f15177c24 */ /* 0x000fe2000f8e0210 */
[----:B------:R-:W2:Y:S01]  /*22a0*/  LDG.E.128 R12, desc[UR12][R12.64] ;  /* 0x0000000c0c0c7981 */ /* 0x000ea2000c1e1d00 */
        /* <DEDUP_REMOVED lines=8> */
[----:B------:R-:W-:-:S04]  /*2330*/  SHF.L.U32 R57, R57, 0x4, RZ ;  /* 0x0000000439397819 */ /* 0x000fc800000006ff */
[----:B------:R-:W-:Y:S01]  /*2340*/  LOP3.LUT R57, R57, 0x1f0, RZ, 0xc0, !PT ;  /* 0x000001f039397812 */ /* 0x000fe200078ec0ff */
[----:B------:R-:W-:-:S03]  /*2350*/  IMAD.SHL.U32 R59, R59, 0x10, RZ ;  /* 0x000000103b3b7824 */ /* 0x000fc600078e00ff */
[----:B------:R-:W-:Y:S02]  /*2360*/  LEA R58, R58, R57, 0x9 ;  /* 0x000000393a3a7211 */ /* 0x000fe400078e48ff */
[----:B------:R-:W-:Y:S02]  /*2370*/  SHF.L.U32 R57, R30, 0x4, RZ ;  /* 0x000000041e397819 */ /* 0x000fe400000006ff */
[----:B------:R-:W-:Y:S02]  /*2380*/  LOP3.LUT R62, R59, 0x1f0, RZ, 0xc0, !PT ;  /* 0x000001f03b3e7812 */ /* 0x000fe400078ec0ff */
[----:B------:R-:W-:Y:S01]  /*2390*/  LOP3.LUT R57, R57, 0x1f0, RZ, 0xc0, !PT ;  /* 0x000001f039397812 */ /* 0x000fe200078ec0ff */
[----:B------:R-:W-:Y:S01]  /*23a0*/  IMAD.IADD R61, R29, 0x1, R61 ;  /* 0x000000011d3d7824 */ /* 0x000fe200078e023d */
[----:B------:R-:W-:-:S03]  /*23b0*/  LEA R62, R31, R62, 0x9 ;  /* 0x0000003e1f3e7211 */ /* 0x000fc600078e48ff */
[----:B------:R-:W-:Y:S01]  /*23c0*/  IMAD R60, R60, 0x200, R57 ;  /* 0x000002003c3c7824 */ /* 0x000fe200078e0239 */
[----:B------:R-:W-:-:S03]  /*23d0*/  IADD3 R58, PT, PT, R29, R58, RZ ;  /* 0x0000003a1d3a7210 */ /* 0x000fc60007ffe0ff */
[C---:B------:R-:W-:Y:S01]  /*23e0*/  IMAD.IADD R60, R29.reuse, 0x1, R60 ;  /* 0x000000011d3c7824 */ /* 0x040fe200078e023c */
[----:B--2---:R0:W-:Y:S04]  /*23f0*/  STS.128 [R61], R12 ;  /* 0x0000000c3d007388 */ /* 0x0041e80000000c00 */
[----:B---3--:R1:W-:Y:S01]  /*2400*/  STS.128 [R58], R16 ;  /* 0x000000103a007388 */ /* 0x0083e20000000c00 */
[----:B0-----:R-:W-:Y:S02]  /*2410*/  IADD3 R12, PT, PT, R29, R62, RZ ;  /* 0x0000003e1d0c7210 */ /* 0x001fe40007ffe0ff */
[----:B------:R-:W-:-:S03]  /*2420*/  IADD3 R62, PT, PT, R30, UR9, RZ ;  /* 0x000000091e3e7c10 */ /* 0x000fc6000fffe0ff */
[----:B----4-:R1:W-:Y:S04]  /*2430*/  STS.128 [R12], R20 ;  /* 0x000000140c007388 */ /* 0x0103e80000000c00 */
[----:B-----5:R1:W-:Y:S01]  /*2440*/  STS.128 [R60], R24 ;  /* 0x000000183c007388 */ /* 0x0203e20000000c00 */
[----:B------:R-:W-:-:S13]  /*2450*/  ISETP.GE.U32.AND P0, PT, R62, 0x100, PT ;  /* 0x000001003e00780c */ /* 0x000fda0003f06070 */
[----:B------:R-:W-:Y:S05]  /*2460*/  @!P0 BRA `(.L_x_244) ;  /* 0xfffffffc00148947 */ /* 0x000fea000383ffff */
.L_x_236:
[----:B01----:R-:W-:Y:S05]  /*2470*/  BSYNC.RECONVERGENT B0 ;  /* 0x0000000000007941 */ /* 0x003fea0003800200 */
.L_x_235:
        /* <DEDUP_REMOVED lines=8> */
.L_x_245:
[----:B------:R-:W-:Y:S02]  /*2500*/  USHF.L.U32 UR14, UR6, 0x7, URZ ;  /* 0x00000007060e7899 */ /* 0x000fe400080006ff */
[----:B------:R-:W-:-:S04]  /*2510*/  UIADD3 UR6, UPT, UPT, UR6, 0x4, URZ ;  /* 0x0000000406067890 */ /* 0x000fc8000fffe0ff */
[----:B------:R-:W-:Y:S01]  /*2520*/  LEA R57, R0, UR14, 0x3 ;  /* 0x0000000e00397c11 */ /* 0x000fe2000f8e18ff */
[----:B------:R-:W-:Y:S01]  /*2530*/  UISETP.NE.AND UP0, UPT, UR6, 0x8, UPT ;  /* 0x000000080600788c */ /* 0x000fe2000bf05270 */
[----:B------:R-:W-:Y:S02]  /*2540*/  LEA R58, R2, UR14, 0x2 ;  /* 0x0000000e023a7c11 */ /* 0x000fe4000f8e10ff */
[----:B------:R-:W-:Y:S02]  /*2550*/  LEA R57, R57, UR10, 0x2 ;  /* 0x0000000a39397c11 */ /* 0x000fe4000f8e10ff */
[----:B------:R-:W-:-:S03]  /*2560*/  LEA R58, R58, UR11, 0x2 ;  /* 0x0000000b3a3a7c11 */ /* 0x000fc6000f8e10ff */
[----:B------:R-:W-:Y:S04]  /*2570*/  LDS.128 R28, [R57] ;  /* 0x00000000391c7984 */ /* 0x000fe80000000c00 */
[----:B------:R-:W0:Y:S04]  /*2580*/  LDS.128 R24, [R58] ;  /* 0x000000003a187984 */ /* 0x000e280000000c00 */
[----:B--234-:R-:W1:Y:S04]  /*2590*/  LDS.128 R12, [R57+0x10] ;  /* 0x00001000390c7984 */ /* 0x01ce680000000c00 */
[----:B------:R-:W-:Y:S04]  /*25a0*/  LDS.128 R20, [R57+0x200] ;  /* 0x0002000039147984 */ /* 0x000fe80000000c00 */
[----:B------:R-:W2:Y:S01]  /*25b0*/  LDS.128 R16, [R58+0x200] ;  /* 0x000200003a107984 */ /* 0x000ea20000000c00 */
[C---:B0-----:R-:W-:Y:S01]  /*25c0*/  FFMA R59, R28.reuse, R25, R54 ;  /* 0x000000191c3b7223 */ /* 0x041fe20000000036 */
[C---:B------:R-:W-:Y:S01]  /*25d0*/  FFMA R60, R28.reuse, R26, R55 ;  /* 0x0000001a1c3c7223 */ /* 0x040fe20000000037 */
[C---:B------:R-:W-:Y:S01]  /*25e0*/  FFMA R62, R28.reuse, R27, R56 ;  /* 0x0000001b1c3e7223 */ /* 0x040fe20000000038 */
        /* <DEDUP_REMOVED lines=14> */
[----:B------:R-:W0:Y:S01]  /*26d0*/  LDS.128 R28, [R57+0x210] ;  /* 0x00021000391c7984 */ /* 0x000e220000000c00 */
[C---:B------:R-:W-:Y:S01]  /*26e0*/  FFMA R47, R12.reuse, R25, R47 ;  /* 0x000000190c2f7223 */ /* 0x040fe2000000002f */
[-C--:B------:R-:W-:Y:S01]  /*26f0*/  FFMA R48, R12, R26.reuse, R48 ;  /* 0x0000001a0c307223 */ /* 0x080fe20000000030 */
[----:B------:R-:W-:Y:S01]  /*2700*/  FFMA R44, R24, R15, R44 ;  /* 0x0000000f182c7223 */ /* 0x000fe2000000002c */
[C---:B------:R-:W-:Y:S01]  /*2710*/  FFMA R49, R15.reuse, R25, R49 ;  /* 0x000000190f317223 */ /* 0x040fe20000000031 */
[-C--:B------:R-:W-:Y:S01]  /*2720*/  FFMA R51, R15, R26.reuse, R51 ;  /* 0x0000001a0f337223 */ /* 0x080fe20000000033 */
[----:B------:R-:W-:Y:S01]  /*2730*/  FFMA R12, R12, R27, R50 ;  /* 0x0000001b0c0c7223 */ /* 0x000fe20000000032 */
[C---:B------:R-:W-:Y:S01]  /*2740*/  FFMA R3, R24.reuse, R13, R3 ;  /* 0x0000000d18037223 */ /* 0x040fe20000000003 */
[C---:B------:R-:W-:Y:S01]  /*2750*/  FFMA R4, R13.reuse, R25, R4 ;  /* 0x000000190d047223 */ /* 0x040fe20000000004 */
[C---:B------:R-:W-:Y:S01]  /*2760*/  FFMA R5, R13.reuse, R26, R5 ;  /* 0x0000001a0d057223 */ /* 0x040fe20000000005 */
[-C--:B------:R-:W-:Y:S01]  /*2770*/  FFMA R6, R13, R27.reuse, R6 ;  /* 0x0000001b0d067223 */ /* 0x080fe20000000006 */
[----:B------:R-:W-:Y:S01]  /*2780*/  FFMA R7, R24, R14, R7 ;  /* 0x0000000e18077223 */ /* 0x000fe20000000007 */
[----:B------:R-:W-:Y:S01]  /*2790*/  FFMA R15, R15, R27, R52 ;  /* 0x0000001b0f0f7223 */ /* 0x000fe20000000034 */
[C---:B------:R-:W-:Y:S01]  /*27a0*/  FFMA R8, R14.reuse, R25, R8 ;  /* 0x000000190e087223 */ /* 0x040fe20000000008 */
[C---:B------:R-:W-:Y:S01]  /*27b0*/  FFMA R9, R14.reuse, R26, R9 ;  /* 0x0000001a0e097223 */ /* 0x040fe20000000009 */
[----:B------:R-:W-:Y:S01]  /*27c0*/  FFMA R10, R14, R27, R10 ;  /* 0x0000001b0e0a7223 */ /* 0x000fe2000000000a */
[C---:B--2---:R-:W-:Y:S01]  /*27d0*/  FFMA R53, R20.reuse, R16, R53 ;  /* 0x0000001014357223 */ /* 0x044fe20000000035 */
[C---:B------:R-:W-:Y:S01]  /*27e0*/  FFMA R59, R20.reuse, R17, R59 ;  /* 0x00000011143b7223 */ /* 0x040fe2000000003b */
[CC--:B------:R-:W-:Y:S01]  /*27f0*/  FFMA R60, R20.reuse, R18.reuse, R60 ;  /* 0x00000012143c7223 */ /* 0x0c0fe2000000003c */
[----:B------:R-:W-:Y:S01]  /*2800*/  FFMA R62, R20, R19, R62 ;  /* 0x00000013143e7223 */ /* 0x000fe2000000003e */
[----:B------:R-:W-:Y:S01]  /*2810*/  LDS.128 R24, [R57+0x400] ;  /* 0x0004000039187984 */ /* 0x000fe20000000c00 */
[C---:B------:R-:W-:Y:S01]  /*2820*/  FFMA R33, R16.reuse, R21, R33 ;  /* 0x0000001510217223 */ /* 0x040fe20000000021 */
[C---:B------:R-:W-:Y:S01]  /*2830*/  FFMA R34, R21.reuse, R17, R34 ;  /* 0x0000001115227223 */ /* 0x040fe20000000022 */
[C---:B------:R-:W-:Y:S01]  /*2840*/  FFMA R35, R21.reuse, R18, R35 ;  /* 0x0000001215237223 */ /* 0x040fe20000000023 */
[----:B------:R-:W1:Y:S01]  /*2850*/  LDS.128 R36, [R58+0x400] ;  /* 0x000400003a247984 */ /* 0x000e620000000c00 */
        /* <DEDUP_REMOVED lines=10> */
[C---:B0-----:R-:W-:Y:S01]  /*2900*/  FFMA R46, R28.reuse, R16, R46 ;  /* 0x000000101c2e7223 */ /* 0x041fe2000000002e */
[C---:B------:R-:W-:Y:S01]  /*2910*/  FFMA R47, R28.reuse, R17, R47 ;  /* 0x000000111c2f7223 */ /* 0x040fe2000000002f */
[-C--:B------:R-:W-:Y:S01]  /*2920*/  FFMA R48, R28, R18.reuse, R48 ;  /* 0x000000121c307223 */ /* 0x080fe20000000030 */
[C---:B------:R-:W-:Y:S01]  /*2930*/  FFMA R3, R16.reuse, R29, R3 ;  /* 0x0000001d10037223 */ /* 0x040fe20000000003 */
[C---:B------:R-:W-:Y:S01]  /*2940*/  FFMA R50, R29.reuse, R17, R4 ;  /* 0x000000111d327223 */ /* 0x040fe20000000004 */
[-C--:B------:R-:W-:Y:S01]  /*2950*/  FFMA R52, R29, R18.reuse, R5 ;  /* 0x000000121d347223 */ /* 0x080fe20000000005 */
[----:B------:R-:W-:Y:S01]  /*2960*/  FFMA R44, R16, R31, R44 ;  /* 0x0000001f102c7223 */ /* 0x000fe2000000002c */
[C---:B------:R-:W-:Y:S01]  /*2970*/  FFMA R49, R31.reuse, R17, R49 ;  /* 0x000000111f317223 */ /* 0x040fe20000000031 */
[----:B------:R-:W-:Y:S01]  /*2980*/  FFMA R51, R31, R18, R51 ;  /* 0x000000121f337223 */ /* 0x000fe20000000033 */
[-C--:B------:R-:W-:Y:S01]  /*2990*/  FFMA R28, R28, R19.reuse, R12 ;  /* 0x000000131c1c7223 */ /* 0x080fe2000000000c */
[-C--:B------:R-:W-:Y:S01]  /*29a0*/  FFMA R29, R29, R19.reuse, R6 ;  /* 0x000000131d1d7223 */ /* 0x080fe20000000006 */
        /* <DEDUP_REMOVED lines=55> */
[----:B------:R-:W-:Y:S01]  /*2d20*/  FFMA R45, R7, R15, R45 ;  /* 0x0000000f072d7223 */ /* 0x000fe2000000002d */
[C---:B---3--:R-:W-:Y:S01]  /*2d30*/  FFMA R5, R17.reuse, R14, R52 ;  /* 0x0000000e11057223 */ /* 0x048fe20000000034 */
[C---:B------:R-:W-:Y:S01]  /*2d40*/  FFMA R46, R16.reuse, R12, R46 ;  /* 0x0000000c102e7223 */ /* 0x040fe2000000002e */
[C---:B------:R-:W-:Y:S01]  /*2d50*/  FFMA R47, R16.reuse, R13, R47 ;  /* 0x0000000d102f7223 */ /* 0x040fe2000000002f */
[C---:B------:R-:W-:Y:S01]  /*2d60*/  FFMA R48, R16.reuse, R14, R48 ;  /* 0x0000000e10307223 */ /* 0x040fe20000000030 */
        /* <DEDUP_REMOVED lines=26> */
.L_x_234:
[----:B------:R-:W0:Y:S01]  /*2f10*/  LDCU.64 UR4, c[0x0][0x398] ;  /* 0x00007300ff0477ac */ /* 0x000e220008000a00 */
[----:B------:R-:W-:Y:S02]  /*2f20*/  LEA R2, R2, UR8, 0x2 ;  /* 0x0000000802027c11 */ /* 0x000fe4000f8e10ff */
[----:B------:R-:W-:Y:S01]  /*2f30*/  LEA R0, R0, UR7, 0x3 ;  /* 0x0000000700007c11 */ /* 0x000fe2000f8e18ff */
[----:B------:R-:W2:Y:S01]  /*2f40*/  LDCU.64 UR6, c[0x0][0x390] ;  /* 0x00007200ff0677ac */ /* 0x000ea20008000a00 */
[----:B0-----:R-:W-:-:S03]  /*2f50*/  ISETP.GE.AND P1, PT, R2, UR5, PT ;  /* 0x0000000502007c0c */ /* 0x001fc6000bf26270 */
[C---:B------:R-:W-:Y:S01]  /*2f60*/  IMAD R19, R0.reuse, UR5, RZ ;  /* 0x0000000500137c24 */ /* 0x040fe2000f8e02ff */
[----:B------:R-:W-:-:S13]  /*2f70*/  ISETP.LT.AND P1, PT, R0, UR4, !P1 ;  /* 0x0000000400007c0c */ /* 0x000fda000cf21270 */
[----:B-1----:R-:W0:Y:S01]  /*2f80*/  @P1 LDC.64 R14, c[0x0][0x390] ;  /* 0x0000e400ff0e1b82 */ /* 0x002e220000000a00 */
[----:B------:R-:W-:-:S07]  /*2f90*/  @P1 IADD3 R11, PT, PT, R2, R19, RZ ;  /* 0x00000013020b1210 */ /* 0x000fce0007ffe0ff */
[----:B------:R-:W1:Y:S08]  /*2fa0*/  @P1 LDC R16, c[0x0][0x3a8] ;  /* 0x0000ea00ff101b82 */ /* 0x000e700000000800 */
[----:B------:R-:W3:Y:S01]  /*2fb0*/  @P1 LDC R20, c[0x0][0x3a4] ;  /* 0x0000e900ff141b82 */ /* 0x000ee20000000800 */
[----:B0-----:R-:W-:-:S05]  /*2fc0*/  @P1 IMAD.WIDE R14, R11, 0x4, R14 ;  /* 0x000000040b0e1825 */ /* 0x001fca00078e020e */
[----:B------:R-:W1:Y:S01]  /*2fd0*/  @P1 LDG.E R13, desc[UR12][R14.64] ;  /* 0x0000000c0e0d1981 */ /* 0x000e62000c1e1900 */
[C---:B------:R-:W-:Y:S01]  /*2fe0*/  VIADD R11, R2.reuse, 0x1 ;  /* 0x00000001020b7836 */ /* 0x040fe20000000000 */
[----:B------:R-:W-:-:S04]  /*2ff0*/  IADD3 R17, P2, PT, R2, R19, RZ ;  /* 0x0000001302117210 */ /* 0x000fc80007f5e0ff */
[----:B------:R-:W-:Y:S02]  /*3000*/  ISETP.GE.AND P0, PT, R11, UR5, PT ;  /* 0x000000050b007c0c */ /* 0x000fe4000bf06270 */
[----:B------:R-:W-:Y:S02]  /*3010*/  SHF.R.S32.HI R11, RZ, 0x1f, R2 ;  /* 0x0000001fff0b7819 */ /* 0x000fe40000011402 */
[----:B------:R-:W-:Y:S02]  /*3020*/  ISETP.GE.OR P4, PT, R0, UR4, P0 ;  /* 0x0000000400007c0c */ /* 0x000fe40008786670 */
[----:B------:R-:W-:Y:S02]  /*3030*/  LEA.HI.X.SX32 R18, R19, R11, 0x1, P2 ;  /* 0x0000000b13127211 */ /* 0x000fe400010f0eff */
[----:B--2---:R-:W-:Y:S01]  /*3040*/  LEA R12, P2, R17, UR6, 0x2 ;  /* 0x00000006110c7c11 */ /* 0x004fe2000f8410ff */
[----:B-1----:R-:W-:-:S03]  /*3050*/  @P1 FMUL R16, R13, R16 ;  /* 0x000000100d101220 */ /* 0x002fc60000400000 */
        /* <DEDUP_REMOVED lines=78> */
[----:B-1----:R-:W0:Y:S08]  /*3540*/  @!P4 LDC R17, c[0x0][0x3a8] ;  /* 0x0000ea00ff11cb82 */ /* 0x002e300000000800 */
[----:B------:R-:W1:Y:S01]  /*3550*/  @!P4 LDC R21, c[0x0][0x3a4] ;  /* 0x0000e900ff15cb82 */ /* 0x000e620000000800 */
[----:B--2---:R-:W-:Y:S01]  /*3560*/  @!P5 FMUL R18, R13, R18 ;  /* 0x000000120d12d220 */ /* 0x004fe20000400000 */
        /* <DEDUP_REMOVED lines=8> */
[----:B------:R-:W4:Y:S02]  /*35f0*/  @!P6 LDC R23, c[0x0][0x3a8] ;  /* 0x0000ea00ff17eb82 */ /* 0x000f240000000800 */
[----:B------:R-:W4:Y:S01]  /*3600*/  @!P6 LDG.E R20, desc[UR12][R12.64+0xc] ;  /* 0x00000c0c0c14e981 */ /* 0x000f22000c1e1900 */
[----:B------:R-:W-:-:S05]  /*3610*/  IADD3 R19, PT, PT, R19, UR5, RZ ;  /* 0x0000000513137c10 */ /* 0x000fca000fffe0ff */
[----:B------:R-:W5:Y:S01]  /*3620*/  @!P6 LDC R24, c[0x0][0x3a4] ;  /* 0x0000e900ff18eb82 */ /* 0x000f620000000800 */
[----:B0-----:R-:W-:-:S07]  /*3630*/  @!P4 FMUL R17, R16, R17 ;  /* 0x000000111011c220 */ /* 0x001fce0000400000 */
[----:B------:R-:W0:Y:S01]  /*3640*/  @!P5 LDC R16, c[0x0][0x3a4] ;  /* 0x0000e900ff10db82 */ /* 0x000e220000000800 */
[----:B-1----:R-:W-:-:S05]  /*3650*/  @!P4 FFMA R17, R38, R21, R17 ;  /* 0x000000152611c223 */ /* 0x002fca0000000011 */
[----:B------:R1:W-:Y:S01]  /*3660*/  @!P4 STG.E desc[UR12][R12.64+0x4], R17 ;  /* 0x000004110c00c986 */ /* 0x0003e2000c10190c */
[----:B------:R-:W-:Y:S01]  /*3670*/  ISETP.GE.OR P4, PT, R22, UR4, P3 ;  /* 0x0000000416007c0c */ /* 0x000fe20009f86670 */
[----:B------:R-:W3:-:S12]  /*3680*/  @!P5 LDC R21, c[0x0][0x3a8] ;  /* 0x0000ea00ff15db82 */ /* 0x000ed80000000800 */
[----:B--2---:R-:W2:Y:S01]  /*3690*/  @!P4 LDC.64 R14, c[0x0][0x390] ;  /* 0x0000e400ff0ecb82 */ /* 0x004ea20000000a00 */
[----:B---3--:R-:W-:Y:S01]  /*36a0*/  @!P5 FMUL R18, R18, R21 ;  /* 0x000000151212d220 */ /* 0x008fe20000400000 */
[----:B----4-:R-:W-:Y:S01]  /*36b0*/  @!P6 FMUL R21, R20, R23 ;  /* 0x000000171415e220 */ /* 0x010fe20000400000 */
[----:B------:R-:W-:Y:S02]  /*36c0*/  @!P4 IADD3 R23, PT, PT, R2, R19, RZ ;  /* 0x000000130217c210 */ /* 0x000fe40007ffe0ff */
[----:B0-----:R-:W-:Y:S01]  /*36d0*/  @!P5 FFMA R39, R39, R16, R18 ;  /* 0x000000102727d223 */ /* 0x001fe20000000012 */
[----:B-----5:R-:W-:Y:S02]  /*36e0*/  @!P6 FFMA R21, R40, R24, R21 ;  /* 0x000000182815e223 */ /* 0x020fe40000000015 */
[----:B------:R-:W0:Y:S02]  /*36f0*/  @!P4 LDC R18, c[0x0][0x3a8] ;  /* 0x0000ea00ff12cb82 */ /* 0x000e240000000800 */
[----:B------:R-:W-:Y:S01]  /*3700*/  @!P5 STG.E desc[UR12][R12.64+0x8], R39 ;  /* 0x000008270c00d986 */ /* 0x000fe2000c10190c */
[----:B--2---:R-:W-:-:S03]  /*3710*/  @!P4 IMAD.WIDE R14, R23, 0x4, R14 ;  /* 0x00000004170ec825 */ /* 0x004fc600078e020e */
[----:B------:R2:W-:Y:S02]  /*3720*/  @!P6 STG.E desc[UR12][R12.64+0xc], R21 ;  /* 0x00000c150c00e986 */ /* 0x0005e4000c10190c */
[----:B------:R-:W3:Y:S02]  /*3730*/  @!P4 LDC R24, c[0x0][0x3a4] ;  /* 0x0000e900ff18cb82 */ /* 0x000ee40000000800 */
[----:B-1----:R-:W0:Y:S01]  /*3740*/  @!P4 LDG.E R17, desc[UR12][R14.64] ;  /* 0x0000000c0e11c981 */ /* 0x002e22000c1e1900 */
[----:B------:R-:W-:Y:S02]  /*3750*/  IADD3 R20, P6, PT, R2, R19, RZ ;  /* 0x0000001302147210 */ /* 0x000fe40007fde0ff */
[----:B------:R-:W-:Y:S02]  /*3760*/  ISETP.GE.OR P5, PT, R22, UR4, P0 ;  /* 0x0000000416007c0c */ /* 0x000fe400087a6670 */
[----:B------:R-:W-:Y:S02]  /*3770*/  LEA.HI.X.SX32 R23, R19, R11, 0x1, P6 ;  /* 0x0000000b13177211 */ /* 0x000fe400030f0eff */
[----:B------:R-:W-:-:S09]  /*3780*/  LEA R16, P6, R20, UR6, 0x2 ;  /* 0x0000000614107c11 */ /* 0x000fd2000f8c10ff */
[----:B--2---:R-:W1:Y:S08]  /*3790*/  @!P5 LDC R13, c[0x0][0x3a8] ;  /* 0x0000ea00ff0ddb82 */ /* 0x004e700000000800 */
[----:B------:R-:W2:Y:S01]  /*37a0*/  @!P5 LDC R21, c[0x0][0x3a4] ;  /* 0x0000e900ff15db82 */ /* 0x000ea20000000800 */
[----:B0-----:R-:W-:Y:S01]  /*37b0*/  @!P4 FMUL R18, R17, R18 ;  /* 0x000000121112c220 */ /* 0x001fe20000400000 */
[----:B------:R-:W-:-:S03]  /*37c0*/  LEA.HI.X R17, R20, UR7, R23, 0x2, P6 ;  /* 0x0000000714117c11 */ /* 0x000fc6000b0f1417 */
[----:B---3--:R-:W-:-:S05]  /*37d0*/  @!P4 FFMA R41, R41, R24, R18 ;  /* 0x000000182929c223 */ /* 0x008fca0000000012 */
[----:B------:R0:W-:Y:S04]  /*37e0*/  @!P4 STG.E desc[UR12][R14.64], R41 ;  /* 0x000000290e00c986 */ /* 0x0001e8000c10190c */
[----:B------:R-:W1:Y:S01]  /*37f0*/  @!P5 LDG.E R12, desc[UR12][R16.64+0x4] ;  /* 0x0000040c100cd981 */ /* 0x000e62000c1e1900 */
[C---:B------:R-:W-:Y:S02]  /*3800*/  ISETP.GE.OR P4, PT, R22.reuse, UR4, P2 ;  /* 0x0000000416007c0c */ /* 0x040fe40009786670 */
[----:B------:R-:W-:-:S11]  /*3810*/  ISETP.GE.OR P6, PT, R22, UR4, P1 ;  /* 0x0000000416007c0c */ /* 0x000fd60008fc6670 */
[----:B------:R-:W3:Y:S01]  /*3820*/  @!P4 LDG.E R18, desc[UR12][R16.64+0x8] ;  /* 0x0000080c1012c981 */ /* 0x000ee2000c1e1900 */
[----:B------:R-:W-:Y:S01]  /*3830*/  VIADD R22, R0, 0x4 ;  /* 0x0000000400167836 */ /* 0x000fe20000000000 */
[----:B0-----:R-:W3:Y:S02]  /*3840*/  @!P4 LDC R15, c[0x0][0x3a8] ;  /* 0x0000ea00ff0fcb82 */ /* 0x001ee40000000800 */
[----:B------:R-:W4:Y:S01]  /*3850*/  @!P6 LDG.E R20, desc[UR12][R16.64+0xc] ;  /* 0x00000c0c1014e981 */ /* 0x000f22000c1e1900 */
[----:B------:R-:W-:-:S05]  /*3860*/  IADD3 R19, PT, PT, R19, UR5, RZ ;  /* 0x0000000513137c10 */ /* 0x000fca000fffe0ff */
[----:B------:R-:W4:Y:S08]  /*3870*/  @!P6 LDC R23, c[0x0][0x3a8] ;  /* 0x0000ea00ff17eb82 */ /* 0x000f300000000800 */
[----:B------:R-:W0:Y:S08]  /*3880*/  @!P4 LDC R14, c[0x0][0x3a4] ;  /* 0x0000e900ff0ecb82 */ /* 0x000e300000000800 */
[----:B------:R-:W5:Y:S01]  /*3890*/  @!P6 LDC R24, c[0x0][0x3a4] ;  /* 0x0000e900ff18eb82 */ /* 0x000f620000000800 */
[----:B-1----:R-:W-:-:S04]  /*38a0*/  @!P5 FMUL R13, R12, R13 ;  /* 0x0000000d0c0dd220 */ /* 0x002fc80000400000 */
[----:B--2---:R-:W-:-:S05]  /*38b0*/  @!P5 FFMA R21, R42, R21, R13 ;  /* 0x000000152a15d223 */ /* 0x004fca000000000d */
[----:B------:R1:W-:Y:S01]  /*38c0*/  @!P5 STG.E desc[UR12][R16.64+0x4], R21 ;  /* 0x000004151000d986 */ /* 0x0003e2000c10190c */
[----:B------:R-:W-:Y:S01]  /*38d0*/  ISETP.GE.OR P5, PT, R22, UR4, P3 ;  /* 0x0000000416007c0c */ /* 0x000fe20009fa6670 */
[----:B---3--:R-:W-:Y:S01]  /*38e0*/  @!P4 FMUL R18, R18, R15 ;  /* 0x0000000f1212c220 */ /* 0x008fe20000400000 */
[----:B----4-:R-:W-:-:S03]  /*38f0*/  @!P6 FMUL R20, R20, R23 ;  /* 0x000000171414e220 */ /* 0x010fc60000400000 */
[----:B0-----:R-:W-:Y:S01]  /*3900*/  @!P4 FFMA R43, R43, R14, R18 ;  /* 0x0000000e2b2bc223 */ /* 0x001fe20000000012 */
[----:B-----5:R-:W-:-:S07]  /*3910*/  @!P6 FFMA R45, R45, R24, R20 ;  /* 0x000000182d2de223 */ /* 0x020fce0000000014 */
[----:B------:R-:W0:Y:S01]  /*3920*/  @!P5 LDC.64 R12, c[0x0][0x390] ;  /* 0x0000e400ff0cdb82 */ /* 0x000e220000000a00 */
[----:B------:R-:W-:Y:S01]  /*3930*/  @!P5 IADD3 R15, PT, PT, R2, R19, RZ ;  /* 0x00000013020fd210 */ /* 0x000fe20007ffe0ff */
[----:B------:R-:W-:Y:S04]  /*3940*/  @!P4 STG.E desc[UR12][R16.64+0x8], R43 ;  /* 0x0000082b1000c986 */ /* 0x000fe8000c10190c */
[----:B------:R2:W-:Y:S02]  /*3950*/  @!P6 STG.E desc[UR12][R16.64+0xc], R45 ;  /* 0x00000c2d1000e986 */ /* 0x0005e4000c10190c */
[----:B------:R-:W1:Y:S08]  /*3960*/  @!P5 LDC R20, c[0x0][0x3a8] ;  /* 0x0000ea00ff14db82 */ /* 0x000e700000000800 */
[----:B------:R-:W3:Y:S01]  /*3970*/  @!P5 LDC R24, c[0x0][0x3a4] ;  /* 0x0000e900ff18db82 */ /* 0x000ee20000000800 */
[----:B0-----:R-:W-:-:S05]  /*3980*/  @!P5 IMAD.WIDE R14, R15, 0x4, R12 ;  /* 0x000000040f0ed825 */ /* 0x001fca00078e020c */
[----:B------:R-:W1:Y:S01]  /*3990*/  @!P5 LDG.E R13, desc[UR12][R14.64] ;  /* 0x0000000c0e0dd981 */ /* 0x000e62000c1e1900 */
[----:B------:R-:W-:Y:S02]  /*39a0*/  IADD3 R18, P6, PT, R2, R19, RZ ;  /* 0x0000001302127210 */ /* 0x000fe40007fde0ff */
[----:B------:R-:W-:Y:S02]  /*39b0*/  ISETP.GE.OR P4, PT, R22, UR4, P0 ;  /* 0x0000000416007c0c */ /* 0x000fe40008786670 */
[----:B------:R-:W-:Y:S02]  /*39c0*/  LEA.HI.X.SX32 R23, R19, R11, 0x1, P6 ;  /* 0x0000000b13177211 */ /* 0x000fe400030f0eff */
[----:B------:R-:W-:Y:S01]  /*39d0*/  LEA R12, P6, R18, UR6, 0x2 ;  /* 0x00000006120c7c11 */ /* 0x000fe2000f8c10ff */
[----:B-1----:R-:W-:-:S03]  /*39e0*/  @!P5 FMUL R21, R13, R20 ;  /* 0x000000140d15d220 */ /* 0x002fc60000400000 */
[----:B------:R-:W-:-:S05]  /*39f0*/  LEA.HI.X R13, R18, UR7, R23, 0x2, P6 ;  /* 0x00000007120d7c11 */ /* 0x000fca000b0f1417 */
[----:B------:R-:W0:Y:S01]  /*3a00*/  @!P4 LDC R20, c[0x0][0x3a4] ;  /* 0x0000e900ff14cb82 */ /* 0x000e220000000800 */
[----:B---3--:R-:W-:-:S05]  /*3a10*/  @!P5 FFMA R21, R46, R24, R21 ;  /* 0x000000182e15d223 */ /* 0x008fca0000000015 */
[----:B------:R1:W-:Y:S02]  /*3a20*/  @!P5 STG.E desc[UR12][R14.64], R21 ;  /* 0x000000150e00d986 */ /* 0x0003e4000c10190c */
[----:B------:R-:W3:Y:S02]  /*3a30*/  @!P4 LDC R23, c[0x0][0x3a8] ;  /* 0x0000ea00ff17cb82 */ /* 0x000ee40000000800 */
[----:B--2---:R-:W3:Y:S01]  /*3a40*/  @!P4 LDG.E R16, desc[UR12][R12.64+0x4] ;  /* 0x0000040c0c10c981 */ /* 0x004ee2000c1e1900 */
[C---:B------:R-:W-:Y:S02]  /*3a50*/  ISETP.GE.OR P5, PT, R22.reuse, UR4, P2 ;  /* 0x0000000416007c0c */ /* 0x040fe400097a6670 */
[----:B------:R-:W-:-:S11]  /*3a60*/  ISETP.GE.OR P6, PT, R22, UR4, P1 ;  /* 0x0000000416007c0c */ /* 0x000fd60008fc6670 */
[----:B------:R-:W2:Y:S01]  /*3a70*/  @!P5 LDG.E R17, desc[UR12][R12.64+0x8] ;  /* 0x0000080c0c11d981 */ /* 0x000ea2000c1e1900 */
[----:B------:R-:W4:Y:S03]  /*3a80*/  @!P5 LDC R22, c[0x0][0x3a4] ;  /* 0x0000e900ff16db82 */ /* 0x000f260000000800 */
[----:B------:R-:W5:Y:S05]  /*3a90*/  @!P6 LDG.E R18, desc[UR12][R12.64+0xc] ;  /* 0x00000c0c0c12e981 */ /* 0x000f6a000c1e1900 */
[----:B-1----:R-:W5:Y:S08]  /*3aa0*/  @!P6 LDC R21, c[0x0][0x3a8] ;  /* 0x0000ea00ff15eb82 */ /* 0x002f700000000800 */
[----:B------:R-:W1:Y:S01]  /*3ab0*/  @!P6 LDC R24, c[0x0][0x3a4] ;  /* 0x0000e900ff18eb82 */ /* 0x000e620000000800 */
[----:B---3--:R-:W-:Y:S01]  /*3ac0*/  @!P4 FMUL R16, R16, R23 ;  /* 0x000000171010c220 */ /* 0x008fe20000400000 */
[----:B------:R-:W-:-:S03]  /*3ad0*/  IADD3 R23, PT, PT, R19, UR5, RZ ;  /* 0x0000000513177c10 */ /* 0x000fc6000fffe0ff */
[----:B0-----:R-:W-:Y:S01]  /*3ae0*/  @!P4 FFMA R47, R47, R20, R16 ;  /* 0x000000142f2fc223 */ /* 0x001fe20000000010 */
[----:B------:R-:W-:Y:S02]  /*3af0*/  VIADD R20, R0, 0x5 ;  /* 0x0000000500147836 */ /* 0x000fe40000000000 */
[----:B------:R-:W2:Y:S02]  /*3b00*/  @!P5 LDC R16, c[0x0][0x3a8] ;  /* 0x0000ea00ff10db82 */ /* 0x000ea40000000800 */
[----:B------:R-:W-:Y:S01]  /*3b10*/  @!P4 STG.E desc[UR12][R12.64+0x4], R47 ;  /* 0x0000042f0c00c986 */ /* 0x000fe2000c10190c */
[----:B------:R-:W-:Y:S01]  /*3b20*/  ISETP.GE.OR P4, PT, R20, UR4, P3 ;  /* 0x0000000414007c0c */ /* 0x000fe20009f86670 */
[----:B-----5:R-:W-:-:S04]  /*3b30*/  @!P6 FMUL R21, R18, R21 ;  /* 0x000000151215e220 */ /* 0x020fc80000400000 */
[----:B-1----:R-:W-:-:S08]  /*3b40*/  @!P6 FFMA R21, R50, R24, R21 ;  /* 0x000000183215e223 */ /* 0x002fd00000000015 */
[----:B------:R-:W0:Y:S01]  /*3b50*/  @!P4 LDC.64 R14, c[0x0][0x390] ;  /* 0x0000e400ff0ecb82 */ /* 0x000e220000000a00 */
[----:B------:R-:W-:Y:S01]  /*3b60*/  @!P4 IADD3 R25, PT, PT, R2, R23, RZ ;  /* 0x000000170219c210 */ /* 0x000fe20007ffe0ff */
[----:B------:R-:W-:Y:S01]  /*3b70*/  @!P6 STG.E desc[UR12][R12.64+0xc], R21 ;  /* 0x00000c150c00e986 */ /* 0x000fe2000c10190c */
[----:B--2---:R-:W-:-:S05]  /*3b80*/  @!P5 FMUL R17, R17, R16 ;  /* 0x000000101111d220 */ /* 0x004fca0000400000 */
[----:B------:R-:W1:Y:S01]  /*3b90*/  @!P4 LDC R18, c[0x0][0x3a8] ;  /* 0x0000ea00ff12cb82 */ /* 0x000e620000000800 */
[----:B----4-:R-:W-:-:S05]  /*3ba0*/  @!P5 FFMA R19, R48, R22, R17 ;  /* 0x000000163013d223 */ /* 0x010fca0000000011 */
[----:B------:R2:W-:Y:S02]  /*3bb0*/  @!P5 STG.E desc[UR12][R12.64+0x8], R19 ;  /* 0x000008130c00d986 */ /* 0x0005e4000c10190c */
        /* <DEDUP_REMOVED lines=23> */
[----:B0-----:R-:W-:-:S04]  /*3d30*/  @!P5 FMUL R13, R12, R13 ;  /* 0x0000000d0c0dd220 */ /* 0x001fc80000400000 */
[----:B--2---:R-:W-:-:S03]  /*3d40*/  @!P5 FFMA R19, R4, R19, R13 ;  /* 0x000000130413d223 */ /* 0x004fc6000000000d */
[----:B------:R-:W0:Y:S02]  /*3d50*/  @!P4 LDC R4, c[0x0][0x3a4] ;  /* 0x0000e900ff04cb82 */ /* 0x000e240000000800 */
[----:B------:R2:W-:Y:S01]  /*3d60*/  @!P5 STG.E desc[UR12][R14.64+0x4], R19 ;  /* 0x000004130e00d986 */ /* 0x0005e2000c10190c */
[----:B------:R-:W-:Y:S01]  /*3d70*/  ISETP.GE.OR P5, PT, R21, UR4, P3 ;  /* 0x0000000415007c0c */ /* 0x000fe20009fa6670 */
[----:B---3--:R-:W-:Y:S01]  /*3d80*/  @!P4 FMUL R18, R18, R3 ;  /* 0x000000031212c220 */ /* 0x008fe20000400000 */
[----:B----4-:R-:W-:-:S04]  /*3d90*/  @!P6 FMUL R17, R20, R17 ;  /* 0x000000111411e220 */ /* 0x010fc80000400000 */
[----:B-1----:R-:W-:-:S07]  /*3da0*/  @!P6 FFMA R17, R6, R16, R17 ;  /* 0x000000100611e223 */ /* 0x002fce0000000011 */
[----:B------:R-:W1:Y:S01]  /*3db0*/  @!P5 LDC.64 R12, c[0x0][0x390] ;  /* 0x0000e400ff0cdb82 */ /* 0x000e620000000a00 */
[----:B------:R-:W-:Y:S01]  /*3dc0*/  @!P5 IADD3 R25, PT, PT, R2, R23, RZ ;  /* 0x000000170219d210 */ /* 0x000fe20007ffe0ff */
[----:B------:R-:W-:Y:S01]  /*3dd0*/  @!P6 STG.E desc[UR12][R14.64+0xc], R17 ;  /* 0x00000c110e00e986 */ /* 0x000fe2000c10190c */
[----:B0-----:R-:W-:-:S05]  /*3de0*/  @!P4 FFMA R3, R5, R4, R18 ;  /* 0x000000040503c223 */ /* 0x001fca0000000012 */
[----:B--2---:R-:W0:Y:S01]  /*3df0*/  @!P5 LDC R19, c[0x0][0x3a8] ;  /* 0x0000ea00ff13db82 */ /* 0x004e220000000800 */
[----:B------:R2:W-:Y:S07]  /*3e00*/  @!P4 STG.E desc[UR12][R14.64+0x8], R3 ;  /* 0x000008030e00c986 */ /* 0x0005ee000c10190c */
[----:B------:R-:W3:Y:S01]  /*3e10*/  @!P5 LDC R18, c[0x0][0x3a4] ;  /* 0x0000e900ff12db82 */ /* 0x000ee20000000800 */
[----:B-1----:R-:W-:-:S05]  /*3e20*/  @!P5 IMAD.WIDE R12, R25, 0x4, R12 ;  /* 0x00000004190cd825 */ /* 0x002fca00078e020c */
[----:B------:R-:W0:Y:S01]  /*3e30*/  @!P5 LDG.E R4, desc[UR12][R12.64] ;  /* 0x0000000c0c04d981 */ /* 0x000e22000c1e1900 */
[----:B------:R-:W-:-:S04]  /*3e40*/  IADD3 R5, P4, PT, R2, R23, RZ ;  /* 0x0000001702057210 */ /* 0x000fc80007f9e0ff */
[----:B------:R-:W-:Y:S02]  /*3e50*/  LEA.HI.X.SX32 R16, R23, R11, 0x1, P4 ;  /* 0x0000000b17107211 */ /* 0x000fe400020f0eff */
[----:B------:R-:W-:Y:S01]  /*3e60*/  ISETP.GE.OR P4, PT, R21, UR4, P0 ;  /* 0x0000000415007c0c */ /* 0x000fe20008786670 */
[----:B------:R-:W-:Y:S02]  /*3e70*/  VIADD R0, R0, 0x7 ;  /* 0x0000000700007836 */ /* 0x000fe40000000000 */
[----:B0-----:R-:W-:Y:S01]  /*3e80*/  @!P5 FMUL R6, R4, R19 ;  /* 0x000000130406d220 */ /* 0x001fe20000400000 */
[----:B------:R-:W-:-:S03]  /*3e90*/  LEA R4, P6, R5, UR6, 0x2 ;  /* 0x0000000605047c11 */ /* 0x000fc6000f8c10ff */
[----:B---3--:R-:W-:Y:S01]  /*3ea0*/  @!P5 FFMA R7, R7, R18, R6 ;  /* 0x000000120707d223 */ /* 0x008fe20000000006 */
[----:B------:R-:W-:Y:S02]  /*3eb0*/  LEA.HI.X R5, R5, UR7, R16, 0x2, P6 ;  /* 0x0000000705057c11 */ /* 0x000fe4000b0f1410 */
[----:B------:R-:W-:-:S03]  /*3ec0*/  ISETP.GE.OR P6, PT, R21, UR4, P1 ;  /* 0x0000000415007c0c */ /* 0x000fc60008fc6670 */
[----:B------:R-:W0:Y:S01]  /*3ed0*/  @!P4 LDC R16, c[0x0][0x3a8] ;  /* 0x0000ea00ff10cb82 */ /* 0x000e220000000800 */
[----:B------:R1:W-:Y:S01]  /*3ee0*/  @!P5 STG.E desc[UR12][R12.64], R7 ;  /* 0x000000070c00d986 */ /* 0x0003e2000c10190c */
[----:B------:R-:W-:-:S03]  /*3ef0*/  ISETP.GE.OR P5, PT, R21, UR4, P2 ;  /* 0x0000000415007c0c */ /* 0x000fc600097a6670 */
[----:B--2---:R-:W0:Y:S05]  /*3f00*/  @!P4 LDG.E R3, desc[UR12][R4.64+0x4] ;  /* 0x0000040c0403c981 */ /* 0x004e2a000c1e1900 */
[----:B------:R-:W2:Y:S01]  /*3f10*/  @!P6 LDG.E R15, desc[UR12][R4.64+0xc] ;  /* 0x00000c0c040fe981 */ /* 0x000ea2000c1e1900 */
[----:B------:R-:W-:Y:S01]  /*3f20*/  ISETP.GE.OR P3, PT, R0, UR4, P3 ;  /* 0x0000000400007c0c */ /* 0x000fe20009f66670 */
[----:B------:R-:W2:Y:S03]  /*3f30*/  @!P6 LDC R18, c[0x0][0x3a8] ;  /* 0x0000ea00ff12eb82 */ /* 0x000ea60000000800 */
[----:B------:R-:W3:Y:S05]  /*3f40*/  @!P5 LDG.E R14, desc[UR12][R4.64+0x8] ;  /* 0x0000080c040ed981 */ /* 0x000eea000c1e1900 */
[----:B------:R-:W3:Y:S08]  /*3f50*/  @!P5 LDC R17, c[0x0][0x3a8] ;  /* 0x0000ea00ff11db82 */ /* 0x000ef00000000800 */
[----:B-1----:R-:W1:Y:S08]  /*3f60*/  @!P4 LDC R13, c[0x0][0x3a4] ;  /* 0x0000e900ff0dcb82 */ /* 0x002e700000000800 */
[----:B------:R-:W4:Y:S08]  /*3f70*/  @!P5 LDC R12, c[0x0][0x3a4] ;  /* 0x0000e900ff0cdb82 */ /* 0x000f300000000800 */
[----:B------:R-:W5:Y:S08]  /*3f80*/  @!P6 LDC R19, c[0x0][0x3a4] ;  /* 0x0000e900ff13eb82 */ /* 0x000f700000000800 */
[----:B------:R-:W4:Y:S01]  /*3f90*/  @!P3 LDC.64 R6, c[0x0][0x390] ;  /* 0x0000e400ff06bb82 */ /* 0x000f220000000a00 */
[----:B------:R-:W-:Y:S01]  /*3fa0*/  IADD3 R23, PT, PT, R23, UR5, RZ ;  /* 0x0000000517177c10 */ /* 0x000fe2000fffe0ff */
[----:B0-----:R-:W-:Y:S01]  /*3fb0*/  @!P4 FMUL R3, R3, R16 ;  /* 0x000000100303c220 */ /* 0x001fe20000400000 */
[----:B--2---:R-:W-:Y:S01]  /*3fc0*/  @!P6 FMUL R15, R15, R18 ;  /* 0x000000120f0fe220 */ /* 0x004fe20000400000 */
[----:B---3--:R-:W-:Y:S01]  /*3fd0*/  @!P5 FMUL R14, R14, R17 ;  /* 0x000000110e0ed220 */ /* 0x008fe20000400000 */
[----:B------:R-:W-:Y:S01]  /*3fe0*/  @!P3 IADD3 R17, PT, PT, R2, R23, RZ ;  /* 0x000000170211b210 */ /* 0x000fe20007ffe0ff */
[----:B-1----:R-:W-:Y:S01]  /*3ff0*/  @!P4 FFMA R13, R8, R13, R3 ;  /* 0x0000000d080dc223 */ /* 0x002fe20000000003 */
[----:B-----5:R-:W-:Y:S01]  /*4000*/  @!P6 FFMA R15, R10, R19, R15 ;  /* 0x000000130a0fe223 */ /* 0x020fe2000000000f */
[----:B----4-:R-:W-:Y:S01]  /*4010*/  @!P5 FFMA R9, R9, R12, R14 ;  /* 0x0000000c0909d223 */ /* 0x010fe2000000000e */
[----:B------:R-:W0:Y:S01]  /*4020*/  @!P3 LDC R10, c[0x0][0x3a8] ;  /* 0x0000ea00ff0abb82 */ /* 0x000e220000000800 */
[----:B------:R-:W-:Y:S01]  /*4030*/  @!P3 IMAD.WIDE R6, R17, 0x4, R6 ;  /* 0x000000041106b825 */ /* 0x000fe200078e0206 */
[----:B------:R-:W-:Y:S04]  /*4040*/  @!P4 STG.E desc[UR12][R4.64+0x4], R13 ;  /* 0x0000040d0400c986 */ /* 0x000fe8000c10190c */
[----:B------:R-:W-:Y:S02]  /*4050*/  @!P5 STG.E desc[UR12][R4.64+0x8], R9 ;  /* 0x000008090400d986 */ /* 0x000fe4000c10190c */
[----:B------:R-:W1:Y:S02]  /*4060*/  @!P3 LDC R12, c[0x0][0x3a4] ;  /* 0x0000e900ff0cbb82 */ /* 0x000e640000000800 */
[----:B------:R2:W-:Y:S04]  /*4070*/  @!P6 STG.E desc[UR12][R4.64+0xc], R15 ;  /* 0x00000c0f0400e986 */ /* 0x0005e8000c10190c */
[----:B------:R-:W0:Y:S01]  /*4080*/  @!P3 LDG.E R3, desc[UR12][R6.64] ;  /* 0x0000000c0603b981 */ /* 0x000e22000c1e1900 */
[----:B------:R-:W-:-:S02]  /*4090*/  IADD3 R8, P4, PT, R2, R23, RZ ;  /* 0x0000001702087210 */ /* 0x000fc40007f9e0ff */
[----:B------:R-:W-:Y:S02]  /*40a0*/  ISETP.GE.OR P0, PT, R0, UR4, P0 ;  /* 0x0000000400007c0c */ /* 0x000fe40008706670 */
[----:B------:R-:W-:Y:S02]  /*40b0*/  LEA.HI.X.SX32 R23, R23, R11, 0x1, P4 ;  /* 0x0000000b17177211 */ /* 0x000fe400020f0eff */
[----:B------:R-:W-:-:S09]  /*40c0*/  LEA R2, P4, R8, UR6, 0x2 ;  /* 0x0000000608027c11 */ /* 0x000fd2000f8810ff */
[----:B--2---:R-:W2:Y:S01]  /*40d0*/  @!P0 LDC R5, c[0x0][0x3a8] ;  /* 0x0000ea00ff058b82 */ /* 0x004ea20000000800 */
[----:B0-----:R-:W-:Y:S01]  /*40e0*/  @!P3 FMUL R11, R3, R10 ;  /* 0x0000000a030bb220 */ /* 0x001fe20000400000 */
[----:B------:R-:W-:-:S06]  /*40f0*/  LEA.HI.X R3, R8, UR7, R23, 0x2, P4 ;  /* 0x0000000708037c11 */ /* 0x000fcc000a0f1417 */
[----:B------:R-:W0:Y:S01]  /*4100*/  @!P0 LDC R8, c[0x0][0x3a4] ;  /* 0x0000e900ff088b82 */ /* 0x000e220000000800 */
[----:B-1----:R-:W-:-:S05]  /*4110*/  @!P3 FFMA R11, R44, R12, R11 ;  /* 0x0000000c2c0bb223 */ /* 0x002fca000000000b */
[----:B------:R1:W-:Y:S04]  /*4120*/  @!P3 STG.E desc[UR12][R6.64], R11 ;  /* 0x0000000b0600b986 */ /* 0x0003e8000c10190c */
[----:B------:R-:W2:Y:S01]  /*4130*/  @!P0 LDG.E R4, desc[UR12][R2.64+0x4] ;  /* 0x0000040c02048981 */ /* 0x000ea2000c1e1900 */
[C---:B------:R-:W-:Y:S01]  /*4140*/  ISETP.GE.OR P2, PT, R0.reuse, UR4, P2 ;  /* 0x0000000400007c0c */ /* 0x040fe20009746670 */
[----:B------:R-:W-:Y:S01]  /*4150*/  BSSY.RECONVERGENT B0, `(.L_x_247) ;  /* 0x000000b000007945 */ /* 0x000fe20003800200 */
[----:B------:R-:W-:Y:S01]  /*4160*/  ISETP.GE.OR P1, PT, R0, UR4, P1 ;  /* 0x0000000400007c0c */ /* 0x000fe20008f26670 */
[----:B--2---:R-:W-:-:S04]  /*4170*/  @!P0 FMUL R4, R4, R5 ;  /* 0x0000000504048220 */ /* 0x004fc80000400000 */
[----:B0-----:R-:W-:-:S06]  /*4180*/  @!P0 FFMA R49, R49, R8, R4 ;  /* 0x0000000831318223 */ /* 0x001fcc0000000004 */
[----:B-1----:R-:W-:Y:S05]  /*4190*/  @P2 BRA `(.L_x_248) ;  /* 0x0000000000182947 */ /* 0x002fea0003800000 */
[----:B------:R-:W2:Y:S01]  /*41a0*/  LDG.E R0, desc[UR12][R2.64+0x8] ;  /* 0x0000080c02007981 */ /* 0x000ea2000c1e1900 */
[----:B------:R-:W2:Y:S01]  /*41b0*/  LDCU UR5, c[0x0][0x3a8] ;  /* 0x00007500ff0577ac */ /* 0x000ea20008000800 */
[----:B------:R-:W0:Y:S01]  /*41c0*/  LDCU UR6, c[0x0][0x3a4] ;  /* 0x00007480ff0677ac */ /* 0x000e220008000800 */
[----:B--2---:R-:W-:-:S04]  /*41d0*/  FMUL R0, R0, UR5 ;  /* 0x0000000500007c20 */ /* 0x004fc80008400000 */
[----:B0-----:R-:W-:-:S05]  /*41e0*/  FFMA R51, R51, UR6, R0 ;  /* 0x0000000633337c23 */ /* 0x001fca0008000000 */
[----:B------:R0:W-:Y:S02]  /*41f0*/  STG.E desc[UR12][R2.64+0x8], R51 ;  /* 0x0000083302007986 */ /* 0x0001e4000c10190c */
.L_x_248:
[----:B------:R-:W-:Y:S05]  /*4200*/  BSYNC.RECONVERGENT B0 ;  /* 0x0000000000007941 */ /* 0x000fea0003800200 */
.L_x_247:
[----:B------:R1:W-:Y:S01]  /*4210*/  @!P0 STG.E desc[UR12][R2.64+0x4], R49 ;  /* 0x0000043102008986 */ /* 0x0003e2000c10190c */
[----:B------:R-:W-:Y:S05]  /*4220*/  @P1 EXIT ;  /* 0x000000000000194d */ /* 0x000fea0003800000 */
[----:B------:R-:W2:Y:S01]  /*4230*/  LDG.E R0, desc[UR12][R2.64+0xc] ;  /* 0x00000c0c02007981 */ /* 0x000ea2000c1e1900 */
[----:B------:R-:W2:Y:S01]  /*4240*/  LDCU UR4, c[0x0][0x3a8] ;  /* 0x00007500ff0477ac */ /* 0x000ea20008000800 */
[----:B------:R-:W3:Y:S01]  /*4250*/  LDCU UR5, c[0x0][0x3a4] ;  /* 0x00007480ff0577ac */ /* 0x000ee20008000800 */
[----:B--2---:R-:W-:-:S04]  /*4260*/  FMUL R5, R0, UR4 ;  /* 0x0000000400057c20 */ /* 0x004fc80008400000 */
[----:B---3--:R-:W-:-:S05]  /*4270*/  FFMA R5, R52, UR5, R5 ;  /* 0x0000000534057c23 */ /* 0x008fca0008000005 */
[----:B------:R-:W-:Y:S01]  /*4280*/  STG.E desc[UR12][R2.64+0xc], R5 ;  /* 0x00000c0502007986 */ /* 0x000fe2000c10190c */
[----:B------:R-:W-:Y:S05]  /*4290*/  EXIT ;  /* 0x000000000000794d */ /* 0x000fea0003800000 */
.L_x_249:
        /* <DEDUP_REMOVED lines=14> */
.L_x_531:


//--------------------- .text._Z8sgemm_dbILi128ELi128ELi8ELi4ELi4EEvPKfS1_Pfiiiff --------------------------
	.section	.text._Z8sgemm_dbILi128ELi128ELi8ELi4ELi4EEvPKfS1_Pfiiiff,"ax",@progbits
	.align	128
        .global         _Z8sgemm_dbILi128ELi128ELi8ELi4ELi4EEvPKfS1_Pfiiiff
        .type           _Z8sgemm_dbILi128ELi128ELi8ELi4ELi4EEvPKfS1_Pfiiiff,@function
        .size           _Z8sgemm_dbILi128ELi128ELi8ELi4ELi4EEvPKfS1_Pfiiiff,(.L_x_532 - _Z8sgemm_dbILi128ELi128ELi8ELi4ELi4EEvPKfS1_Pfiiiff)
        .other          _Z8sgemm_dbILi128ELi128ELi8ELi4ELi4EEvPKfS1_Pfiiiff,@"STO_CUDA_ENTRY STV_DEFAULT"
_Z8sgemm_dbILi128ELi128ELi8ELi4ELi4EEvPKfS1_Pfiiiff:
.text._Z8sgemm_dbILi128ELi128ELi8ELi4ELi4EEvPKfS1_Pfiiiff:
        /* <DEDUP_REMOVED lines=36> */
[----:B------:R-:W-:-:S05]  /*0240*/  IMAD R0, R37, R2, R0 ;  /* 0x0000000225007224 */ /* 0x000fca00078e0200 */
[----:B------:R-:W-:-:S13]  /*0250*/  ISETP.GE.U32.AND P0, PT, R0, R37, PT ;  /* 0x000000250000720c */ /* 0x000fda0003f06070 */
[----:B------:R-:W-:Y:S01]  /*0260*/  @P0 IMAD.IADD R0, R0, 0x1, -R37 ;  /* 0x0000000100000824 */ /* 0x000fe200078e0a25 */
[----:B------:R-:W-:-:S04]  /*0270*/  @P0 IADD3 R3, PT, PT, R3, 0x1, RZ ;  /* 0x0000000103030810 */ /* 0x000fc80007ffe0ff */
[----:B------:R-:W-:-:S13]  /*0280*/  ISETP.GE.U32.AND P1, PT, R0, R37, PT ;  /* 0x000000250000720c */ /* 0x000fda0003f26070 */
[----:B------:R-:W-:Y:S01]  /*0290*/  @P1 VIADD R3, R3, 0x1 ;  /* 0x0000000103031836 */ /* 0x000fe20000000000 */
[----:B------:R-:W-:-:S04]  /*02a0*/  @!P2 LOP3.LUT R3, RZ, R37, RZ, 0x33, !PT ;  /* 0x00000025ff03a212 */ /* 0x000fc800078e33ff */
        /* <DEDUP_REMOVED lines=14> */
.L_x_254:
        /* <DEDUP_REMOVED lines=9> */
[----:B------:R-:W-:Y:S02]  /*0420*/  IADD3 R20, PT, PT, R37, R20, RZ ;  /* 0x0000001425147210 */ /* 0x000fe40007ffe0ff */
        /* <DEDUP_REMOVED lines=9> */
.L_x_253:
[----:B------:R-:W-:Y:S05]  /*04c0*/  BSYNC.RECONVERGENT B1 ;  /* 0x0000000000017941 */ /* 0x000fea0003800200 */
.L_x_252:
[----:B------:R-:W-:Y:S04]  /*04d0*/  BSSY.RECONVERGENT B1, `(.L_x_255) ;  /* 0x0000048000017945 */ /* 0x000fe80003800200 */
[----:B------:R-:W-:Y:S05]  /*04e0*/  @!P2 BRA `(.L_x_256) ;  /* 0x000000040018a947 */ /* 0x000fea0003800000 */
[----:B0-----:R-:W0:Y:S01]  /*04f0*/  S2R R4, SR_CgaCtaId ;  /* 0x0000000000047919 */ /* 0x001e220000008800 */
[----:B------:R-:W1:Y:S01]  /*0500*/  LDC.64 R22, c[0x0][0x380] ;  /* 0x0000e000ff167b82 */ /* 0x000e620000000a00 */
[----:B------:R-:W-:-:S04]  /*0510*/  MOV R3, 0x400 ;  /* 0x0000040000037802 */ /* 0x000fc80000000f00 */
[----:B0-----:R-:W-:-:S07]  /*0520*/  LEA R3, R4, R3, 0x18 ;  /* 0x0000000304037211 */ /* 0x001fce00078ec0ff */
.L_x_257:
[----:B--2---:R-:W-:Y:S01]  /*0530*/  IMAD.SHL.U32 R4, R20, 0x4, RZ ;  /* 0x0000000414047824 */ /* 0x004fe200078e00ff */
[----:B------:R-:W-:Y:S02]  /*0540*/  SHF.R.U32.HI R25, RZ, 0x1, R20 ;  /* 0x00000001ff197819 */ /* 0x000fe40000011614 */
[----:B------:R-:W-:Y:S02]  /*0550*/  IADD3 R30, PT, PT, R37, R20, RZ ;  /* 0x00000014251e7210 */ /* 0x000fe40007ffe0ff */
[----:B------:R-:W-:Y:S02]  /*0560*/  LOP3.LUT R6, R4, 0x4, RZ, 0xc0, !PT ;  /* 0x0000000404067812 */ /* 0x000fe400078ec0ff */
[----:B------:R-:W-:Y:S01]  /*0570*/  IADD3 R7, PT, PT, R25, UR4, RZ ;  /* 0x0000000419077c10 */ /* 0x000fe2000fffe0ff */
[--C-:B------:R-:W-:Y:S01]  /*0580*/  IMAD.IADD R28, R37, 0x1, R30.reuse ;  /* 0x00000001251c7824 */ /* 0x100fe200078e021e */
[----:B------:R-:W-:Y:S01]  /*0590*/  SHF.R.U32.HI R21, RZ, 0x1, R30 ;  /* 0x00000001ff157819 */ /* 0x000fe2000001161e */
[----:B------:R-:W-:-:S02]  /*05a0*/  IMAD.SHL.U32 R4, R30, 0x4, RZ ;  /* 0x000000041e047824 */ /* 0x000fc400078e00ff */
[----:B------:R-:W-:Y:S01]  /*05b0*/  IMAD R7, R7, UR9, R6 ;  /* 0x0000000907077c24 */ /* 0x000fe2000f8e0206 */
[----:B------:R-:W-:Y:S01]  /*05c0*/  IADD3 R24, PT, PT, R37, R28, RZ ;  /* 0x0000001c25187210 */ /* 0x000fe20007ffe0ff */
        /* <DEDUP_REMOVED lines=22> */
[----:B------:R-:W-:-:S02]  /*0730*/  SHF.L.U32 R20, R20, 0x9, RZ ;  /* 0x0000000914147819 */ /* 0x000fc400000006ff */
[----:B------:R-:W-:Y:S02]  /*0740*/  SHF.L.U32 R28, R28, 0x9, RZ ;  /* 0x000000091c1c7819 */ /* 0x000fe400000006ff */
[----:B------:R-:W-:Y:S01]  /*0750*/  LOP3.LUT R32, R20, 0x200, RZ, 0xc0, !PT ;  /* 0x0000020014207812 */ /* 0x000fe200078ec0ff */
[----:B------:R-:W-:Y:S01]  /*0760*/  IMAD.SHL.U32 R20, R24, 0x200, RZ ;  /* 0x0000020018147824 */ /* 0x000fe200078e00ff */
[----:B------:R-:W-:Y:S02]  /*0770*/  LOP3.LUT R30, R30, 0x200, RZ, 0xc0, !PT ;  /* 0x000002001e1e7812 */ /* 0x000fe400078ec0ff */
        /* <DEDUP_REMOVED lines=9> */
[----:B------:R-:W-:Y:S01]  /*0810*/  IADD3 R20, PT, PT, R37, R24, RZ ;  /* 0x0000001825147210 */ /* 0x000fe20007ffe0ff */
        /* <DEDUP_REMOVED lines=19> */
.L_x_256:
[----:B------:R-:W-:Y:S05]  /*0950*/  BSYNC.RECONVERGENT B1 ;  /* 0x0000000000017941 */ /* 0x000fea0003800200 */
.L_x_255:
[----:B------:R-:W-:Y:S04]  /*0960*/  BSSY.RECONVERGENT B1, `(.L_x_258) ;  /* 0x0000019000017945 */ /* 0x000fe80003800200 */
[----:B------:R-:W-:Y:S05]  /*0970*/  @!P0 BRA `(.L_x_259) ;  /* 0x00000000005c8947 */ /* 0x000fea0003800000 */
[----:B------:R-:W1:Y:S01]  /*0980*/  S2R R3, SR_CgaCtaId ;  /* 0x0000000000037919 */ /* 0x000e620000008800 */
[----:B--2---:R-:W2:Y:S01]  /*0990*/  LDC.64 R8, c[0x0][0x388] ;  /* 0x0000e200ff087b82 */ /* 0x004ea20000000a00 */
[----:B------:R-:W-:Y:S02]  /*09a0*/  MOV R0, 0x400 ;  /* 0x0000040000007802 */ /* 0x000fe40000000f00 */
[----:B0-----:R-:W-:-:S03]  /*09b0*/  MOV R11, RZ ;  /* 0x000000ff000b7202 */ /* 0x001fc60000000f00 */
[----:B------:R-:W-:-:S05]  /*09c0*/  VIADD R0, R0, 0x2000 ;  /* 0x0000200000007836 */ /* 0x000fca0000000000 */
[----:B-1----:R-:W-:Y:S01]  /*09d0*/  LEA R3, R3, R0, 0x18 ;  /* 0x0000000003037211 */ /* 0x002fe200078ec0ff */
[----:B------:R-:W-:-:S07]  /*09e0*/  IMAD.MOV.U32 R0, RZ, RZ, R38 ;  /* 0x000000ffff007224 */ /* 0x000fce00078e0026 */
.L_x_260:
[----:B-1----:R-:W-:Y:S02]  /*09f0*/  SHF.L.U32 R4, R0, 0x2, RZ ;  /* 0x0000000200047819 */ /* 0x002fe400000006ff */
[----:B------:R-:W-:Y:S02]  /*0a00*/  SHF.R.U32.HI R10, RZ, 0x5, R0 ;  /* 0x00000005ff0a7819 */ /* 0x000fe40000011600 */
[----:B------:R-:W-:-:S05]  /*0a10*/  LOP3.LUT R4, R4, 0x7c, RZ, 0xc0, !PT ;  /* 0x0000007c04047812 */ /* 0x000fca00078ec0ff */
[----:B------:R-:W-:-:S04]  /*0a20*/  VIADD R5, R4, UR5 ;  /* 0x0000000504057c36 */ /* 0x000fc80008000000 */
[----:B------:R-:W-:-:S04]  /*0a30*/  IMAD R5, R10, UR8, R5 ;  /* 0x000000080a057c24 */ /* 0x000fc8000f8e0205 */
[----:B--2---:R-:W-:-:S06]  /*0a40*/  IMAD.WIDE R4, R5, 0x4, R8 ;  /* 0x0000000405047825 */ /* 0x004fcc00078e0208 */
[----:B------:R-:W2:Y:S01]  /*0a50*/  LDG.E.128 R4, desc[UR10][R4.64] ;  /* 0x0000000a04047981 */ /* 0x000ea2000c1e1d00 */
[----:B------:R-:W-:Y:S01]  /*0a60*/  SHF.L.U32 R12, R0, 0x4, RZ ;  /* 0x00000004000c7819 */ /* 0x000fe200000006ff */
[----:B------:R-:W-:Y:S01]  /*0a70*/  VIADD R11, R11, 0x1 ;  /* 0x000000010b0b7836 */ /* 0x000fe20000000000 */
[----:B------:R-:W-:Y:S02]  /*0a80*/  IADD3 R0, PT, PT, R37, R0, RZ ;  /* 0x0000000025007210 */ /* 0x000fe40007ffe0ff */
[----:B------:R-:W-:Y:S02]  /*0a90*/  LOP3.LUT R13, R12, 0x1f0, RZ, 0xc0, !PT ;  /* 0x000001f00c0d7812 */ /* 0x000fe400078ec0ff */
[----:B------:R-:W-:-:S03]  /*0aa0*/  ISETP.NE.AND P0, PT, R11, R2, PT ;  /* 0x000000020b00720c */ /* 0x000fc60003f05270 */
[----:B------:R-:W-:-:S05]  /*0ab0*/  IMAD R10, R10, 0x200, R13 ;  /* 0x000002000a0a7824 */ /* 0x000fca00078e020d */
[----:B------:R-:W-:-:S05]  /*0ac0*/  IADD3 R10, PT, PT, R3, R10, RZ ;  /* 0x0000000a030a7210 */ /* 0x000fca0007ffe0ff */
[----:B--2---:R1:W-:Y:S01]  /*0ad0*/  STS.128 [R10], R4 ;  /* 0x000000040a007388 */ /* 0x0043e20000000c00 */
[----:B------:R-:W-:Y:S05]  /*0ae0*/  @P0 BRA `(.L_x_260) ;  /* 0xfffffffc00c00947 */ /* 0x000fea000383ffff */
.L_x_259:
[----:B------:R-:W-:Y:S05]  /*0af0*/  BSYNC.RECONVERGENT B1 ;  /* 0x0000000000017941 */ /* 0x000fea0003800200 */
.L_x_258:
[----:B------:R-:W-:Y:S05]  /*0b00*/  @!P2 BRA `(.L_x_251) ;  /* 0x0000000000f0a947 */ /* 0x000fea0003800000 */
[----:B012---:R-:W0:Y:S01]  /*0b10*/  S2R R5, SR_CgaCtaId ;  /* 0x0000000000057919 */ /* 0x007e220000008800 */
[----:B------:R-:W1:Y:S01]  /*0b20*/  LDC.64 R2, c[0x0][0x388] ;  /* 0x0000e200ff027b82 */ /* 0x000e620000000a00 */
[----:B------:R-:W-:-:S05]  /*0b30*/  MOV R4, 0x400 ;  /* 0x0000040000047802 */ /* 0x000fca0000000f00 */
[----:B------:R-:W-:-:S05]  /*0b40*/  VIADD R4, R4, 0x2000 ;  /* 0x0000200004047836 */ /* 0x000fca0000000000 */
[----:B0-----:R-:W-:-:S07]  /*0b50*/  LEA R20, R5, R4, 0x18 ;  /* 0x0000000405147211 */ /* 0x001fce00078ec0ff */
.L_x_261:
[C---:B------:R-:W-:Y:S01]  /*0b60*/  IADD3 R28, PT, PT, R37.reuse, R0, RZ ;  /* 0x00000000251c7210 */ /* 0x040fe20007ffe0ff */
[----:B0-----:R-:W0:Y:S01]  /*0b70*/  LDCU UR6, c[0x0][0x39c] ;  /* 0x00007380ff0677ac */ /* 0x001e220008000800 */
[----:B------:R-:W-:Y:S02]  /*0b80*/  SHF.L.U32 R4, R0, 0x2, RZ ;  /* 0x0000000200047819 */ /* 0x000fe400000006ff */
[----:B------:R-:W-:Y:S01]  /*0b90*/  SHF.R.U32.HI R24, RZ, 0x5, R0 ;  /* 0x00000005ff187819 */ /* 0x000fe20000011600 */
[C---:B------:R-:W-:Y:S01]  /*0ba0*/  IMAD.IADD R26, R37.reuse, 0x1, R28 ;  /* 0x00000001251a7824 */ /* 0x040fe200078e021c */
[----:B------:R-:W-:Y:S02]  /*0bb0*/  LOP3.LUT R5, R4, 0x7c, RZ, 0xc0, !PT ;  /* 0x0000007c04057812 */ /* 0x000fe400078ec0ff */
[----:B------:R-:W-:Y:S02]  /*0bc0*/  SHF.L.U32 R4, R28, 0x2, RZ ;  /* 0x000000021c047819 */ /* 0x000fe400000006ff */
[----:B------:R-:W-:Y:S01]  /*0bd0*/  IADD3 R22, PT, PT, R37, R26, RZ ;  /* 0x0000001a25167210 */ /* 0x000fe20007ffe0ff */
[----:B------:R-:W-:Y:S01]  /*0be0*/  VIADD R9, R5, UR5 ;  /* 0x0000000505097c36 */ /* 0x000fe20008000000 */
[----:B------:R-:W-:-:S02]  /*0bf0*/  SHF.L.U32 R5, R26, 0x2, RZ ;  /* 0x000000021a057819 */ /* 0x000fc400000006ff */
[----:B------:R-:W-:Y:S02]  /*0c00*/  SHF.L.U32 R6, R22, 0x2, RZ ;  /* 0x0000000216067819 */ /* 0x000fe400000006ff */
[----:B------:R-:W-:Y:S02]  /*0c10*/  LOP3.LUT R4, R4, 0x7c, RZ, 0xc0, !PT ;  /* 0x0000007c04047812 */ /* 0x000fe400078ec0ff */
[----:B------:R-:W-:Y:S02]  /*0c20*/  LOP3.LUT R5, R5, 0x7c, RZ, 0xc0, !PT ;  /* 0x0000007c05057812 */ /* 0x000fe400078ec0ff */
[----:B------:R-:W-:Y:S01]  /*0c30*/  LOP3.LUT R7, R6, 0x7c, RZ, 0xc0, !PT ;  /* 0x0000007c06077812 */ /* 0x000fe200078ec0ff */
[----:B------:R-:W-:Y:S01]  /*0c40*/  VIADD R4, R4, UR5 ;  /* 0x0000000504047c36 */ /* 0x000fe20008000000 */
[----:B------:R-:W-:Y:S02]  /*0c50*/  SHF.R.U32.HI R23, RZ, 0x5, R28 ;  /* 0x00000005ff177819 */ /* 0x000fe4000001161c */
[----:B------:R-:W-:-:S02]  /*0c60*/  SHF.R.U32.HI R21, RZ, 0x5, R26 ;  /* 0x00000005ff157819 */ /* 0x000fc4000001161a */
[----:B------:R-:W-:Y:S01]  /*0c70*/  IADD3 R6, PT, PT, R5, UR5, RZ ;  /* 0x0000000505067c10 */ /* 0x000fe2000fffe0ff */
[----:B0-----:R-:W-:Y:S01]  /*0c80*/  IMAD R5, R24, UR6, R9 ;  /* 0x0000000618057c24 */ /* 0x001fe2000f8e0209 */
[----:B------:R-:W-:Y:S01]  /*0c90*/  SHF.R.U32.HI R25, RZ, 0x5, R22 ;  /* 0x00000005ff197819 */ /* 0x000fe20000011616 */
[----:B------:R-:W-:Y:S01]  /*0ca0*/  IMAD R9, R23, UR6, R4 ;  /* 0x0000000617097c24 */ /* 0x000fe2000f8e0204 */
[----:B------:R-:W-:Y:S01]  /*0cb0*/  IADD3 R8, PT, PT, R7, UR5, RZ ;  /* 0x0000000507087c10 */ /* 0x000fe2000fffe0ff */
[----:B------:R-:W-:Y:S02]  /*0cc0*/  IMAD R13, R21, UR6, R6 ;  /* 0x00000006150d7c24 */ /* 0x000fe4000f8e0206 */
[----:B-1----:R-:W-:-:S04]  /*0cd0*/  IMAD.WIDE R4, R5, 0x4, R2 ;  /* 0x0000000405047825 */ /* 0x002fc800078e0202 */
        /* <DEDUP_REMOVED lines=10> */
[----:B------:R-:W-:Y:S01]  /*0d80*/  SHF.L.U32 R26, R26, 0x4, RZ ;  /* 0x000000041a1a7819 */ /* 0x000fe200000006ff */
[----:B------:R-:W-:Y:S01]  /*0d90*/  IMAD.SHL.U32 R0, R22, 0x10, RZ ;  /* 0x0000001016007824 */ /* 0x000fe200078e00ff */
[----:B------:R-:W-:-:S02]  /*0da0*/  LOP3.LUT R27, R27, 0x1f0, RZ, 0xc0, !PT ;  /* 0x000001f01b1b7812 */ /* 0x000fc400078ec0ff */
[----:B------:R-:W-:Y:S02]  /*0db0*/  LOP3.LUT R28, R28, 0x1f0, RZ, 0xc0, !PT ;  /* 0x000001f01c1c7812 */ /* 0x000fe400078ec0ff */
[----:B------:R-:W-:Y:S02]  /*0dc0*/  LOP3.LUT R26, R26, 0x1f0, RZ, 0xc0, !PT ;  /* 0x000001f01a1a7812 */ /* 0x000fe400078ec0ff */
[----:B------:R-:W-:Y:S02]  /*0dd0*/  LOP3.LUT R0, R0, 0x1f0, RZ, 0xc0, !PT ;  /* 0x000001f000007812 */ /* 0x000fe400078ec0ff */
[----:B------:R-:W-:Y:S01]  /*0de0*/  LEA R27, R24, R27, 0x9 ;  /* 0x0000001b181b7211 */ /* 0x000fe200078e48ff */
[----:B------:R-:W-:Y:S01]  /*0df0*/  IMAD R21, R21, 0x200, R26 ;  /* 0x0000020015157824 */ /* 0x000fe200078e021a */
[----:B------:R-:W-:Y:S02]  /*0e00*/  LEA R23, R23, R28, 0x9 ;  /* 0x0000001c17177211 */ /* 0x000fe400078e48ff */
[----:B------:R-:W-:-:S02]  /*0e10*/  LEA R25, R25, R0, 0x9 ;  /* 0x0000000019197211 */ /* 0x000fc400078e48ff */
[C---:B------:R-:W-:Y:S01]  /*0e20*/  IADD3 R27, PT, PT, R20.reuse, R27, RZ ;  /* 0x0000001b141b7210 */ /* 0x040fe20007ffe0ff */
[C---:B------:R-:W-:Y:S01]  /*0e30*/  IMAD.IADD R23, R20.reuse, 0x1, R23 ;  /* 0x0000000114177824 */ /* 0x040fe200078e0217 */
[C---:B------:R-:W-:Y:S02]  /*0e40*/  IADD3 R21, PT, PT, R20.reuse, R21, RZ ;  /* 0x0000001514157210 */ /* 0x040fe40007ffe0ff */
        /* <DEDUP_REMOVED lines=8> */
.L_x_251:
[----:B------:R-:W-:Y:S05]  /*0ed0*/  BSYNC.RECONVERGENT B0 ;  /* 0x0000000000007941 */ /* 0x000fea0003800200 */
.L_x_250:
[----:B------:R-:W3:Y:S01]  /*0ee0*/  LDCU UR8, c[0x0][0x3a0] ;  /* 0x00007400ff0877ac */ /* 0x000ee20008000800 */
[----:B------:R-:W-:Y:S01]  /*0ef0*/  HFMA2 R39, -RZ, RZ, 0, 0 ;  /* 0x00000000ff277431 */ /* 0x000fe200000001ff */
[----:B------:R-:W-:Y:S01]  /*0f00*/  CS2R R44, SRZ ;  /* 0x00000000002c7805 */ /* 0x000fe2000001ff00 */
[----:B--2---:R-:W-:Y:S01]  /*0f10*/  HFMA2 R26, -RZ, RZ, 0, 0 ;  /* 0x00000000ff1a7431 */ /* 0x004fe200000001ff */
[----:B------:R-:W-:Y:S02]  /*0f20*/  CS2R R42, SRZ ;  /* 0x00000000002a7805 */ /* 0x000fe4000001ff00 */
[----:B0-----:R-:W-:Y:S02]  /*0f30*/  CS2R R24, SRZ ;  /* 0x0000000000187805 */ /* 0x001fe4000001ff00 */
[----:B------:R-:W-:Y:S02]  /*0f40*/  CS2R R40, SRZ ;  /* 0x0000000000287805 */ /* 0x000fe4000001ff00 */
[----:B------:R-:W-:Y:S01]  /*0f50*/  MOV R49, RZ ;  /* 0x000000ff00317202 */ /* 0x000fe20000000f00 */
[----:B------:R-:W-:Y:S01]  /*0f60*/  IMAD.MOV.U32 R47, RZ, RZ, RZ ;  /* 0x000000ffff2f7224 */ /* 0x000fe200078e00ff */
[----:B------:R-:W-:-:S02]  /*0f70*/  MOV R51, RZ ;  /* 0x000000ff00337202 */ /* 0x000fc40000000f00 */
[----:B------:R-:W-:Y:S01]  /*0f80*/  CS2R R28, SRZ ;  /* 0x00000000001c7805 */ /* 0x000fe2000001ff00 */
[----:B------:R-:W-:Y:S01]  /*0f90*/  IMAD.MOV.U32 R30, RZ, RZ, RZ ;  /* 0x000000ffff1e7224 */ /* 0x000fe200078e00ff */
[----:B---3--:R-:W-:Y:S02]  /*0fa0*/  UISETP.GE.AND UP0, UPT, UR8, -0x6, UPT ;  /* 0xfffffffa0800788c */ /* 0x008fe4000bf06270 */
[----:B------:R-:W-:-:S04]  /*0fb0*/  UIADD3 UR6, UPT, UPT, UR8, -0x1, URZ ;  /* 0xffffffff08067890 */ /* 0x000fc8000fffe0ff */
[----:B------:R-:W-:-:S04]  /*0fc0*/  USHF.R.S32.HI UR7, URZ, 0x1f, UR6 ;  /* 0x0000001fff077899 */ /* 0x000fc80008011406 */
[----:B------:R-:W-:Y:S01]  /*0fd0*/  ULEA.HI UR7, UR7, UR6, URZ, 0x3 ;  /* 0x0000000607077291 */ /* 0x000fe2000f8f18ff */
[----:B------:R-:W-:Y:S06]  /*0fe0*/  BAR.SYNC.DEFER_BLOCKING 0x0 ;  /* 0x0000000000007b1d */ /* 0x000fec0000010000 */
[----:B------:R-:W-:Y:S05]  /*0ff0*/  BRA.U !UP0, `(.L_x_262) ;  /* 0x0000001d08387547 */ /* 0x000fea000b800000 */
[----:B------:R-:W0:Y:S01]  /*1000*/  I2F.U32.RP R0, R37 ;  /* 0x0000002500007306 */ /* 0x000e220000209000 */
[----:B------:R-:W-:Y:S01]  /*1010*/  IMAD.IADD R2, R38, 0x1, R37 ;  /* 0x0000000126027824 */ /* 0x000fe200078e0225 */
[----:B-1----:R-:W-:Y:S01]  /*1020*/  IADD3 R7, PT, PT, RZ, -R37, RZ ;  /* 0x80000025ff077210 */ /* 0x002fe20007ffe0ff */
[----:B------:R-:W-:Y:S01]  /*1030*/  USHF.R.S32.HI UR7, URZ, 0x3, UR7 ;  /* 0x00000003ff077899 */ /* 0x000fe20008011407 */
[----:B------:R-:W-:Y:S02]  /*1040*/  SHF.R.U32.HI R35, RZ, 0x1, R38 ;  /* 0x00000001ff237819 */ /* 0x000fe40000011626 */
[C---:B------:R-:W-:Y:S02]  /*1050*/  ISETP.GE.U32.AND P0, PT, R2.reuse, 0x100, PT ;  /* 0x000001000200780c */ /* 0x040fe40003f06070 */
[----:B------:R-:W-:Y:S02]  /*1060*/  VIMNMX.U32 R3, PT, PT, R2, 0x100, !PT ;  /* 0x0000010002037848 */ /* 0x000fe40007fe0000 */
[----:B------:R-:W-:-:S02]  /*1070*/  SEL R10, RZ, 0x1, P0 ;  /* 0x00000001ff0a7807 */ /* 0x000fc40000000000 */
[C---:B------:R-:W-:Y:S02]  /*1080*/  ISETP.NE.U32.AND P2, PT, R37.reuse, RZ, PT ;  /* 0x000000ff2500720c */ /* 0x040fe40003f45070 */
[----:B------:R-:W-:Y:S01]  /*1090*/  SHF.R.U32.HI R33, RZ, 0x1, R2 ;  /* 0x00000001ff217819 */ /* 0x000fe20000011602 */
[----:B0-----:R-:W0:Y:S01]  /*10a0*/  MUFU.RCP R0, R0 ;  /* 0x0000000000007308 */ /* 0x001e220000001000 */
[-C--:B------:R-:W-:Y:S02]  /*10b0*/  IADD3 R32, PT, PT, R37, R2.reuse, RZ ;  /* 0x0000000225207210 */ /* 0x080fe40007ffe0ff */
[----:B------:R-:W-:Y:S02]  /*10c0*/  MOV R44, RZ ;  /* 0x000000ff002c7202 */ /* 0x000fe40000000f00 */
[----:B0-----:R-:W-:Y:S02]  /*10d0*/  IADD3 R4, PT, PT, R0, 0xffffffe, RZ ;  /* 0x0ffffffe00047810 */ /* 0x001fe40007ffe0ff */
[----:B------:R-:W-:-:S02]  /*10e0*/  IADD3 R0, PT, PT, R3, -R2, -R10 ;  /* 0x8000000203007210 */ /* 0x000fc40007ffe80a */
[----:B------:R0:W1:Y:S02]  /*10f0*/  F2I.FTZ.U32.TRUNC.NTZ R5, R4 ;  /* 0x0000000400057305 */ /* 0x000064000021f000 */
[----:B0-----:R-:W-:Y:S01]  /*1100*/  MOV R4, RZ ;  /* 0x000000ff00047202 */ /* 0x001fe20000000f00 */
[----:B-1----:R-:W-:-:S04]  /*1110*/  IMAD R7, R7, R5, RZ ;  /* 0x0000000507077224 */ /* 0x002fc800078e02ff */
[----:B------:R-:W-:Y:S01]  /*1120*/  IMAD.HI.U32 R7, R5, R7, R4 ;  /* 0x0000000705077227 */ /* 0x000fe200078e0004 */
[----:B------:R-:W-:Y:S02]  /*1130*/  SHF.L.U32 R4, R38, 0x9, RZ ;  /* 0x0000000926047819 */ /* 0x000fe400000006ff */
[----:B------:R-:W-:Y:S02]  /*1140*/  SHF.L.U32 R5, R32, 0x2, RZ ;  /* 0x0000000220057819 */ /* 0x000fe400000006ff */
[----:B------:R-:W-:Y:S01]  /*1150*/  LOP3.LUT R4, R4, 0x200, RZ, 0xc0, !PT ;  /* 0x0000020004047812 */ /* 0x000fe200078ec0ff */
[----:B------:R-:W-:Y:S01]  /*1160*/  IMAD.HI.U32 R11, R7, R0, RZ ;  /* 0x00000000070b7227 */ /* 0x000fe200078e00ff */
[----:B------:R-:W-:-:S03]  /*1170*/  LOP3.LUT R5, R5, 0x4, RZ, 0xc0, !PT ;  /* 0x0000000405057812 */ /* 0x000fc600078ec0ff */
[----:B------:R-:W-:Y:S01]  /*1180*/  IMAD.SHL.U32 R7, R32, 0x200, RZ ;  /* 0x0000020020077824 */ /* 0x000fe200078e00ff */
[----:B------:R-:W-:-:S04]  /*1190*/  IADD3 R3, PT, PT, -R11, RZ, RZ ;  /* 0x000000ff0b037210 */ /* 0x000fc80007ffe1ff */
[----:B------:R-:W-:Y:S01]  /*11a0*/  LOP3.LUT R9, R7, 0x200, RZ, 0xc0, !PT ;  /* 0x0000020007097812 */ /* 0x000fe200078ec0ff */
[----:B------:R-:W-:Y:S01]  /*11b0*/  IMAD R6, R37, R3, R0 ;  /* 0x0000000325067224 */ /* 0x000fe200078e0200 */
[C---:B------:R-:W-:Y:S01]  /*11c0*/  IADD3 R3, PT, PT, R35.reuse, UR4, RZ ;  /* 0x0000000423037c10 */ /* 0x040fe2000fffe0ff */
[----:B------:R-:W-:Y:S01]  /*11d0*/  IMAD.SHL.U32 R0, R38, 0x4, RZ ;  /* 0x0000000426007824 */ /* 0x000fe200078e00ff */
[----:B------:R-:W-:Y:S02]  /*11e0*/  IADD3 R35, PT, PT, R35, R4, RZ ;  /* 0x0000000423237210 */ /* 0x000fe40007ffe0ff */
[----:B------:R-:W-:Y:S02]  /*11f0*/  ISETP.GE.U32.AND P0, PT, R6, R37, PT ;  /* 0x000000250600720c */ /* 0x000fe40003f06070 */
[----:B------:R-:W-:-:S05]  /*1200*/  LOP3.LUT R0, R0, 0x4, RZ, 0xc0, !PT ;  /* 0x0000000400007812 */ /* 0x000fca00078ec0ff */
[----:B------:R-:W-:Y:S01]  /*1210*/  IMAD R36, R3, UR8, R0 ;  /* 0x0000000803247c24 */ /* 0x000fe2000f8e0200 */
[C---:B------:R-:W-:Y:S01]  /*1220*/  SHF.L.U32 R0, R2.reuse, 0x2, RZ ;  /* 0x0000000202007819 */ /* 0x040fe200000006ff */
[----:B------:R-:W-:-:S03]  /*1230*/  IMAD.SHL.U32 R3, R2, 0x200, RZ ;  /* 0x0000020002037824 */ /* 0x000fc600078e00ff */
[----:B------:R-:W-:Y:S01]  /*1240*/  LOP3.LUT R0, R0, 0x4, RZ, 0xc0, !PT ;  /* 0x0000000400007812 */ /* 0x000fe200078ec0ff */
[----:B------:R-:W-:Y:S01]  /*1250*/  @P0 IMAD.IADD R6, R6, 0x1, -R37 ;  /* 0x0000000106060824 */ /* 0x000fe200078e0a25 */
[----:B------:R-:W-:Y:S02]  /*1260*/  @P0 IADD3 R11, PT, PT, R11, 0x1, RZ ;  /* 0x000000010b0b0810 */ /* 0x000fe40007ffe0ff */
[----:B------:R-:W-:Y:S01]  /*1270*/  LOP3.LUT R4, R3, 0x200, RZ, 0xc0, !PT ;  /* 0x0000020003047812 */ /* 0x000fe200078ec0ff */
[----:B------:R-:W-:Y:S01]  /*1280*/  VIADD R3, R33, UR4 ;  /* 0x0000000421037c36 */ /* 0x000fe20008000000 */
[----:B------:R-:W-:Y:S02]  /*1290*/  ISETP.GE.U32.AND P1, PT, R6, R37, PT ;  /* 0x000000250600720c */ /* 0x000fe40003f26070 */
[----:B------:R-:W-:Y:S01]  /*12a0*/  SHF.R.U32.HI R6, RZ, 0x1, R32 ;  /* 0x00000001ff067819 */ /* 0x000fe20000011620 */
[----:B------:R-:W-:Y:S01]  /*12b0*/  IMAD R34, R3, UR8, R0 ;  /* 0x0000000803227c24 */ /* 0x000fe2000f8e0200 */
[----:B------:R-:W-:Y:S01]  /*12c0*/  IADD3 R33, PT, PT, R33, R4, RZ ;  /* 0x0000000421217210 */ /* 0x000fe20007ffe0ff */
[----:B------:R-:W-:Y:S01]  /*12d0*/  IMAD.MOV.U32 R0, RZ, RZ, RZ ;  /* 0x000000ffff007224 */ /* 0x000fe200078e00ff */
[----:B------:R-:W-:-:S02]  /*12e0*/  IADD3 R8, PT, PT, R6, UR4, RZ ;  /* 0x0000000406087c10 */ /* 0x000fc4000fffe0ff */
[----:B------:R-:W-:-:S03]  /*12f0*/  IADD3 R4, PT, PT, R6, R9, RZ ;  /* 0x0000000906047210 */ /* 0x000fc60007ffe0ff */
[----:B------:R-:W-:Y:S01]  /*1300*/  IMAD R7, R8, UR8, R5 ;  /* 0x0000000808077c24 */ /* 0x000fe2000f8e0205 */
[----:B------:R-:W-:Y:S02]  /*1310*/  MOV R5, RZ ;  /* 0x000000ff00057202 */ /* 0x000fe40000000f00 */
[----:B------:R-:W-:Y:S02]  /*1320*/  @P1 IADD3 R11, PT, PT, R11, 0x1, RZ ;  /* 0x000000010b0b1810 */ /* 0x000fe40007ffe0ff */
[----:B------:R-:W-:-:S05]  /*1330*/  @!P2 LOP3.LUT R11, RZ, R37, RZ, 0x33, !PT ;  /* 0x00000025ff0ba212 */ /* 0x000fca00078e33ff */
[----:B------:R-:W-:-:S05]  /*1340*/  IMAD.IADD R3, R10, 0x1, R11 ;  /* 0x000000010a037824 */ /* 0x000fca00078e020b */
[----:B------:R-:W-:-:S04]  /*1350*/  IADD3 R6, PT, PT, R3, 0x1, RZ ;  /* 0x0000000103067810 */ /* 0x000fc80007ffe0ff */
[----:B------:R-:W-:-:S07]  /*1360*/  LOP3.LUT R6, R6, 0x3, RZ, 0xc0, !PT ;  /* 0x0000000306067812 */ /* 0x000fce00078ec0ff */
.L_x_273:
        /* <DEDUP_REMOVED lines=11> */
[----:B------:R-:W-:Y:S01]  /*1420*/  BSSY.RECONVERGENT B1, `(.L_x_265) ;  /* 0x0000026000017945 */ /* 0x000fe20003800200 */
[----:B------:R-:W-:Y:S01]  /*1430*/  LEA R21, R0, 0x8, 0x3 ;  /* 0x0000000800157811 */ /* 0x000fe200078e18ff */
[----:B------:R-:W-:Y:S01]  /*1440*/  IMAD.MOV.U32 R31, RZ, RZ, R38 ;  /* 0x000000ffff1f7224 */ /* 0x000fe200078e0026 */
[----:B--2---:R-:W-:-:S06]  /*1450*/  ULEA UR6, UR8, UR6, 0x18 ;  /* 0x0000000608067291 */ /* 0x004fcc000f8ec0ff */
[----:B------:R-:W-:Y:S02]  /*1460*/  LEA R20, R20, UR6, 0xc ;  /* 0x0000000614147c11 */ /* 0x000fe4000f8e60ff */
[----:B------:R-:W-:Y:S05]  /*1470*/  @!P1 BRA `(.L_x_266) ;  /* 0x0000000000809947 */ /* 0x000fea0003800000 */
[----:B------:R-:W2:Y:S01]  /*1480*/  LDC.64 R12, c[0x0][0x380] ;  /* 0x0000e000ff0c7b82 */ /* 0x000ea20000000a00 */
[----:B------:R-:W-:-:S05]  /*1490*/  IADD3 R9, PT, PT, R36, R21, RZ ;  /* 0x0000001524097210 */ /* 0x000fca0007ffe0ff */
[----:B--2---:R-:W-:-:S06]  /*14a0*/  IMAD.WIDE R8, R9, 0x4, R12 ;  /* 0x0000000409087825 */ /* 0x004fcc00078e020c */
        /* <DEDUP_REMOVED lines=9> */
[----:B--2---:R-:W-:-:S05]  /*1540*/  IADD3 R9, PT, PT, R34, R21, RZ ;  /* 0x0000001522097210 */ /* 0x004fca0007ffe0ff */
        /* <DEDUP_REMOVED lines=13> */
[----:B------:R-:W-:Y:S01]  /*1620*/  LEA R12, R4, R20, 0x2 ;  /* 0x00000014040c7211 */ /* 0x000fe200078e10ff */
[----:B------:R-:W-:-:S04]  /*1630*/  IMAD.IADD R31, R37, 0x1, R32 ;  /* 0x00000001251f7824 */ /* 0x000fc800078e0220 */
[----:B--2---:R4:W-:Y:S04]  /*1640*/  STS [R12], R8 ;  /* 0x000000080c007388 */ /* 0x0049e80000000800 */
[----:B------:R4:W-:Y:S04]  /*1650*/  STS [R12+0x200], R9 ;  /* 0x000200090c007388 */ /* 0x0009e80000000800 */
[----:B------:R4:W-:Y:S04]  /*1660*/  STS [R12+0x400], R10 ;  /* 0x0004000a0c007388 */ /* 0x0009e80000000800 */
[----:B------:R4:W-:Y:S02]  /*1670*/  STS [R12+0x600], R11 ;  /* 0x0006000b0c007388 */ /* 0x0009e40000000800 */
.L_x_266:
[----:B01----:R-:W-:Y:S05]  /*1680*/  BSYNC.RECONVERGENT B1 ;  /* 0x0000000000017941 */ /* 0x003fea0003800200 */
.L_x_265:
[----:B------:R-:W-:Y:S01]  /*1690*/  ISETP.GE.U32.AND P2, PT, R3, 0x3, PT ;  /* 0x000000030300780c */ /* 0x000fe20003f46070 */
[----:B------:R-:W-:-:S12]  /*16a0*/  BSSY.RECONVERGENT B1, `(.L_x_267) ;  /* 0x0000051000017945 */ /* 0x000fd80003800200 */
[----:B------:R-:W-:Y:S05]  /*16b0*/  @!P2 BRA `(.L_x_268) ;  /* 0x00000004003ca947 */ /* 0x000fea0003800000 */
[----:B------:R-:W-:Y:S01]  /*16c0*/  SHF.L.U32 R27, R31, 0x2, RZ ;  /* 0x000000021f1b7819 */ /* 0x000fe200000006ff */
[C-C-:B------:R-:W-:Y:S01]  /*16d0*/  IMAD.IADD R46, R37.reuse, 0x1, R31.reuse ;  /* 0x00000001252e7824 */ /* 0x140fe200078e021f */
[C---:B------:R-:W-:Y:S01]  /*16e0*/  LEA R48, R37.reuse, R31, 0x1 ;  /* 0x0000001f25307211 */ /* 0x040fe200078e08ff */
[C---:B------:R-:W-:Y:S01]  /*16f0*/  IMAD R22, R37.reuse, 0x3, R31 ;  /* 0x0000000325167824 */ /* 0x040fe200078e021f */
[C---:B------:R-:W-:Y:S01]  /*1700*/  LEA R23, R37.reuse, R27, 0x3 ;  /* 0x0000001b25177211 */ /* 0x040fe200078e18ff */
[----:B------:R-:W-:Y:S01]  /*1710*/  IMAD R50, R37, 0xc, R27 ;  /* 0x0000000c25327824 */ /* 0x000fe200078e021b */
[----:B------:R-:W-:-:S07]  /*1720*/  SHF.L.U32 R52, R46, 0x2, RZ ;  /* 0x000000022e347819 */ /* 0x000fce00000006ff */
.L_x_269:
[----:B-1----:R-:W0:Y:S01]  /*1730*/  LDC.64 R16, c[0x0][0x380] ;  /* 0x0000e000ff107b82 */ /* 0x002e220000000a00 */
[----:B--234-:R-:W-:Y:S02]  /*1740*/  LOP3.LUT R8, R27, 0x4, RZ, 0xc0, !PT ;  /* 0x000000041b087812 */ /* 0x01cfe400078ec0ff */
[----:B------:R-:W-:-:S03]  /*1750*/  SHF.R.U32.HI R19, RZ, 0x1, R31 ;  /* 0x00000001ff137819 */ /* 0x000fc6000001161f */
[----:B------:R-:W-:Y:S01]  /*1760*/  IMAD.IADD R8, R21, 0x1, R8 ;  /* 0x0000000115087824 */ /* 0x000fe200078e0208 */
[----:B------:R-:W-:-:S05]  /*1770*/  IADD3 R9, PT, PT, R19, UR4, RZ ;  /* 0x0000000413097c10 */ /* 0x000fca000fffe0ff */
[----:B------:R-:W-:-:S04]  /*1780*/  IMAD R9, R9, UR9, R8 ;  /* 0x0000000909097c24 */ /* 0x000fc8000f8e0208 */
[----:B0-----:R-:W-:-:S06]  /*1790*/  IMAD.WIDE R12, R9, 0x4, R16 ;  /* 0x00000004090c7825 */ /* 0x001fcc00078e0210 */
[----:B------:R-:W2:Y:S01]  /*17a0*/  LDG.E.128 R12, desc[UR10][R12.64] ;  /* 0x0000000a0c0c7981 */ /* 0x000ea2000c1e1d00 */
[----:B------:R-:W-:Y:S02]  /*17b0*/  SHF.L.U32 R8, R27, 0x7, RZ ;  /* 0x000000071b087819 */ /* 0x000fe400000006ff */
[----:B------:R-:W-:Y:S02]  /*17c0*/  SHF.R.U32.HI R18, RZ, 0x1, R46 ;  /* 0x00000001ff127819 */ /* 0x000fe4000001162e */
[----:B------:R-:W-:Y:S02]  /*17d0*/  LOP3.LUT R8, R8, 0x200, RZ, 0xc0, !PT ;  /* 0x0000020008087812 */ /* 0x000fe400078ec0ff */
[----:B------:R-:W-:Y:S02]  /*17e0*/  SHF.R.U32.HI R53, RZ, 0x1, R48 ;  /* 0x00000001ff357819 */ /* 0x000fe40000011630 */
[----:B------:R-:W-:Y:S01]  /*17f0*/  IADD3 R9, PT, PT, R18, UR4, RZ ;  /* 0x0000000412097c10 */ /* 0x000fe2000fffe0ff */
[----:B------:R-:W-:Y:S01]  /*1800*/  IMAD.IADD R19, R19, 0x1, R8 ;  /* 0x0000000113137824 */ /* 0x000fe200078e0208 */
[----:B------:R-:W-:-:S03]  /*1810*/  LOP3.LUT R8, R52, 0x4, RZ, 0xc0, !PT ;  /* 0x0000000434087812 */ /* 0x000fc600078ec0ff */
[----:B------:R-:W-:Y:S01]  /*1820*/  IMAD R54, R19, 0x4, R20 ;  /* 0x0000000413367824 */ /* 0x000fe200078e0214 */
[----:B------:R-:W-:Y:S02]  /*1830*/  SHF.L.U32 R19, R52, 0x7, RZ ;  /* 0x0000000734137819 */ /* 0x000fe400000006ff */
[----:B------:R-:W-:Y:S02]  /*1840*/  IADD3 R8, PT, PT, R21, R8, RZ ;  /* 0x0000000815087210 */ /* 0x000fe40007ffe0ff */
[----:B------:R-:W-:-:S03]  /*1850*/  LOP3.LUT R19, R19, 0x200, RZ, 0xc0, !PT ;  /* 0x0000020013137812 */ /* 0x000fc600078ec0ff */
[----:B------:R-:W-:Y:S01]  /*1860*/  IMAD R9, R9, UR9, R8 ;  /* 0x0000000909097c24 */ /* 0x000fe2000f8e0208 */
[----:B------:R-:W-:Y:S02]  /*1870*/  IADD3 R55, PT, PT, R18, R19, RZ ;  /* 0x0000001312377210 */ /* 0x000fe40007ffe0ff */
[----:B------:R-:W-:Y:S01]  /*1880*/  IADD3 R19, PT, PT, R53, UR4, RZ ;  /* 0x0000000435137c10 */ /* 0x000fe2000fffe0ff */
[----:B------:R-:W-:Y:S01]  /*1890*/  IMAD.WIDE R8, R9, 0x4, R16 ;  /* 0x0000000409087825 */ /* 0x000fe200078e0210 */
[----:B------:R-:W-:-:S05]  /*18a0*/  LOP3.LUT R18, R23, 0x4, RZ, 0xc0, !PT ;  /* 0x0000000417127812 */ /* 0x000fca00078ec0ff */
[----:B------:R-:W-:Y:S01]  /*18b0*/  IMAD.IADD R18, R21, 0x1, R18 ;  /* 0x0000000115127824 */ /* 0x000fe200078e0212 */
[----:B------:R-:W3:Y:S03]  /*18c0*/  LDG.E.128 R8, desc[UR10][R8.64] ;  /* 0x0000000a08087981 */ /* 0x000ee6000c1e1d00 */
[----:B------:R-:W-:Y:S01]  /*18d0*/  IMAD R19, R19, UR9, R18 ;  /* 0x0000000913137c24 */ /* 0x000fe2000f8e0212 */
[----:B--2---:R0:W-:Y:S04]  /*18e0*/  STS [R54], R12 ;  /* 0x0000000c36007388 */ /* 0x0041e80000000800 */
[----:B------:R-:W-:Y:S04]  /*18f0*/  STS [R54+0x200], R13 ;  /* 0x0002000d36007388 */ /* 0x000fe80000000800 */
[----:B------:R-:W-:Y:S01]  /*1900*/  STS [R54+0x400], R14 ;  /* 0x0004000e36007388 */ /* 0x000fe20000000800 */
[----:B0-----:R-:W-:-:S03]  /*1910*/  SHF.L.U32 R12, R23, 0x7, RZ ;  /* 0x00000007170c7819 */ /* 0x001fc600000006ff */
[----:B------:R0:W-:Y:S01]  /*1920*/  STS [R54+0x600], R15 ;  /* 0x0006000f36007388 */ /* 0x0001e20000000800 */
[----:B------:R-:W-:-:S04]  /*1930*/  LOP3.LUT R12, R12, 0x200, RZ, 0xc0, !PT ;  /* 0x000002000c0c7812 */ /* 0x000fc800078ec0ff */
[----:B------:R-:W-:Y:S02]  /*1940*/  IADD3 R53, PT, PT, R53, R12, RZ ;  /* 0x0000000c35357210 */ /* 0x000fe40007ffe0ff */
[C---:B------:R-:W-:Y:S01]  /*1950*/  LOP3.LUT R12, R50.reuse, 0x4, RZ, 0xc0, !PT ;  /* 0x00000004320c7812 */ /* 0x040fe200078ec0ff */
[----:B0-----:R-:W-:Y:S01]  /*1960*/  IMAD R54, R55, 0x4, R20 ;  /* 0x0000000437367824 */ /* 0x001fe200078e0214 */
[----:B------:R-:W-:Y:S02]  /*1970*/  SHF.R.U32.HI R55, RZ, 0x1, R22 ;  /* 0x00000001ff377819 */ /* 0x000fe40000011616 */
[----:B------:R-:W-:Y:S02]  /*1980*/  IADD3 R12, PT, PT, R21, R12, RZ ;  /* 0x0000000c150c7210 */ /* 0x000fe40007ffe0ff */
[----:B------:R-:W-:Y:S01]  /*1990*/  SHF.L.U32 R14, R50, 0x7, RZ ;  /* 0x00000007320e7819 */ /* 0x000fe200000006ff */
[----:B------:R-:W-:-:S03]  /*19a0*/  VIADD R13, R55, UR4 ;  /* 0x00000004370d7c36 */ /* 0x000fc60008000000 */
[----:B------:R-:W-:Y:S01]  /*19b0*/  LOP3.LUT R14, R14, 0x200, RZ, 0xc0, !PT ;  /* 0x000002000e0e7812 */ /* 0x000fe200078ec0ff */
[----:B------:R-:W-:Y:S01]  /*19c0*/  IMAD R15, R13, UR9, R12 ;  /* 0x000000090d0f7c24 */ /* 0x000fe2000f8e020c */
[----:B---3--:R0:W-:Y:S01]  /*19d0*/  STS [R54], R8 ;  /* 0x0000000836007388 */ /* 0x0081e20000000800 */
[--C-:B------:R-:W-:Y:S01]  /*19e0*/  IMAD.WIDE R12, R19, 0x4, R16.reuse ;  /* 0x00000004130c7825 */ /* 0x100fe200078e0210 */
[----:B------:R-:W-:Y:S02]  /*19f0*/  IADD3 R55, PT, PT, R55, R14, RZ ;  /* 0x0000000e37377210 */ /* 0x000fe40007ffe0ff */
[----:B------:R1:W-:Y:S01]  /*1a00*/  STS [R54+0x200], R9 ;  /* 0x0002000936007388 */ /* 0x0003e20000000800 */
[----:B------:R-:W-:-:S03]  /*1a10*/  IMAD.WIDE R16, R15, 0x4, R16 ;  /* 0x000000040f107825 */ /* 0x000fc600078e0210 */
[----:B------:R-:W2:Y:S04]  /*1a20*/  LDG.E.128 R12, desc[UR10][R12.64] ;  /* 0x0000000a0c0c7981 */ /* 0x000ea8000c1e1d00 */
[----:B------:R-:W3:Y:S01]  /*1a30*/  LDG.E.128 R16, desc[UR10][R16.64] ;  /* 0x0000000a10107981 */ /* 0x000ee2000c1e1d00 */
[----:B------:R-:W-:Y:S01]  /*1a40*/  IMAD R53, R53, 0x4, R20 ;  /* 0x0000000435357824 */ /* 0x000fe200078e0214 */
[----:B------:R-:W-:Y:S01]  /*1a50*/  LEA R55, R55, R20, 0x2 ;  /* 0x0000001437377211 */ /* 0x000fe200078e10ff */
[C---:B------:R-:W-:Y:S01]  /*1a60*/  IMAD R48, R37.reuse, 0x4, R48 ;  /* 0x0000000425307824 */ /* 0x040fe200078e0230 */
[C---:B0-----:R-:W-:Y:S01]  /*1a70*/  IADD3 R8, PT, PT, R37.reuse, R31, R37 ;  /* 0x0000001f25087210 */ /* 0x041fe20007ffe025 */
[----:B------:R1:W-:Y:S01]  /*1a80*/  STS [R54+0x400], R10 ;  /* 0x0004000a36007388 */ /* 0x0003e20000000800 */
[C---:B------:R-:W-:Y:S01]  /*1a90*/  LEA R23, R37.reuse, R23, 0x4 ;  /* 0x0000001725177211 */ /* 0x040fe200078e20ff */
[C---:B------:R-:W-:Y:S01]  /*1aa0*/  IMAD R27, R37.reuse, 0x10, R27 ;  /* 0x00000010251b7824 */ /* 0x040fe200078e021b */
[C---:B------:R-:W-:Y:S01]  /*1ab0*/  IADD3 R31, PT, PT, R37.reuse, R8, R37 ;  /* 0x00000008251f7210 */ /* 0x040fe20007ffe025 */
[----:B------:R1:W-:Y:S01]  /*1ac0*/  STS [R54+0x600], R11 ;  /* 0x0006000b36007388 */ /* 0x0003e20000000800 */
[----:B------:R-:W-:-:S02]  /*1ad0*/  LEA R46, R37, R46, 0x2 ;  /* 0x0000002e252e7211 */ /* 0x000fc400078e10ff */
[----:B------:R-:W-:Y:S02]  /*1ae0*/  ISETP.GE.U32.AND P0, PT, R31, 0x100, PT ;  /* 0x000001001f00780c */ /* 0x000fe40003f06070 */
[C---:B------:R-:W-:Y:S02]  /*1af0*/  LEA R52, R37.reuse, R52, 0x4 ;  /* 0x0000003425347211 */ /* 0x040fe400078e20ff */
[C---:B------:R-:W-:Y:S02]  /*1b00*/  LEA R22, R37.reuse, R22, 0x2 ;  /* 0x0000001625167211 */ /* 0x040fe400078e10ff */
[----:B------:R-:W-:Y:S01]  /*1b10*/  LEA R50, R37, R50, 0x4 ;  /* 0x0000003225327211 */ /* 0x000fe200078e20ff */
[----:B--2---:R1:W-:Y:S04]  /*1b20*/  STS [R53], R12 ;  /* 0x0000000c35007388 */ /* 0x0043e80000000800 */
[----:B------:R1:W-:Y:S04]  /*1b30*/  STS [R53+0x200], R13 ;  /* 0x0002000d35007388 */ /* 0x0003e80000000800 */
[----:B------:R1:W-:Y:S04]  /*1b40*/  STS [R53+0x400], R14 ;  /* 0x0004000e35007388 */ /* 0x0003e80000000800 */
[----:B------:R1:W-:Y:S04]  /*1b50*/  STS [R53+0x600], R15 ;  /* 0x0006000f35007388 */ /* 0x0003e80000000800 */
[----:B---3--:R1:W-:Y:S04]  /*1b60*/  STS [R55], R16 ;  /* 0x0000001037007388 */ /* 0x0083e80000000800 */
[----:B------:R1:W-:Y:S04]  /*1b70*/  STS [R55+0x200], R17 ;  /* 0x0002001137007388 */ /* 0x0003e80000000800 */
[----:B------:R1:W-:Y:S04]  /*1b80*/  STS [R55+0x400], R18 ;  /* 0x0004001237007388 */ /* 0x0003e80000000800 */
[----:B------:R1:W-:Y:S01]  /*1b90*/  STS [R55+0x600], R19 ;  /* 0x0006001337007388 */ /* 0x0003e20000000800 */
[----:B------:R-:W-:Y:S05]  /*1ba0*/  @!P0 BRA `(.L_x_269) ;  /* 0xfffffff800e08947 */ /* 0x000fea000383ffff */
.L_x_268:
[----:B------:R-:W-:Y:S05]  /*1bb0*/  BSYNC.RECONVERGENT B1 ;  /* 0x0000000000017941 */ /* 0x000fea0003800200 */
.L_x_267:
[----:B------:R-:W0:Y:S01]  /*1bc0*/  S2UR UR8, SR_CgaCtaId ;  /* 0x00000000000879c3 */ /* 0x000e220000008800 */
[----:B------:R-:W-:Y:S01]  /*1bd0*/  UMOV UR6, 0x400 ;  /* 0x0000040000067882 */ /* 0x000fe20000000000 */
[----:B------:R-:W-:Y:S01]  /*1be0*/  LOP3.LUT R20, R5, 0x1, RZ, 0x3c, !PT ;  /* 0x0000000105147812 */ /* 0x000fe200078e3cff */
[----:B------:R-:W-:Y:S01]  /*1bf0*/  UIADD3 UR6, UPT, UPT, UR6, 0x2000, URZ ;  /* 0x0000200006067890 */ /* 0x000fe2000fffe0ff */
[----:B------:R-:W-:Y:S01]  /*1c00*/  BSSY.RECONVERGENT B1, `(.L_x_270) ;  /* 0x000002e000017945 */ /* 0x000fe20003800200 */
[----:B------:R-:W-:Y:S02]  /*1c10*/  IMAD.MOV.U32 R50, RZ, RZ, R38 ;  /* 0x000000ffff327224 */ /* 0x000fe400078e0026 */
[----:B0-----:R-:W-:-:S06]  /*1c20*/  ULEA UR6, UR8, UR6, 0x18 ;  /* 0x0000000608067291 */ /* 0x001fcc000f8ec0ff */
[----:B------:R-:W-:Y:S01]  /*1c30*/  LEA R20, R20, UR6, 0xc ;  /* 0x0000000614147c11 */ /* 0x000fe2000f8e60ff */
[----:B------:R-:W-:Y:S06]  /*1c40*/  @!P1 BRA `(.L_x_271) ;  /* 0x0000000000a49947 */ /* 0x000fec0003800000 */
[----:B-123--:R-:W0:Y:S01]  /*1c50*/  LDC R14, c[0x0][0x39c] ;  /* 0x0000e700ff0e7b82 */ /* 0x00ee220000000800 */
        /* <DEDUP_REMOVED lines=37> */
[----:B------:R-:W-:-:S03]  /*1eb0*/  @P0 IMAD.IADD R50, R37, 0x1, R32 ;  /* 0x0000000125320824 */ /* 0x000fc600078e0220 */
[----:B--2---:R0:W-:Y:S04]  /*1ec0*/  STS.128 [R16], R8 ;  /* 0x0000000810007388 */ /* 0x0041e80000000c00 */
[----:B---3--:R0:W-:Y:S02]  /*1ed0*/  @P0 STS.128 [R17], R12 ;  /* 0x0000000c11000388 */ /* 0x0081e40000000c00 */
.L_x_271:
[----:B------:R-:W-:Y:S05]  /*1ee0*/  BSYNC.RECONVERGENT B1 ;  /* 0x0000000000017941 */ /* 0x000fea0003800200 */
.L_x_270:
[----:B------:R-:W-:Y:S05]  /*1ef0*/  @!P2 BRA `(.L_x_264) ;  /* 0x0000000000eca947 */ /* 0x000fea0003800000 */
.L_x_272:
[----:B01----:R-:W0:Y:S01]  /*1f00*/  LDC.64 R16, c[0x0][0x388] ;  /* 0x0000e200ff107b82 */ /* 0x003e220000000a00 */
[----:B--234-:R-:W-:Y:S02]  /*1f10*/  SHF.L.U32 R8, R50, 0x2, RZ ;  /* 0x0000000232087819 */ /* 0x01cfe400000006ff */
[----:B------:R-:W-:Y:S02]  /*1f20*/  SHF.R.U32.HI R10, RZ, 0x5, R50 ;  /* 0x00000005ff0a7819 */ /* 0x000fe40000011632 */
[----:B------:R-:W-:Y:S02]  /*1f30*/  LOP3.LUT R8, R8, 0x7c, RZ, 0xc0, !PT ;  /* 0x0000007c08087812 */ /* 0x000fe400078ec0ff */
[----:B------:R-:W-:-:S03]  /*1f40*/  IADD3 R9, PT, PT, R21, R10, RZ ;  /* 0x0000000a15097210 */ /* 0x000fc60007ffe0ff */
[----:B------:R-:W-:-:S04]  /*1f50*/  VIADD R8, R8, UR5 ;  /* 0x0000000508087c36 */ /* 0x000fc80008000000 */
[----:B------:R-:W-:-:S04]  /*1f60*/  IMAD R9, R9, UR12, R8 ;  /* 0x0000000c09097c24 */ /* 0x000fc8000f8e0208 */
[----:B0-----:R-:W-:-:S06]  /*1f70*/  IMAD.WIDE R12, R9, 0x4, R16 ;  /* 0x00000004090c7825 */ /* 0x001fcc00078e0210 */
[----:B------:R-:W2:Y:S01]  /*1f80*/  LDG.E.128 R12, desc[UR10][R12.64] ;  /* 0x0000000a0c0c7981 */ /* 0x000ea2000c1e1d00 */
[C---:B------:R-:W-:Y:S02]  /*1f90*/  IADD3 R22, PT, PT, R37.reuse, R50, RZ ;  /* 0x0000003225167210 */ /* 0x040fe40007ffe0ff */
[----:B------:R-:W-:Y:S02]  /*1fa0*/  SHF.L.U32 R8, R50, 0x4, RZ ;  /* 0x0000000432087819 */ /* 0x000fe400000006ff */
[----:B------:R-:W-:Y:S01]  /*1fb0*/  SHF.R.U32.HI R46, RZ, 0x5, R22 ;  /* 0x00000005ff2e7819 */ /* 0x000fe20000011616 */
[----:B------:R-:W-:Y:S01]  /*1fc0*/  IMAD.SHL.U32 R11, R22, 0x4, RZ ;  /* 0x00000004160b7824 */ /* 0x000fe200078e00ff */
[----:B------:R-:W-:Y:S02]  /*1fd0*/  LOP3.LUT R9, R8, 0x1f0, RZ, 0xc0, !PT ;  /* 0x000001f008097812 */ /* 0x000fe400078ec0ff */
[----:B------:R-:W-:Y:S01]  /*1fe0*/  IADD3 R48, PT, PT, R37, R22, RZ ;  /* 0x0000001625307210 */ /* 0x000fe20007ffe0ff */
[----:B------:R-:W-:Y:S01]  /*1ff0*/  IMAD.IADD R8, R21, 0x1, R46 ;  /* 0x0000000115087824 */ /* 0x000fe200078e022e */
[----:B------:R-:W-:-:S02]  /*2000*/  LOP3.LUT R11, R11, 0x7c, RZ, 0xc0, !PT ;  /* 0x0000007c0b0b7812 */ /* 0x000fc400078ec0ff */
[----:B------:R-:W-:Y:S01]  /*2010*/  LEA R9, R10, R9, 0x9 ;  /* 0x000000090a097211 */ /* 0x000fe200078e48ff */
[--C-:B------:R-:W-:Y:S01]  /*2020*/  IMAD.IADD R50, R37, 0x1, R48.reuse ;  /* 0x0000000125327824 */ /* 0x100fe200078e0230 */
[----:B------:R-:W-:Y:S02]  /*2030*/  IADD3 R11, PT, PT, R11, UR5, RZ ;  /* 0x000000050b0b7c10 */ /* 0x000fe4000fffe0ff */
[----:B------:R-:W-:Y:S02]  /*2040*/  IADD3 R18, PT, PT, R20, R9, RZ ;  /* 0x0000000914127210 */ /* 0x000fe40007ffe0ff */
[----:B------:R-:W-:Y:S01]  /*2050*/  SHF.L.U32 R10, R48, 0x2, RZ ;  /* 0x00000002300a7819 */ /* 0x000fe200000006ff */
[----:B------:R-:W-:Y:S01]  /*2060*/  IMAD R9, R8, UR12, R11 ;  /* 0x0000000c08097c24 */ /* 0x000fe2000f8e020b */
[----:B------:R-:W-:Y:S02]  /*2070*/  SHF.L.U32 R11, R50, 0x2, RZ ;  /* 0x00000002320b7819 */ /* 0x000fe400000006ff */
[----:B------:R-:W-:Y:S01]  /*2080*/  SHF.R.U32.HI R52, RZ, 0x5, R48 ;  /* 0x00000005ff347819 */ /* 0x000fe20000011630 */
        /* <DEDUP_REMOVED lines=8> */
[C---:B0-----:R-:W-:Y:S01]  /*2110*/  IADD3 R12, PT, PT, R21.reuse, R52, RZ ;  /* 0x00000034150c7210 */ /* 0x041fe20007ffe0ff */
[----:B------:R-:W-:-:S04]  /*2120*/  IMAD.IADD R14, R21, 0x1, R54 ;  /* 0x00000001150e7824 */ /* 0x000fc800078e0236 */
[----:B------:R-:W-:Y:S02]  /*2130*/  IMAD R13, R12, UR12, R19 ;  /* 0x0000000c0c0d7c24 */ /* 0x000fe4000f8e0213 */
[----:B------:R-:W-:Y:S02]  /*2140*/  IMAD R23, R14, UR12, R23 ;  /* 0x0000000c0e177c24 */ /* 0x000fe4000f8e0217 */
[----:B------:R-:W-:-:S04]  /*2150*/  IMAD.WIDE R12, R13, 0x4, R16 ;  /* 0x000000040d0c7825 */ /* 0x000fc800078e0210 */
[----:B------:R-:W-:Y:S02]  /*2160*/  IMAD.WIDE R16, R23, 0x4, R16 ;  /* 0x0000000417107825 */ /* 0x000fe400078e0210 */
[----:B------:R-:W2:Y:S04]  /*2170*/  LDG.E.128 R12, desc[UR10][R12.64] ;  /* 0x0000000a0c0c7981 */ /* 0x000ea8000c1e1d00 */
[----:B------:R-:W4:Y:S01]  /*2180*/  LDG.E.128 R16, desc[UR10][R16.64] ;  /* 0x0000000a10107981 */ /* 0x000f22000c1e1d00 */
[----:B------:R-:W-:Y:S02]  /*2190*/  SHF.L.U32 R22, R22, 0x4, RZ ;  /* 0x0000000416167819 */ /* 0x000fe400000006ff */
[----:B------:R-:W-:Y:S02]  /*21a0*/  SHF.L.U32 R48, R48, 0x4, RZ ;  /* 0x0000000430307819 */ /* 0x000fe400000006ff */
[----:B------:R-:W-:-:S02]  /*21b0*/  LOP3.LUT R23, R22, 0x1f0, RZ, 0xc0, !PT ;  /* 0x000001f016177812 */ /* 0x000fc400078ec0ff */
[----:B------:R-:W-:Y:S02]  /*21c0*/  SHF.L.U32 R22, R50, 0x4, RZ ;  /* 0x0000000432167819 */ /* 0x000fe400000006ff */
[----:B------:R-:W-:Y:S02]  /*21d0*/  LOP3.LUT R27, R48, 0x1f0, RZ, 0xc0, !PT ;  /* 0x000001f0301b7812 */ /* 0x000fe400078ec0ff */
[----:B------:R-:W-:Y:S02]  /*21e0*/  LOP3.LUT R31, R22, 0x1f0, RZ, 0xc0, !PT ;  /* 0x000001f0161f7812 */ /* 0x000fe400078ec0ff */
[----:B------:R-:W-:Y:S01]  /*21f0*/  LEA R23, R46, R23, 0x9 ;  /* 0x000000172e177211 */ /* 0x000fe200078e48ff */
[----:B------:R-:W-:Y:S01]  /*2200*/  IMAD R27, R52, 0x200, R27 ;  /* 0x00000200341b7824 */ /* 0x000fe200078e021b */
[----:B------:R-:W-:-:S03]  /*2210*/  LEA R31, R54, R31, 0x9 ;  /* 0x0000001f361f7211 */ /* 0x000fc600078e48ff */
[C---:B------:R-:W-:Y:S01]  /*2220*/  IMAD.IADD R23, R20.reuse, 0x1, R23 ;  /* 0x0000000114177824 */ /* 0x040fe200078e0217 */
[C---:B------:R-:W-:Y:S01]  /*2230*/  IADD3 R27, PT, PT, R20.reuse, R27, RZ ;  /* 0x0000001b141b7210 */ /* 0x040fe20007ffe0ff */
[----:B------:R-:W-:-:S03]  /*2240*/  IMAD.IADD R31, R20, 0x1, R31 ;  /* 0x00000001141f7824 */ /* 0x000fc600078e021f */
[----:B---3--:R0:W-:Y:S01]  /*2250*/  STS.128 [R23], R8 ;  /* 0x0000000817007388 */ /* 0x0081e20000000c00 */
[----:B------:R-:W-:-:S04]  /*2260*/  IADD3 R50, PT, PT, R37, R50, RZ ;  /* 0x0000003225327210 */ /* 0x000fc80007ffe0ff */
[----:B------:R-:W-:Y:S01]  /*2270*/  ISETP.GE.U32.AND P0, PT, R50, 0x100, PT ;  /* 0x000001003200780c */ /* 0x000fe20003f06070 */
[----:B--2---:R0:W-:Y:S04]  /*2280*/  STS.128 [R27], R12 ;  /* 0x0000000c1b007388 */ /* 0x0041e80000000c00 */
[----:B----4-:R0:W-:Y:S08]  /*2290*/  STS.128 [R31], R16 ;  /* 0x000000101f007388 */ /* 0x0101f00000000c00 */
[----:B------:R-:W-:Y:S05]  /*22a0*/  @!P0 BRA `(.L_x_272) ;  /* 0xfffffffc00148947 */ /* 0x000fea000383ffff */
.L_x_264:
[----:B01----:R-:W-:Y:S05]  /*22b0*/  BSYNC.RECONVERGENT B0 ;  /* 0x0000000000007941 */ /* 0x003fea0003800200 */
.L_x_263:
[----:B--234-:R-:W0:Y:S01]  /*22c0*/  S2R R9, SR_CgaCtaId ;  /* 0x0000000000097919 */ /* 0x01ce220000008800 */
[----:B------:R-:W-:Y:S01]  /*22d0*/  MOV R8, 0x400 ;  /* 0x0000040000087802 */ /* 0x000fe20000000f00 */
[----:B------:R-:W-:Y:S01]  /*22e0*/  UISETP.LT.AND UP0, UPT, URZ, UR7, UPT ;  /* 0x00000007ff00728c */ /* 0x000fe2000bf01270 */
[----:B------:R-:W1:Y:S02]  /*22f0*/  S2R R11, SR_TID.Y ;  /* 0x00000000000b7919 */ /* 0x000e640000002200 */
[----:B------:R-:W-:Y:S01]  /*2300*/  IADD3 R10, PT, PT, R8, 0x2000, RZ ;  /* 0x00002000080a7810 */ /* 0x000fe20007ffe0ff */
[----:B------:R-:W-:Y:S01]  /*2310*/  USEL UR6, URZ, UR7, !UP0 ;  /* 0x00000007ff067287 */ /* 0x000fe2000c000000 */
[----:B------:R-:W2:Y:S05]  /*2320*/  S2R R13, SR_TID.X ;  /* 0x00000000000d7919 */ /* 0x000eaa0000002100 */
[----:B------:R-:W-:-:S02]  /*2330*/  ISETP.NE.AND P0, PT, R0, UR6, PT ;  /* 0x0000000600007c0c */ /* 0x000fc4000bf05270 */
[----:B------:R-:W-:Y:S02]  /*2340*/  IADD3 R0, PT, PT, R0, 0x1, RZ ;  /* 0x0000000100007810 */ /* 0x000fe40007ffe0ff */
[C---:B0-----:R-:W-:Y:S02]  /*2350*/  LEA R48, R9.reuse, R8, 0x18 ;  /* 0x0000000809307211 */ /* 0x041fe400078ec0ff */
[----:B------:R-:W-:-:S03]  /*2360*/  LEA R10, R9, R10, 0x18 ;  /* 0x0000000a090a7211 */ /* 0x000fc600078ec0ff */
[C---:B------:R-:W-:Y:S01]  /*2370*/  IMAD R48, R5.reuse, 0x1000, R48 ;  /* 0x0000100005307824 */ /* 0x040fe200078e0230 */
[C---:B------:R-:W-:Y:S02]  /*2380*/  LEA R46, R5.reuse, R10, 0xc ;  /* 0x0000000a052e7211 */ /* 0x040fe400078e60ff */
[----:B------:R-:W-:Y:S02]  /*2390*/  LOP3.LUT R5, R5, 0x1, RZ, 0x3c, !PT ;  /* 0x0000000105057812 */ /* 0x000fe400078e3cff */
[----:B-1----:R-:W-:Y:S01]  /*23a0*/  LEA R48, R11, R48, 0x4 ;  /* 0x000000300b307211 */ /* 0x002fe200078e20ff */
[----:B--2---:R-:W-:-:S04]  /*23b0*/  IMAD R46, R13, 0x10, R46 ;  /* 0x000000100d2e7824 */ /* 0x004fc800078e022e */
[----:B------:R-:W-:Y:S04]  /*23c0*/  LDS.128 R8, [R48] ;  /* 0x0000000030087984 */ /* 0x000fe80000000c00 */
[----:B------:R-:W0:Y:S04]  /*23d0*/  LDS.128 R12, [R46] ;  /* 0x000000002e0c7984 */ /* 0x000e280000000c00 */
[----:B------:R-:W-:Y:S04]  /*23e0*/  LDS.128 R16, [R48+0x200] ;  /* 0x0002000030107984 */ /* 0x000fe80000000c00 */
[----:B------:R-:W1:Y:S01]  /*23f0*/  LDS.128 R20, [R46+0x200] ;  /* 0x000200002e147984 */ /* 0x000e620000000c00 */
[----:B0-----:R-:W-:Y:S01]  /*2400*/  FFMA R39, R8, R12, R39 ;  /* 0x0000000c08277223 */ /* 0x001fe20000000027 */
        /* <DEDUP_REMOVED lines=8> */
[CC--:B------:R-:W-:Y:S01]  /*2490*/  FFMA R47, R10.reuse, R13.reuse, R47 ;  /* 0x0000000d0a2f7223 */ /* 0x0c0fe2000000002f */
[-C--:B------:R-:W-:Y:S01]  /*24a0*/  FFMA R9, R10, R14.reuse, R25 ;  /* 0x0000000e0a097223 */ /* 0x080fe20000000019 */
[C---:B------:R-:W-:Y:S01]  /*24b0*/  FFMA R12, R11.reuse, R13, R28 ;  /* 0x0000000d0b0c7223 */ /* 0x040fe2000000001c */
[-C--:B------:R-:W-:Y:S01]  /*24c0*/  FFMA R8, R8, R15.reuse, R24 ;  /* 0x0000000f08087223 */ /* 0x080fe20000000018 */
[-C--:B------:R-:W-:Y:S01]  /*24d0*/  FFMA R10, R10, R15.reuse, R26 ;  /* 0x0000000f0a0a7223 */ /* 0x080fe2000000001a */
[C---:B------:R-:W-:Y:S01]  /*24e0*/  FFMA R13, R11.reuse, R14, R29 ;  /* 0x0000000e0b0d7223 */ /* 0x040fe2000000001d */
[----:B------:R-:W-:Y:S01]  /*24f0*/  FFMA R50, R11, R15, R30 ;  /* 0x0000000f0b327223 */ /* 0x000fe2000000001e */
[----:B------:R-:W-:Y:S01]  /*2500*/  LDS.128 R24, [R48+0x400] ;  /* 0x0004000030187984 */ /* 0x000fe20000000c00 */
[----:B-1----:R-:W-:Y:S01]  /*2510*/  FFMA R39, R16, R20, R39 ;  /* 0x0000001410277223 */ /* 0x002fe20000000027 */
[C---:B------:R-:W-:Y:S01]  /*2520*/  FFMA R43, R20.reuse, R17, R43 ;  /* 0x00000011142b7223 */ /* 0x040fe2000000002b */
[C---:B------:R-:W-:Y:S01]  /*2530*/  FFMA R42, R17.reuse, R21, R42 ;  /* 0x00000015112a7223 */ /* 0x040fe2000000002a */
[----:B------:R-:W0:Y:S01]  /*2540*/  LDS.128 R28, [R46+0x400] ;  /* 0x000400002e1c7984 */ /* 0x000e220000000c00 */
        /* <DEDUP_REMOVED lines=12> */
[----:B------:R-:W-:Y:S01]  /*2610*/  LDS.128 R8, [R48+0x600] ;  /* 0x0006000030087984 */ /* 0x000fe20000000c00 */
[----:B------:R-:W-:-:S03]  /*2620*/  FFMA R50, R19, R23, R50 ;  /* 0x0000001713327223 */ /* 0x000fc60000000032 */
        /* <DEDUP_REMOVED lines=16> */
[----:B------:R-:W-:-:S02]  /*2730*/  FFMA R50, R27, R31, R50 ;  /* 0x0000001f1b327223 */ /* 0x000fc40000000032 */
        /* <DEDUP_REMOVED lines=35> */
[----:B------:R-:W-:Y:S01]  /*2970*/  LDS.128 R8, [R48+0xc00] ;  /* 0x000c000030087984 */ /* 0x000fe20000000c00 */
[----:B------:R-:W-:Y:S01]  /*2980*/  FFMA R50, R27, R31, R50 ;  /* 0x0000001f1b327223 */ /* 0x000fe20000000032 */
[----:B-1----:R-:W-:Y:S01]  /*2990*/  FFMA R43, R16, R21, R43 ;  /* 0x00000015102b7223 */ /* 0x002fe2000000002b */
[C---:B------:R-:W-:Y:S01]  /*29a0*/  FFMA R42, R21.reuse, R17, R42 ;  /* 0x00000011152a7223 */ /* 0x040fe2000000002a */
[----:B------:R-:W0:Y:S01]  /*29b0*/  LDS.128 R12, [R46+0xc00] ;  /* 0x000c00002e0c7984 */ /* 0x000e220000000c00 */
        /* <DEDUP_REMOVED lines=10> */
[----:B------:R-:W-:Y:S01]  /*2a60*/  LDS.128 R28, [R46+0xe00] ;  /* 0x000e00002e1c7984 */ /* 0x000fe20000000c00 */
[----:B------:R-:W-:Y:S01]  /*2a70*/  FFMA R53, R16, R23, R53 ;  /* 0x0000001710357223 */ /* 0x000fe20000000035 */
[C---:B------:R-:W-:Y:S01]  /*2a80*/  FFMA R52, R23.reuse, R17, R52 ;  /* 0x0000001117347223 */ /* 0x040fe20000000034 */
[C---:B------:R-:W-:Y:S01]  /*2a90*/  FFMA R51, R23.reuse, R18, R51 ;  /* 0x0000001217337223 */ /* 0x040fe20000000033 */
[----:B------:R-:W1:Y:S01]  /*2aa0*/  LDS.128 R24, [R48+0xe00] ;  /* 0x000e000030187984 */ /* 0x000e620000000c00 */
[----:B------:R-:W-:Y:S01]  /*2ab0*/  FFMA R50, R23, R19, R50 ;  /* 0x0000001317327223 */ /* 0x000fe20000000032 */
[----:B0-----:R-:W-:Y:S01]  /*2ac0*/  FFMA R39, R8, R12, R39 ;  /* 0x0000000c08277223 */ /* 0x001fe20000000027 */
[C---:B------:R-:W-:Y:S01]  /*2ad0*/  FFMA R43, R12.reuse, R9, R43 ;  /* 0x000000090c2b7223 */ /* 0x040fe2000000002b */
[C---:B------:R-:W-:Y:S01]  /*2ae0*/  FFMA R49, R12.reuse, R10, R49 ;  /* 0x0000000a0c317223 */ /* 0x040fe20000000031 */
[----:B------:R-:W-:Y:S01]  /*2af0*/  FFMA R53, R12, R11, R53 ;  /* 0x0000000b0c357223 */ /* 0x000fe20000000035 */
[-C--:B------:R-:W-:Y:S01]  /*2b00*/  FFMA R40, R8, R13.reuse, R40 ;  /* 0x0000000d08287223 */ /* 0x080fe20000000028 */
[C---:B------:R-:W-:Y:S01]  /*2b10*/  FFMA R42, R9.reuse, R13, R42 ;  /* 0x0000000d092a7223 */ /* 0x040fe2000000002a */
[CC--:B------:R-:W-:Y:S01]  /*2b20*/  FFMA R45, R9.reuse, R14.reuse, R45 ;  /* 0x0000000e092d7223 */ /* 0x0c0fe2000000002d */
[----:B------:R-:W-:Y:S01]  /*2b30*/  FFMA R44, R9, R15, R44 ;  /* 0x0000000f092c7223 */ /* 0x000fe2000000002c */
[-C--:B------:R-:W-:Y:S01]  /*2b40*/  FFMA R47, R10, R13.reuse, R47 ;  /* 0x0000000d0a2f7223 */ /* 0x080fe2000000002f */
[C---:B------:R-:W-:Y:S01]  /*2b50*/  FFMA R52, R11.reuse, R13, R52 ;  /* 0x0000000d0b347223 */ /* 0x040fe20000000034 */
[-C--:B------:R-:W-:Y:S01]  /*2b60*/  FFMA R41, R8, R14.reuse, R41 ;  /* 0x0000000e08297223 */ /* 0x080fe20000000029 */
[-C--:B------:R-:W-:Y:S01]  /*2b70*/  FFMA R21, R10, R14.reuse, R21 ;  /* 0x0000000e0a157223 */ /* 0x080fe20000000015 */
[C---:B------:R-:W-:Y:S01]  /*2b80*/  FFMA R9, R11.reuse, R14, R51 ;  /* 0x0000000e0b097223 */ /* 0x040fe20000000033 */
[-C--:B------:R-:W-:Y:S01]  /*2b90*/  FFMA R20, R8, R15.reuse, R20 ;  /* 0x0000000f08147223 */ /* 0x080fe20000000014 */
[-C--:B------:R-:W-:Y:S01]  /*2ba0*/  FFMA R22, R10, R15.reuse, R22 ;  /* 0x0000000f0a167223 */ /* 0x080fe20000000016 */
[----:B------:R-:W-:Y:S01]  /*2bb0*/  FFMA R50, R11, R15, R50 ;  /* 0x0000000f0b327223 */ /* 0x000fe20000000032 */
[----:B-1----:R-:W-:Y:S01]  /*2bc0*/  FFMA R39, R24, R28, R39 ;  /* 0x0000001c18277223 */ /* 0x002fe20000000027 */
        /* <DEDUP_REMOVED lines=15> */
[----:B------:R-:W-:Y:S06]  /*2cc0*/  BAR.SYNC.DEFER_BLOCKING 0x0 ;  /* 0x0000000000007b1d */ /* 0x000fec0000010000 */
[----:B------:R-:W-:Y:S05]  /*2cd0*/  @P0 BRA `(.L_x_273) ;  /* 0xffffffe400a40947 */ /* 0x000fea000383ffff */
.L_x_262:
[----:B------:R-:W0:Y:S01]  /*2ce0*/  S2R R0, SR_TID.X ;  /* 0x0000000000007919 */ /* 0x000e220000002100 */
[----:B------:R-:W2:Y:S01]  /*2cf0*/  LDCU.64 UR6, c[0x0][0x398] ;  /* 0x00007300ff0677ac */ /* 0x000ea20008000a00 */
[----:B-1----:R-:W1:Y:S01]  /*2d00*/  S2R R5, SR_TID.Y ;  /* 0x0000000000057919 */ /* 0x002e620000002200 */
[----:B0-----:R-:W-:Y:S02]  /*2d10*/  LEA R0, R0, UR5, 0x2 ;  /* 0x0000000500007c11 */ /* 0x001fe4000f8e10ff */
[----:B-1----:R-:W-:Y:S01]  /*2d20*/  LEA R5, R5, UR4, 0x2 ;  /* 0x0000000405057c11 */ /* 0x002fe2000f8e10ff */
[----:B------:R-:W0:Y:S01]  /*2d30*/  LDCU.64 UR4, c[0x0][0x390] ;  /* 0x00007200ff0477ac */ /* 0x000e220008000a00 */
[----:B--2---:R-:W-:-:S03]  /*2d40*/  ISETP.GE.AND P1, PT, R0, UR7, PT ;  /* 0x0000000700007c0c */ /* 0x004fc6000bf26270 */
        /* <DEDUP_REMOVED lines=150> */
.L_x_275:
[----:B------:R-:W-:Y:S05]  /*36b0*/  BSYNC.RECONVERGENT B0 ;  /* 0x0000000000007941 */ /* 0x000fea0003800200 */
.L_x_274:
        /* <DEDUP_REMOVED lines=9> */
.L_x_276:
        /* <DEDUP_REMOVED lines=11> */
.L_x_532:


//--------------------- .text._Z8sgemm_dbILi64ELi64ELi8ELi4ELi8EEvPKfS1_Pfiiiff --------------------------
	.section	.text._Z8sgemm_dbILi64ELi64ELi8ELi4ELi8EEvPKfS1_Pfiiiff,"ax",@progbits
	.align	128
        .global         _Z8sgemm_dbILi64ELi64ELi8ELi4ELi8EEvPKfS1_Pfiiiff
        .type           _Z8sgemm_dbILi64ELi64ELi8ELi4ELi8EEvPKfS1_Pfiiiff,@function
        .size           _Z8sgemm_dbILi64ELi64ELi8ELi4ELi8EEvPKfS1_Pfiiiff,(.L_x_533 - _Z8sgemm_dbILi64ELi64ELi8ELi4ELi8EEvPKfS1_Pfiiiff)
        .other          _Z8sgemm_dbILi64ELi64ELi8ELi4ELi8EEvPKfS1_Pfiiiff,@"STO_CUDA_ENTRY STV_DEFAULT"
_Z8sgemm_dbILi64ELi64ELi8ELi4ELi8EEvPKfS1_Pfiiiff:
.text._Z8sgemm_dbILi64ELi64ELi8ELi4ELi8EEvPKfS1_Pfiiiff:
        /* <DEDUP_REMOVED lines=57> */
.L_x_281:
        /* <DEDUP_REMOVED lines=19> */
.L_x_280:
[----:B------:R-:W-:Y:S05]  /*04c0*/  BSYNC.RECONVERGENT B1 ;  /* 0x0000000000017941 */ /* 0x000fea0003800200 */
.L_x_279:
[----:B------:R-:W-:Y:S04]  /*04d0*/  BSSY.RECONVERGENT B1, `(.L_x_282) ;  /* 0x0000048000017945 */ /* 0x000fe80003800200 */
[----:B------:R-:W-:Y:S05]  /*04e0*/  @!P2 BRA `(.L_x_283) ;  /* 0x000000040018a947 */ /* 0x000fea0003800000 */
[----:B0-----:R-:W0:Y:S01]  /*04f0*/  S2R R4, SR_CgaCtaId ;  /* 0x0000000000047919 */ /* 0x001e220000008800 */
[----:B------:R-:W1:Y:S01]  /*0500*/  LDC.64 R22, c[0x0][0x380] ;  /* 0x0000e000ff167b82 */ /* 0x000e620000000a00 */
[----:B------:R-:W-:-:S04]  /*0510*/  MOV R25, 0x400 ;  /* 0x0000040000197802 */ /* 0x000fc80000000f00 */
[----:B0-----:R-:W-:-:S07]  /*0520*/  LEA R25, R4, R25, 0x18 ;  /* 0x0000001904197211 */ /* 0x001fce00078ec0ff */
.L_x_284:
        /* <DEDUP_REMOVED lines=66> */
.L_x_283:
[----:B------:R-:W-:Y:S05]  /*0950*/  BSYNC.RECONVERGENT B1 ;  /* 0x0000000000017941 */ /* 0x000fea0003800200 */
.L_x_282:
        /* <DEDUP_REMOVED lines=9> */
.L_x_287:
        /* <DEDUP_REMOVED lines=16> */
.L_x_286:
[----:B------:R-:W-:Y:S05]  /*0af0*/  BSYNC.RECONVERGENT B1 ;  /* 0x0000000000017941 */ /* 0x000fea0003800200 */
.L_x_285:
[----:B------:R-:W-:Y:S05]  /*0b00*/  @!P2 BRA `(.L_x_278) ;  /* 0x0000000000f0a947 */ /* 0x000fea0003800000 */
[----:B------:R-:W1:Y:S01]  /*0b10*/  S2R R21, SR_CgaCtaId ;  /* 0x0000000000157919 */ /* 0x000e620000008800 */
[----:B------:R-:W4:Y:S01]  /*0b20*/  LDC.64 R22, c[0x0][0x388] ;  /* 0x0000e200ff167b82 */ /* 0x000f220000000a00 */
[----:B0-2---:R-:W-:-:S05]  /*0b30*/  MOV R4, 0x400 ;  /* 0x0000040000047802 */ /* 0x005fca0000000f00 */
[----:B------:R-:W-:-:S05]  /*0b40*/  VIADD R4, R4, 0x1000 ;  /* 0x0000100004047836 */ /* 0x000fca0000000000 */
[----:B-1----:R-:W-:-:S07]  /*0b50*/  LEA R21, R21, R4, 0x18 ;  /* 0x0000000415157211 */ /* 0x002fce00078ec0ff */
.L_x_288:
        /* <DEDUP_REMOVED lines=55> */
.L_x_278:
[----:B------:R-:W-:Y:S05]  /*0ed0*/  BSYNC.RECONVERGENT B0 ;  /* 0x0000000000007941 */ /* 0x000fea0003800200 */
.L_x_277:
        /* <DEDUP_REMOVED lines=49> */
.L_x_301:
        /* <DEDUP_REMOVED lines=81> */
.L_x_293:
[----:B01----:R-:W-:Y:S05]  /*1700*/  BSYNC.RECONVERGENT B1 ;  /* 0x0000000000017941 */ /* 0x003fea0003800200 */
.L_x_292:
        /* <DEDUP_REMOVED lines=14> */
.L_x_296:
        /* <DEDUP_REMOVED lines=76> */
.L_x_295:
[----:B------:R-:W-:Y:S05]  /*1cb0*/  BSYNC.RECONVERGENT B1 ;  /* 0x0000000000017941 */ /* 0x000fea0003800200 */
.L_x_294:
        /* <DEDUP_REMOVED lines=61> */
.L_x_298:
[----:B------:R-:W-:Y:S05]  /*2090*/  BSYNC.RECONVERGENT B1 ;  /* 0x0000000000017941 */ /* 0x000fea0003800200 */
.L_x_297:
[----:B------:R-:W-:Y:S05]  /*20a0*/  @!P2 BRA `(.L_x_291) ;  /* 0x0000000000eca947 */ /* 0x000fea0003800000 */
.L_x_299:
        /* <DEDUP_REMOVED lines=59> */
.L_x_291:
[----:B01----:R-:W-:Y:S05]  /*2460*/  BSYNC.RECONVERGENT B0 ;  /* 0x0000000000007941 */ /* 0x003fea0003800200 */
.L_x_290:
        /* <DEDUP_REMOVED lines=8> */
.L_x_300:
        /* <DEDUP_REMOVED lines=161> */
.L_x_289:
        /* <DEDUP_REMOVED lines=269> */
.L_x_303:
[----:B------:R-:W-:Y:S05]  /*3fd0*/  BSYNC.RECONVERGENT B0 ;  /* 0x0000000000007941 */ /* 0x000fea0003800200 */
.L_x_302:
        /* <DEDUP_REMOVED lines=22> */
.L_x_304:
        /* <DEDUP_REMOVED lines=12> */
.L_x_533:


//--------------------- .text._Z8sgemm_dbILi64ELi64ELi8ELi8ELi4EEvPKfS1_Pfiiiff --------------------------
	.section	.text._Z8sgemm_dbILi64ELi64ELi8ELi8ELi4EEvPKfS1_Pfiiiff,"ax",@progbits
	.align	128
        .global         _Z8sgemm_dbILi64ELi64ELi8ELi8ELi4EEvPKfS1_Pfiiiff
        .type           _Z8sgemm_dbILi64ELi64ELi8ELi8ELi4EEvPKfS1_Pfiiiff,@function
        .size           _Z8sgemm_dbILi64ELi64ELi8ELi8ELi4EEvPKfS1_Pfiiiff,(.L_x_534 - _Z8sgemm_dbILi64ELi64ELi8ELi8ELi4EEvPKfS1_Pfiiiff)
        .other          _Z8sgemm_dbILi64ELi64ELi8ELi8ELi4EEvPKfS1_Pfiiiff,@"STO_CUDA_ENTRY STV_DEFAULT"
_Z8sgemm_dbILi64ELi64ELi8ELi8ELi4EEvPKfS1_Pfiiiff:
.text._Z8sgemm_dbILi64ELi64ELi8ELi8ELi4EEvPKfS1_Pfiiiff:
        /* <DEDUP_REMOVED lines=57> */
.L_x_309:
        /* <DEDUP_REMOVED lines=19> */
.L_x_308:
[----:B------:R-:W-:Y:S05]  /*04c0*/  BSYNC.RECONVERGENT B1 ;  /* 0x0000000000017941 */ /* 0x000fea0003800200 */
.L_x_307:
[----:B------:R-:W-:Y:S04]  /*04d0*/  BSSY.RECONVERGENT B1, `(.L_x_310) ;  /* 0x0000048000017945 */ /* 0x000fe80003800200 */
[----:B------:R-:W-:Y:S05]  /*04e0*/  @!P2 BRA `(.L_x_311) ;  /* 0x000000040018a947 */ /* 0x000fea0003800000 */
[----:B0-----:R-:W0:Y:S01]  /*04f0*/  S2R R5, SR_CgaCtaId ;  /* 0x0000000000057919 */ /* 0x001e220000008800 */
[----:B------:R-:W1:Y:S01]  /*0500*/  LDC.64 R22, c[0x0][0x380] ;  /* 0x0000e000ff167b82 */ /* 0x000e620000000a00 */
[----:B------:R-:W-:-:S04]  /*0510*/  MOV R24, 0x400 ;  /* 0x0000040000187802 */ /* 0x000fc80000000f00 */
[----:B0-----:R-:W-:-:S07]  /*0520*/  LEA R24, R5, R24, 0x18 ;  /* 0x0000001805187211 */ /* 0x001fce00078ec0ff */
.L_x_312:
        /* <DEDUP_REMOVED lines=66> */
.L_x_311:
[----:B------:R-:W-:Y:S05]  /*0950*/  BSYNC.RECONVERGENT B1 ;  /* 0x0000000000017941 */ /* 0x000fea0003800200 */
.L_x_310:
        /* <DEDUP_REMOVED lines=9> */
.L_x_315:
        /* <DEDUP_REMOVED lines=16> */
.L_x_314:
[----:B------:R-:W-:Y:S05]  /*0af0*/  BSYNC.RECONVERGENT B1 ;  /* 0x0000000000017941 */ /* 0x000fea0003800200 */
.L_x_313:
[----:B------:R-:W-:Y:S05]  /*0b00*/  @!P2 BRA `(.L_x_306) ;  /* 0x0000000000f0a947 */ /* 0x000fea0003800000 */
[----:B0-2---:R-:W0:Y:S01]  /*0b10*/  S2R R5, SR_CgaCtaId ;  /* 0x0000000000057919 */ /* 0x005e220000008800 */
[----:B------:R-:W2:Y:S01]  /*0b20*/  LDC.64 R20, c[0x0][0x388] ;  /* 0x0000e200ff147b82 */ /* 0x000ea20000000a00 */
[----:B------:R-:W-:-:S05]  /*0b30*/  MOV R4, 0x400 ;  /* 0x0000040000047802 */ /* 0x000fca0000000f00 */
[----:B------:R-:W-:-:S05]  /*0b40*/  VIADD R4, R4, 0x1000 ;  /* 0x0000100004047836 */ /* 0x000fca0000000000 */
[----:B0-----:R-:W-:-:S07]  /*0b50*/  LEA R22, R5, R4, 0x18 ;  /* 0x0000000405167211 */ /* 0x001fce00078ec0ff */
.L_x_316:
        /* <DEDUP_REMOVED lines=55> */
.L_x_306:
[----:B------:R-:W-:Y:S05]  /*0ed0*/  BSYNC.RECONVERGENT B0 ;  /* 0x0000000000007941 */ /* 0x000fea0003800200 */
.L_x_305:
        /* <DEDUP_REMOVED lines=49> */
.L_x_329:
        /* <DEDUP_REMOVED lines=81> */
.L_x_321:
[----:B01----:R-:W-:Y:S05]  /*1700*/  BSYNC.RECONVERGENT B1 ;  /* 0x0000000000017941 */ /* 0x003fea0003800200 */
.L_x_320:
        /* <DEDUP_REMOVED lines=14> */
.L_x_324:
        /* <DEDUP_REMOVED lines=77> */
.L_x_323:
[----:B------:R-:W-:Y:S05]  /*1cc0*/  BSYNC.RECONVERGENT B1 ;  /* 0x0000000000017941 */ /* 0x000fea0003800200 */
.L_x_322:
        /* <DEDUP_REMOVED lines=61> */
.L_x_326:
[----:B------:R-:W-:Y:S05]  /*20a0*/  BSYNC.RECONVERGENT B1 ;  /* 0x0000000000017941 */ /* 0x000fea0003800200 */
.L_x_325:
[----:B------:R-:W-:Y:S05]  /*20b0*/  @!P2 BRA `(.L_x_319) ;  /* 0x0000000000eca947 */ /* 0x000fea0003800000 */
.L_x_327:
        /* <DEDUP_REMOVED lines=59> */
.L_x_319:
[----:B01----:R-:W-:Y:S05]  /*2470*/  BSYNC.RECONVERGENT B0 ;  /* 0x0000000000007941 */ /* 0x003fea0003800200 */
.L_x_318:
        /* <DEDUP_REMOVED lines=8> */
.L_x_328:
        /* <DEDUP_REMOVED lines=161> */
.L_x_317:
        /* <DEDUP_REMOVED lines=303> */
.L_x_331:
[----:B------:R-:W-:Y:S05]  /*4200*/  BSYNC.RECONVERGENT B0 ;  /* 0x0000000000007941 */ /* 0x000fea0003800200 */
.L_x_330:
        /* <DEDUP_REMOVED lines=9> */
.L_x_332:
        /* <DEDUP_REMOVED lines=14> */
.L_x_534:


//--------------------- .text._Z8sgemm_dbILi64ELi64ELi8ELi4ELi4EEvPKfS1_Pfiiiff --------------------------
	.section	.text._Z8sgemm_dbILi64ELi64ELi8ELi4ELi4EEvPKfS1_Pfiiiff,"ax",@progbits
	.align	128
        .global         _Z8sgemm_dbILi64ELi64ELi8ELi4ELi4EEvPKfS1_Pfiiiff
        .type           _Z8sgemm_dbILi64ELi64ELi8ELi4ELi4EEvPKfS1_Pfiiiff,@function
        .size           _Z8sgemm_dbILi64ELi64ELi8ELi4ELi4EEvPKfS1_Pfiiiff,(.L_x_535 - _Z8sgemm_dbILi64ELi64ELi8ELi4ELi4EEvPKfS1_Pfiiiff)
        .other          _Z8sgemm_dbILi64ELi64ELi8ELi4ELi4EEvPKfS1_Pfiiiff,@"STO_CUDA_ENTRY STV_DEFAULT"
_Z8sgemm_dbILi64ELi64ELi8ELi4ELi4EEvPKfS1_Pfiiiff:
.text._Z8sgemm_dbILi64ELi64ELi8ELi4ELi4EEvPKfS1_Pfiiiff:
        /* <DEDUP_REMOVED lines=57> */
.L_x_337:
        /* <DEDUP_REMOVED lines=19> */
.L_x_336:
[----:B------:R-:W-:Y:S05]  /*04c0*/  BSYNC.RECONVERGENT B1 ;  /* 0x0000000000017941 */ /* 0x000fea0003800200 */
.L_x_335:
[----:B------:R-:W-:Y:S04]  /*04d0*/  BSSY.RECONVERGENT B1, `(.L_x_338) ;  /* 0x0000048000017945 */ /* 0x000fe80003800200 */
[----:B------:R-:W-:Y:S05]  /*04e0*/  @!P2 BRA `(.L_x_339) ;  /* 0x000000040018a947 */ /* 0x000fea0003800000 */
[----:B0-----:R-:W0:Y:S01]  /*04f0*/  S2R R4, SR_CgaCtaId ;  /* 0x0000000000047919 */ /* 0x001e220000008800 */
[----:B------:R-:W1:Y:S01]  /*0500*/  LDC.64 R22, c[0x0][0x380] ;  /* 0x0000e000ff167b82 */ /* 0x000e620000000a00 */
[----:B------:R-:W-:-:S04]  /*0510*/  MOV R3, 0x400 ;  /* 0x0000040000037802 */ /* 0x000fc80000000f00 */
[----:B0-----:R-:W-:-:S07]  /*0520*/  LEA R3, R4, R3, 0x18 ;  /* 0x0000000304037211 */ /* 0x001fce00078ec0ff */
.L_x_340:
        /* <DEDUP_REMOVED lines=66> */
.L_x_339:
[----:B------:R-:W-:Y:S05]  /*0950*/  BSYNC.RECONVERGENT B1 ;  /* 0x0000000000017941 */ /* 0x000fea0003800200 */
.L_x_338:
        /* <DEDUP_REMOVED lines=9> */
.L_x_343:
        /* <DEDUP_REMOVED lines=16> */
.L_x_342:
[----:B------:R-:W-:Y:S05]  /*0af0*/  BSYNC.RECONVERGENT B1 ;  /* 0x0000000000017941 */ /* 0x000fea0003800200 */
.L_x_341:
[----:B------:R-:W-:Y:S05]  /*0b00*/  @!P2 BRA `(.L_x_334) ;  /* 0x0000000000f0a947 */ /* 0x000fea0003800000 */
[----:B012---:R-:W0:Y:S01]  /*0b10*/  S2R R5, SR_CgaCtaId ;  /* 0x0000000000057919 */ /* 0x007e220000008800 */
[----:B------:R-:W1:Y:S01]  /*0b20*/  LDC.64 R2, c[0x0][0x388] ;  /* 0x0000e200ff027b82 */ /* 0x000e620000000a00 */
[----:B------:R-:W-:-:S05]  /*0b30*/  MOV R4, 0x400 ;  /* 0x0000040000047802 */ /* 0x000fca0000000f00 */
[----:B------:R-:W-:-:S05]  /*0b40*/  VIADD R4, R4, 0x1000 ;  /* 0x0000100004047836 */ /* 0x000fca0000000000 */
[----:B0-----:R-:W-:-:S07]  /*0b50*/  LEA R20, R5, R4, 0x18 ;  /* 0x0000000405147211 */ /* 0x001fce00078ec0ff */
.L_x_344:
        /* <DEDUP_REMOVED lines=55> */
.L_x_334:
[----:B------:R-:W-:Y:S05]  /*0ed0*/  BSYNC.RECONVERGENT B0 ;  /* 0x0000000000007941 */ /* 0x000fea0003800200 */
.L_x_333:
        /* <DEDUP_REMOVED lines=73> */
.L_x_356:
        /* <DEDUP_REMOVED lines=49> */
.L_x_349:
[----:B01----:R-:W-:Y:S05]  /*1680*/  BSYNC.RECONVERGENT B1 ;  /* 0x0000000000017941 */ /* 0x003fea0003800200 */
.L_x_348:
        /* <DEDUP_REMOVED lines=10> */
.L_x_352:
        /* <DEDUP_REMOVED lines=72> */
.L_x_351:
[----:B------:R-:W-:Y:S05]  /*1bb0*/  BSYNC.RECONVERGENT B1 ;  /* 0x0000000000017941 */ /* 0x000fea0003800200 */
.L_x_350:
        /* <DEDUP_REMOVED lines=50> */
.L_x_354:
[----:B------:R-:W-:Y:S05]  /*1ee0*/  BSYNC.RECONVERGENT B1 ;  /* 0x0000000000017941 */ /* 0x000fea0003800200 */
.L_x_353:
[----:B------:R-:W-:Y:S05]  /*1ef0*/  @!P2 BRA `(.L_x_347) ;  /* 0x0000000000eca947 */ /* 0x000fea0003800000 */
.L_x_355:
        /* <DEDUP_REMOVED lines=59> */
.L_x_347:
[----:B01----:R-:W-:Y:S05]  /*22b0*/  BSYNC.RECONVERGENT B0 ;  /* 0x0000000000007941 */ /* 0x003fea0003800200 */
.L_x_346:
        /* <DEDUP_REMOVED lines=162> */
.L_x_345:
        /* <DEDUP_REMOVED lines=157> */
.L_x_358:
[----:B------:R-:W-:Y:S05]  /*36b0*/  BSYNC.RECONVERGENT B0 ;  /* 0x0000000000007941 */ /* 0x000fea0003800200 */
.L_x_357:
        /* <DEDUP_REMOVED lines=9> */
.L_x_359:
        /* <DEDUP_REMOVED lines=11> */
.L_x_535:


//--------------------- .text._Z17sgemm_warp_tilingILi128ELi128ELi16ELi8ELi8ELi4ELi2EEvPKfS1_Pfiiiff --------------------------
	.section	.text._Z17sgemm_warp_tilingILi128ELi128ELi16ELi8ELi8ELi4ELi2EEvPKfS1_Pfiiiff,"ax",@progbits
	.align	128
        .global         _Z17sgemm_warp_tilingILi128ELi128ELi16ELi8ELi8ELi4ELi2EEvPKfS1_Pfiiiff
        .type           _Z17sgemm_warp_tilingILi128ELi128ELi16ELi8ELi8ELi4ELi2EEvPKfS1_Pfiiiff,@function
        .size           _Z17sgemm_warp_tilingILi128ELi128ELi16ELi8ELi8ELi4ELi2EEvPKfS1_Pfiiiff,(.L_x_536 - _Z17sgemm_warp_tilingILi128ELi128ELi16ELi8ELi8ELi4ELi2EEvPKfS1_Pfiiiff)
        .other          _Z17sgemm_warp_tilingILi128ELi128ELi16ELi8ELi8ELi4ELi2EEvPKfS1_Pfiiiff,@"STO_CUDA_ENTRY STV_DEFAULT"
_Z17sgemm_warp_tilingILi128ELi128ELi16ELi8ELi8ELi4ELi2EEvPKfS1_Pfiiiff:
.text._Z17sgemm_warp_tilingILi128ELi128ELi16ELi8ELi8ELi4ELi2EEvPKfS1_Pfiiiff:
[----:B------:R-:W-:Y:S01]  /*0000*/  LDC R1, c[0x0][0x37c] ;  /* 0x0000df00ff017b82 */ /* 0x000fe20000000800 */
[----:B------:R-:W0:Y:S01]  /*0010*/  LDCU UR4, c[0x0][0x3a0] ;  /* 0x00007400ff0477ac */ /* 0x000e220008000800 */
[----:B------:R-:W-:Y:S02]  /*0020*/  HFMA2 R79, -RZ, RZ, 0, 0 ;  /* 0x00000000ff4f7431 */ /* 0x000fe400000001ff */
[----:B------:R-:W-:Y:S01]  /*0030*/  IMAD.MOV.U32 R0, RZ, RZ, RZ ;  /* 0x000000ffff007224 */ /* 0x000fe200078e00ff */
[----:B------:R-:W-:Y:S02]  /*0040*/  CS2R R2, SRZ ;  /* 0x0000000000027805 */ /* 0x000fe4000001ff00 */
        /* <DEDUP_REMOVED lines=13> */
[----:B------:R-:W-:Y:S01]  /*0120*/  CS2R R46, SRZ ;  /* 0x00000000002e7805 */ /* 0x000fe2000001ff00 */
[----:B0-----:R-:W-:Y:S01]  /*0130*/  UISETP.GE.AND UP0, UPT, UR4, 0x1, UPT ;  /* 0x000000010400788c */ /* 0x001fe2000bf06270 */
        /* <DEDUP_REMOVED lines=10> */
[----:B------:R-:W-:Y:S01]  /*01e0*/  CS2R R60, SRZ ;  /* 0x00000000003c7805 */ /* 0x000fe2000001ff00 */
[----:B------:R-:W-:Y:S01]  /*01f0*/  IMAD.MOV.U32 R85, RZ, RZ, RZ ;  /* 0x000000ffff557224 */ /* 0x000fe200078e00ff */
[----:B------:R-:W-:-:S02]  /*0200*/  CS2R R62, SRZ ;  /* 0x00000000003e7805 */ /* 0x000fc4000001ff00 */
[----:B------:R-:W-:Y:S02]  /*0210*/  CS2R R64, SRZ ;  /* 0x0000000000407805 */ /* 0x000fe4000001ff00 */
[----:B------:R-:W-:Y:S02]  /*0220*/  CS2R R66, SRZ ;  /* 0x0000000000427805 */ /* 0x000fe4000001ff00 */
[----:B------:R-:W-:Y:S02]  /*0230*/  CS2R R68, SRZ ;  /* 0x0000000000447805 */ /* 0x000fe4000001ff00 */
[----:B------:R-:W-:Y:S01]  /*0240*/  CS2R R70, SRZ ;  /* 0x0000000000467805 */ /* 0x000fe2000001ff00 */
[----:B------:R-:W-:Y:S01]  /*0250*/  IMAD.MOV.U32 R75, RZ, RZ, RZ ;  /* 0x000000ffff4b7224 */ /* 0x000fe200078e00ff */
[----:B------:R-:W0:Y:S01]  /*0260*/  LDCU.64 UR10, c[0x0][0x358] ;  /* 0x00006b00ff0a77ac */ /* 0x000e220008000a00 */
[----:B------:R-:W-:Y:S01]  /*0270*/  IMAD.MOV.U32 R77, RZ, RZ, RZ ;  /* 0x000000ffff4d7224 */ /* 0x000fe200078e00ff */
[----:B------:R-:W-:Y:S06]  /*0280*/  BRA.U !UP0, `(.L_x_360) ;  /* 0x0000000d08347547 */ /* 0x000fec000b800000 */
[----:B------:R-:W1:Y:S01]  /*0290*/  S2R R74, SR_TID.X ;  /* 0x00000000004a7919 */ /* 0x000e620000002100 */
[----:B------:R-:W2:Y:S01]  /*02a0*/  S2UR UR6, SR_CTAID.Y ;  /* 0x00000000000679c3 */ /* 0x000ea20000002600 */
[----:B------:R-:W-:Y:S01]  /*02b0*/  MOV R0, RZ ;  /* 0x000000ff00007202 */ /* 0x000fe20000000f00 */
[----:B------:R-:W-:Y:S01]  /*02c0*/  UMOV UR4, URZ ;  /* 0x000000ff00047c82 */ /* 0x000fe20008000000 */
[----:B--2---:R-:W-:Y:S01]  /*02d0*/  USHF.L.U32 UR6, UR6, 0x7, URZ ;  /* 0x0000000706067899 */ /* 0x004fe200080006ff */
[----:B-1----:R-:W-:Y:S02]  /*02e0*/  SHF.R.U32.HI R76, RZ, 0x4, R74 ;  /* 0x00000004ff4c7819 */ /* 0x002fe4000001164a */
[----:B------:R-:W-:-:S03]  /*02f0*/  LOP3.LUT R78, R74, 0xf, RZ, 0xc0, !PT ;  /* 0x0000000f4a4e7812 */ /* 0x000fc600078ec0ff */
[----:B------:R-:W-:-:S07]  /*0300*/  LOP3.LUT R80, R76, UR6, RZ, 0xfc, !PT ;  /* 0x000000064c507c12 */ /* 0x000fce000f8efcff */
.L_x_365:
[C---:B------:R-:W-:Y:S01]  /*0310*/  ISETP.GT.U32.AND P0, PT, R74.reuse, 0x2ff, PT ;  /* 0x000002ff4a00780c */ /* 0x040fe20003f04070 */
[C---:B------:R-:W-:Y:S01]  /*0320*/  IMAD.SHL.U32 R34, R74.reuse, 0x200, RZ ;  /* 0x000002004a227824 */ /* 0x040fe200078e00ff */
[C---:B------:R-:W-:Y:S01]  /*0330*/  IADD3 R35, PT, PT, R74.reuse, 0x200, RZ ;  /* 0x000002004a237810 */ /* 0x040fe20007ffe0ff */
[C---:B------:R-:W-:Y:S01]  /*0340*/  VIADD R90, R74.reuse, 0x100 ;  /* 0x000001004a5a7836 */ /* 0x040fe20000000000 */
[C---:B------:R-:W-:Y:S01]  /*0350*/  LOP3.LUT R86, R74.reuse, 0x400, RZ, 0xfc, !PT ;  /* 0x000004004a567812 */ /* 0x040fe200078efcff */
[----:B------:R-:W-:Y:S01]  /*0360*/  VIADD R88, R74, 0x300 ;  /* 0x000003004a587836 */ /* 0x000fe20000000000 */
[----:B------:R-:W1:Y:S01]  /*0370*/  LDCU UR13, c[0x0][0x3a0] ;  /* 0x00007400ff0d77ac */ /* 0x000e620008000800 */
[----:B------:R-:W2:Y:S01]  /*0380*/  S2R R74, SR_TID.X ;  /* 0x00000000004a7919 */ /* 0x000ea20000002100 */
[----:B------:R-:W3:Y:S01]  /*0390*/  LDC.64 R20, c[0x0][0x380] ;  /* 0x0000e000ff147b82 */ /* 0x000ee20000000a00 */
[----:B------:R-:W-:Y:S01]  /*03a0*/  SHF.R.U32.HI R90, RZ, 0x4, R90 ;  /* 0x00000004ff5a7819 */ /* 0x000fe2000001165a */
[----:B------:R-:W-:Y:S01]  /*03b0*/  VIADD R27, R78, UR4 ;  /* 0x000000044e1b7c36 */ /* 0x000fe20008000000 */
[----:B------:R-:W-:-:S02]  /*03c0*/  SHF.R.U32.HI R35, RZ, 0x4, R35 ;  /* 0x00000004ff237819 */ /* 0x000fc40000011623 */
[----:B------:R-:W4:Y:S01]  /*03d0*/  @!P0 S2R R25, SR_CTAID.Y ;  /* 0x0000000000198919 */ /* 0x000f220000002600 */
[----:B------:R-:W-:Y:S02]  /*03e0*/  LOP3.LUT R22, R90, UR6, RZ, 0xfc, !PT ;  /* 0x000000065a167c12 */ /* 0x000fe4000f8efcff */
[----:B------:R-:W-:Y:S02]  /*03f0*/  SHF.R.U32.HI R88, RZ, 0x4, R88 ;  /* 0x00000004ff587819 */ /* 0x000fe40000011658 */
[----:B------:R-:W-:Y:S02]  /*0400*/  SHF.R.U32.HI R86, RZ, 0x4, R86 ;  /* 0x00000004ff567819 */ /* 0x000fe40000011656 */
[----:B------:R-:W-:Y:S01]  /*0410*/  LOP3.LUT R26, R88, UR6, RZ, 0xfc, !PT ;  /* 0x00000006581a7c12 */ /* 0x000fe2000f8efcff */
[--C-:B-1----:R-:W-:Y:S01]  /*0420*/  IMAD R33, R22, UR13, R27.reuse ;  /* 0x0000000d16217c24 */ /* 0x102fe2000f8e021b */
[----:B------:R-:W-:Y:S01]  /*0430*/  LOP3.LUT R22, R35, UR6, RZ, 0xfc, !PT ;  /* 0x0000000623167c12 */ /* 0x000fe2000f8efcff */
[----:B------:R-:W-:-:S04]  /*0440*/  IMAD R29, R80, UR13, R27 ;  /* 0x0000000d501d7c24 */ /* 0x000fc8000f8e021b */
[--C-:B------:R-:W-:Y:S02]  /*0450*/  IMAD R31, R22, UR13, R27.reuse ;  /* 0x0000000d161f7c24 */ /* 0x100fe4000f8e021b */
[----:B------:R-:W-:Y:S02]  /*0460*/  IMAD R22, R26, UR13, R27 ;  /* 0x0000000d1a167c24 */ /* 0x000fe4000f8e021b */
[----:B---3--:R-:W-:Y:S01]  /*0470*/  IMAD.WIDE.U32 R32, R33, 0x4, R20 ;  /* 0x0000000421207825 */ /* 0x008fe200078e0014 */
[----:B--2---:R-:W-:-:S05]  /*0480*/  ISETP.GT.U32.AND P1, PT, R74, 0xff, PT ;  /* 0x000000ff4a00780c */ /* 0x004fca0003f24070 */
[----:B0-----:R-:W2:Y:S01]  /*0490*/  LDG.E.CONSTANT R32, desc[UR10][R32.64] ;  /* 0x0000000a20207981 */ /* 0x001ea2000c1e9900 */
[C---:B------:R-:W-:Y:S02]  /*04a0*/  ISETP.GT.U32.AND P2, PT, R74.reuse, 0x1ff, PT ;  /* 0x000001ff4a00780c */ /* 0x040fe40003f44070 */
[----:B------:R-:W-:-:S04]  /*04b0*/  @!P0 IADD3 R84, PT, PT, R74, 0x500, RZ ;  /* 0x000005004a548810 */ /* 0x000fc80007ffe0ff */
[----:B------:R-:W-:-:S04]  /*04c0*/  @!P0 SHF.R.U32.HI R84, RZ, 0x4, R84 ;  /* 0x00000004ff548819 */ /* 0x000fc80000011654 */
[----:B----4-:R-:W-:Y:S01]  /*04d0*/  @!P0 LEA R28, R25, R84, 0x7 ;  /* 0x00000054191c8211 */ /* 0x010fe200078e38ff */
[----:B------:R-:W0:Y:S01]  /*04e0*/  @!P1 S2R R24, SR_CTAID.Y ;  /* 0x0000000000189919 */ /* 0x000e220000002600 */
[C---:B------:R-:W-:Y:S02]  /*04f0*/  @!P1 VIADD R89, R74.reuse, 0x700 ;  /* 0x000007004a599836 */ /* 0x040fe40000000000 */
[----:B------:R-:W-:Y:S01]  /*0500*/  @!P2 VIADD R82, R74, 0x600 ;  /* 0x000006004a52a836 */ /* 0x000fe20000000000 */
[----:B------:R-:W1:Y:S01]  /*0510*/  @!P2 S2R R23, SR_CTAID.Y ;  /* 0x000000000017a919 */ /* 0x000e620000002600 */
[----:B------:R-:W-:Y:S01]  /*0520*/  @!P0 IMAD R25, R28, UR13, R27 ;  /* 0x0000000d1c198c24 */ /* 0x000fe2000f8e021b */
[----:B------:R-:W-:Y:S01]  /*0530*/  @!P1 SHF.R.U32.HI R89, RZ, 0x4, R89 ;  /* 0x00000004ff599819 */ /* 0x000fe20000011659 */
[----:B------:R-:W-:Y:S01]  /*0540*/  IMAD.WIDE.U32 R28, R29, 0x4, R20 ;  /* 0x000000041d1c7825 */ /* 0x000fe200078e0014 */
[----:B------:R-:W-:-:S04]  /*0550*/  @!P2 SHF.R.U32.HI R82, RZ, 0x4, R82 ;  /* 0x00000004ff52a819 */ /* 0x000fc80000011652 */
[----:B------:R3:W4:Y:S02]  /*0560*/  LDG.E.CONSTANT R91, desc[UR10][R28.64] ;  /* 0x0000000a1c5b7981 */ /* 0x000724000c1e9900 */
[----:B---3--:R-:W-:-:S06]  /*0570*/  IMAD.WIDE.U32 R28, R22, 0x4, R20 ;  /* 0x00000004161c7825 */ /* 0x008fcc00078e0014 */
[----:B------:R3:W5:Y:S01]  /*0580*/  LDG.E.CONSTANT R28, desc[UR10][R28.64] ;  /* 0x0000000a1c1c7981 */ /* 0x000762000c1e9900 */
[----:B0-----:R-:W-:Y:S01]  /*0590*/  @!P1 IMAD R26, R24, 0x80, R89 ;  /* 0x00000080181a9824 */ /* 0x001fe200078e0259 */
[----:B------:R-:W-:Y:S01]  /*05a0*/  LOP3.LUT R24, R86, UR6, RZ, 0xfc, !PT ;  /* 0x0000000656187c12 */ /* 0x000fe2000f8efcff */
[----:B-1----:R-:W-:Y:S02]  /*05b0*/  @!P2 IMAD R30, R23, 0x80, R82 ;  /* 0x00000080171ea824 */ /* 0x002fe400078e0252 */
[--C-:B------:R-:W-:Y:S02]  /*05c0*/  @!P1 IMAD R93, R26, UR13, R27.reuse ;  /* 0x0000000d1a5d9c24 */ /* 0x100fe4000f8e021b */
[--C-:B------:R-:W-:Y:S02]  /*05d0*/  @!P2 IMAD R23, R30, UR13, R27.reuse ;  /* 0x0000000d1e17ac24 */ /* 0x100fe4000f8e021b */
[----:B------:R-:W-:Y:S02]  /*05e0*/  IMAD R27, R24, UR13, R27 ;  /* 0x0000000d181b7c24 */ /* 0x000fe4000f8e021b */
[----:B------:R-:W-:-:S04]  /*05f0*/  IMAD.WIDE.U32 R30, R31, 0x4, R20 ;  /* 0x000000041f1e7825 */ /* 0x000fc800078e0014 */
[--C-:B------:R-:W-:Y:S02]  /*0600*/  IMAD.WIDE.U32 R26, R27, 0x4, R20.reuse ;  /* 0x000000041b1a7825 */ /* 0x100fe400078e0014 */
[----:B------:R-:W5:Y:S02]  /*0610*/  LDG.E.CONSTANT R30, desc[UR10][R30.64] ;  /* 0x0000000a1e1e7981 */ /* 0x000f64000c1e9900 */
[--C-:B------:R-:W-:Y:S02]  /*0620*/  @!P0 IMAD.WIDE.U32 R24, R25, 0x4, R20.reuse ;  /* 0x0000000419188825 */ /* 0x100fe400078e0014 */
[----:B------:R0:W5:Y:S02]  /*0630*/  LDG.E.CONSTANT R26, desc[UR10][R26.64] ;  /* 0x0000000a1a1a7981 */ /* 0x000164000c1e9900 */
[--C-:B------:R-:W-:Y:S02]  /*0640*/  @!P2 IMAD.WIDE.U32 R22, R23, 0x4, R20.reuse ;  /* 0x000000041716a825 */ /* 0x100fe400078e0014 */
[----:B------:R-:W5:Y:S02]  /*0650*/  @!P0 LDG.E.CONSTANT R24, desc[UR10][R24.64] ;  /* 0x0000000a18188981 */ /* 0x000f64000c1e9900 */
[----:B------:R-:W-:-:S02]  /*0660*/  @!P1 IMAD.WIDE.U32 R20, R93, 0x4, R20 ;  /* 0x000000045d149825 */ /* 0x000fc400078e0014 */
[----:B------:R1:W5:Y:S04]  /*0670*/  @!P2 LDG.E.CONSTANT R22, desc[UR10][R22.64] ;  /* 0x0000000a1616a981 */ /* 0x000368000c1e9900 */
[----:B------:R1:W5:Y:S01]  /*0680*/  @!P1 LDG.E.CONSTANT R20, desc[UR10][R20.64] ;  /* 0x0000000a14149981 */ /* 0x000362000c1e9900 */
[----:B------:R-:W3:Y:S01]  /*0690*/  S2UR UR8, SR_CgaCtaId ;  /* 0x00000000000879c3 */ /* 0x000ee20000008800 */
[----:B------:R-:W-:Y:S01]  /*06a0*/  UMOV UR5, 0x400 ;  /* 0x0000040000057882 */ /* 0x000fe20000000000 */
[----:B------:R-:W-:Y:S01]  /*06b0*/  LOP3.LUT R34, R34, 0x1e00, RZ, 0xc0, !PT ;  /* 0x00001e0022227812 */ /* 0x000fe200078ec0ff */
[----:B---3--:R-:W-:-:S06]  /*06c0*/  ULEA UR9, UR8, UR5, 0x18 ;  /* 0x0000000508097291 */ /* 0x008fcc000f8ec0ff */
[----:B------:R-:W-:-:S05]  /*06d0*/  IADD3 R29, PT, PT, R34, UR9, RZ ;  /* 0x00000009221d7c10 */ /* 0x000fca000fffe0ff */
[--C-:B------:R-:W-:Y:S01]  /*06e0*/  IMAD R34, R76, 0x4, R29.reuse ;  /* 0x000000044c227824 */ /* 0x100fe200078e021d */
[-C--:B------:R-:W-:Y:S01]  /*06f0*/  LEA R35, R35, R29.reuse, 0x2 ;  /* 0x0000001d23237211 */ /* 0x080fe200078e10ff */
[--C-:B0-----:R-:W-:Y:S02]  /*0700*/  IMAD R27, R90, 0x4, R29.reuse ;  /* 0x000000045a1b7824 */ /* 0x101fe400078e021d */
[--C-:B-1----:R-:W-:Y:S01]  /*0710*/  IMAD R23, R88, 0x4, R29.reuse ;  /* 0x0000000458177824 */ /* 0x102fe200078e021d */
[----:B------:R-:W-:Y:S01]  /*0720*/  @!P0 LEA R25, R84, R29, 0x2 ;  /* 0x0000001d54198211 */ /* 0x000fe200078e10ff */
[--C-:B------:R-:W-:Y:S02]  /*0730*/  IMAD R21, R86, 0x4, R29.reuse ;  /* 0x0000000456157824 */ /* 0x100fe400078e021d */
[--C-:B------:R-:W-:Y:S02]  /*0740*/  @!P2 IMAD R31, R82, 0x4, R29.reuse ;  /* 0x00000004521fa824 */ /* 0x100fe400078e021d */
[----:B------:R-:W-:Y:S01]  /*0750*/  @!P1 IMAD R29, R89, 0x4, R29 ;  /* 0x00000004591d9824 */ /* 0x000fe200078e021d */
[----:B------:R-:W-:Y:S01]  /*0760*/  BSSY.RECONVERGENT B0, `(.L_x_361) ;  /* 0x0000023000007945 */ /* 0x000fe20003800200 */
[----:B----4-:R0:W-:Y:S04]  /*0770*/  STS [R34], R91 ;  /* 0x0000005b22007388 */ /* 0x0101e80000000800 */
[----:B--2---:R0:W-:Y:S04]  /*0780*/  STS [R27], R32 ;  /* 0x000000201b007388 */ /* 0x0041e80000000800 */
[----:B-----5:R0:W-:Y:S04]  /*0790*/  STS [R35], R30 ;  /* 0x0000001e23007388 */ /* 0x0201e80000000800 */
[----:B------:R0:W-:Y:S04]  /*07a0*/  STS [R23], R28 ;  /* 0x0000001c17007388 */ /* 0x0001e80000000800 */
[----:B------:R0:W-:Y:S04]  /*07b0*/  STS [R21], R26 ;  /* 0x0000001a15007388 */ /* 0x0001e80000000800 */
[----:B------:R0:W-:Y:S04]  /*07c0*/  @!P0 STS [R25], R24 ;  /* 0x0000001819008388 */ /* 0x0001e80000000800 */
[----:B------:R0:W-:Y:S04]  /*07d0*/  @!P2 STS [R31], R22 ;  /* 0x000000161f00a388 */ /* 0x0001e80000000800 */
[----:B------:R0:W-:Y:S01]  /*07e0*/  @!P1 STS [R29], R20 ;  /* 0x000000141d009388 */ /* 0x0001e20000000800 */
[----:B------:R-:W-:Y:S05]  /*07f0*/  @P2 BRA `(.L_x_362) ;  /* 0x0000000000642947 */ /* 0x000fea0003800000 */
[----:B0-----:R-:W0:Y:S01]  /*0800*/  S2R R23, SR_CTAID.X ;  /* 0x0000000000177919 */ /* 0x001e220000002500 */
[----:B------:R-:W1:Y:S01]  /*0810*/  LDC R26, c[0x0][0x39c] ;  /* 0x0000e700ff1a7b82 */ /* 0x000e620000000800 */
[C---:B------:R-:W-:Y:S01]  /*0820*/  IMAD.SHL.U32 R24, R74.reuse, 0x4, RZ ;  /* 0x000000044a187824 */ /* 0x040fe200078e00ff */
[----:B------:R-:W-:Y:S01]  /*0830*/  UIADD3 UR7, UPT, UPT, UR5, 0x2000, URZ ;  /* 0x0000200005077890 */ /* 0x000fe2000fffe0ff */
[----:B------:R-:W-:-:S03]  /*0840*/  SHF.L.U32 R21, R74, 0x4, RZ ;  /* 0x000000044a157819 */ /* 0x000fc600000006ff */
[----:B------:R-:W-:Y:S01]  /*0850*/  ULEA UR7, UR8, UR7, 0x18 ;  /* 0x0000000708077291 */ /* 0x000fe2000f8ec0ff */
[----:B------:R-:W-:Y:S02]  /*0860*/  LOP3.LUT R22, R24, 0x7c, RZ, 0xc0, !PT ;  /* 0x0000007c18167812 */ /* 0x000fe400078ec0ff */
[----:B------:R-:W-:Y:S02]  /*0870*/  LOP3.LUT R21, R21, 0x1f0, RZ, 0xe2, !PT ;  /* 0x000001f015157812 */ /* 0x000fe400078ee2ff */
[----:B------:R-:W-:-:S04]  /*0880*/  SHF.R.U32.HI R20, RZ, 0x7, R24 ;  /* 0x00000007ff147819 */ /* 0x000fc80000011618 */
[C---:B------:R-:W-:Y:S01]  /*0890*/  LEA R21, R20.reuse, R21, 0x9 ;  /* 0x0000001514157211 */ /* 0x040fe200078e48ff */
[----:B------:R-:W-:Y:S02]  /*08a0*/  VIADD R20, R20, UR4 ;  /* 0x0000000414147c36 */ /* 0x000fe40008000000 */
[----:B0-----:R-:W-:Y:S02]  /*08b0*/  IMAD R23, R23, 0x80, R22 ;  /* 0x0000008017177824 */ /* 0x001fe400078e0216 */
[----:B------:R-:W-:Y:S02]  /*08c0*/  IMAD.U32 R22, RZ, RZ, UR7 ;  /* 0x00000007ff167e24 */ /* 0x000fe4000f8e00ff */
[----:B-1----:R-:W-:-:S03]  /*08d0*/  IMAD R27, R20, R26, R23 ;  /* 0x0000001a141b7224 */ /* 0x002fc600078e0217 */
[----:B------:R-:W-:-:S07]  /*08e0*/  IADD3 R25, PT, PT, R21, 0x8, R22 ;  /* 0x0000000815197810 */ /* 0x000fce0007ffe016 */
.L_x_363:
[----:B------:R-:W0:Y:S02]  /*08f0*/  LDC.64 R20, c[0x0][0x388] ;  /* 0x0000e200ff147b82 */ /* 0x000e240000000a00 */
[----:B0-----:R-:W-:-:S06]  /*0900*/  IMAD.WIDE R20, R27, 0x4, R20 ;  /* 0x000000041b147825 */ /* 0x001fcc00078e0214 */
[----:B------:R-:W2:Y:S01]  /*0910*/  LDG.E.128.CONSTANT R20, desc[UR10][R20.64] ;  /* 0x0000000a14147981 */ /* 0x000ea2000c1e9d00 */
[----:B------:R-:W-:Y:S01]  /*0920*/  ISETP.GE.U32.AND P3, PT, R24, 0x400, PT ;  /* 0x000004001800780c */ /* 0x000fe20003f66070 */
[----:B------:R-:W-:Y:S01]  /*0930*/  IMAD R27, R26, 0x8, R27 ;  /* 0x000000081a1b7824 */ /* 0x000fe200078e021b */
[----:B------:R-:W-:Y:S01]  /*0940*/  IADD3 R24, PT, PT, R24, 0x400, RZ ;  /* 0x0000040018187810 */ /* 0x000fe20007ffe0ff */
[----:B--2---:R-:W-:Y:S04]  /*0950*/  STS.64 [R25+-0x8], R20 ;  /* 0xfffff81419007388 */ /* 0x004fe80000000a00 */
[----:B------:R0:W-:Y:S02]  /*0960*/  STS.64 [R25], R22 ;  /* 0x0000001619007388 */ /* 0x0001e40000000a00 */
[----:B0-----:R-:W-:-:S04]  /*0970*/  VIADD R25, R25, 0x1000 ;  /* 0x0000100019197836 */ /* 0x001fc80000000000 */
[----:B------:R-:W-:Y:S05]  /*0980*/  @!P3 BRA `(.L_x_363) ;  /* 0xfffffffc00d8b947 */ /* 0x000fea000383ffff */
.L_x_362:
[----:B------:R-:W-:Y:S05]  /*0990*/  BSYNC.RECONVERGENT B0 ;  /* 0x0000000000007941 */ /* 0x000fea0003800200 */
.L_x_361:
[----:B------:R-:W-:Y:S01]  /*09a0*/  BAR.SYNC.DEFER_BLOCKING 0x0 ;  /* 0x0000000000007b1d */ /* 0x000fe20000010000 */
[C---:B0-----:R-:W-:Y:S01]  /*09b0*/  IMAD.SHL.U32 R23, R74.reuse, 0x8, RZ ;  /* 0x000000084a177824 */ /* 0x041fe200078e00ff */
[C---:B------:R-:W-:Y:S01]  /*09c0*/  SHF.L.U32 R21, R74.reuse, 0x2, RZ ;  /* 0x000000024a157819 */ /* 0x040fe200000006ff */
[C---:B------:R-:W-:Y:S01]  /*09d0*/  IMAD.SHL.U32 R20, R74.reuse, 0x2, RZ ;  /* 0x000000024a147824 */ /* 0x040fe200078e00ff */
[----:B------:R-:W-:Y:S01]  /*09e0*/  UIADD3 UR5, UPT, UPT, UR5, 0x2000, URZ ;  /* 0x0000200005057890 */ /* 0x000fe2000fffe0ff */
[C---:B------:R-:W-:Y:S02]  /*09f0*/  SHF.L.U32 R22, R74.reuse, 0x5, RZ ;  /* 0x000000054a167819 */ /* 0x040fe400000006ff */
[----:B------:R-:W-:Y:S01]  /*0a00*/  LOP3.LUT R21, R21, 0x60, RZ, 0xc0, !PT ;  /* 0x0000006015157812 */ /* 0x000fe200078ec0ff */
[----:B------:R-:W-:Y:S01]  /*0a10*/  ULEA UR8, UR8, UR5, 0x18 ;  /* 0x0000000508087291 */ /* 0x000fe2000f8ec0ff */
[----:B------:R-:W-:Y:S02]  /*0a20*/  LOP3.LUT R23, R23, 0x100, RZ, 0xc0, !PT ;  /* 0x0000010017177812 */ /* 0x000fe400078ec0ff */
[C---:B------:R-:W-:Y:S01]  /*0a30*/  @!P0 LOP3.LUT R78, R74.reuse, 0xf, RZ, 0xc0, !PT ;  /* 0x0000000f4a4e8812 */ /* 0x040fe200078ec0ff */
[----:B------:R-:W-:Y:S01]  /*0a40*/  UMOV UR5, URZ ;  /* 0x000000ff00057c82 */ /* 0x000fe20008000000 */
[----:B------:R-:W-:-:S02]  /*0a50*/  @!P2 LOP3.LUT R78, R74, 0xf, RZ, 0xc0, !PT ;  /* 0x0000000f4a4ea812 */ /* 0x000fc400078ec0ff */
[----:B------:R-:W-:Y:S02]  /*0a60*/  LOP3.LUT R82, R21, 0x780, R20, 0xf8, !PT ;  /* 0x0000078015527812 */ /* 0x000fe400078ef814 */
[----:B------:R-:W-:Y:S02]  /*0a70*/  LOP3.LUT R84, R23, 0xe0, R22, 0xf8, !PT ;  /* 0x000000e017547812 */ /* 0x000fe400078ef816 */
[----:B------:R-:W-:-:S07]  /*0a80*/  @!P1 LOP3.LUT R78, R74, 0xf, RZ, 0xc0, !PT ;  /* 0x0000000f4a4e9812 */ /* 0x000fce00078ec0ff */
.L_x_364:
[----:B------:R-:W-:Y:S02]  /*0a90*/  ULEA UR7, UR5, UR9, 0x9 ;  /* 0x0000000905077291 */ /* 0x000fe4000f8e48ff */
[----:B------:R-:W-:Y:S02]  /*0aa0*/  ULEA UR12, UR5, UR8, 0x9 ;  /* 0x00000008050c7291 */ /* 0x000fe4000f8e48ff */
[----:B------:R-:W-:-:S04]  /*0ab0*/  UIADD3 UR5, UPT, UPT, UR5, 0x1, URZ ;  /* 0x0000000105057890 */ /* 0x000fc8000fffe0ff */
[----:B------:R-:W-:Y:S01]  /*0ac0*/  UISETP.NE.AND UP0, UPT, UR5, 0x10, UPT ;  /* 0x000000100500788c */ /* 0x000fe2000bf05270 */
[----:B------:R-:W-:Y:S04]  /*0ad0*/  LDS.128 R20, [R82+UR7] ;  /* 0x0000000752147984 */ /* 0x000fe80008000c00 */
[----:B------:R-:W0:Y:S04]  /*0ae0*/  LDS.128 R24, [R84+UR12] ;  /* 0x0000000c54187984 */ /* 0x000e280008000c00 */
[----:B------:R-:W1:Y:S04]  /*0af0*/  LDS.128 R28, [R82+UR7+0x10] ;  /* 0x00001007521c7984 */ /* 0x000e680008000c00 */
[----:B------:R-:W2:Y:S01]  /*0b00*/  LDS.128 R32, [R84+UR12+0x10] ;  /* 0x0000100c54207984 */ /* 0x000ea20008000c00 */
        /* <DEDUP_REMOVED lines=66> */
[----:B------:R-:W-:-:S04]  /*0f30*/  UIADD3 UR4, UPT, UPT, UR4, 0x10, URZ ;  /* 0x0000001004047890 */ /* 0x000fc8000fffe0ff */
[----:B------:R-:W-:-:S09]  /*0f40*/  UISETP.GE.AND UP0, UPT, UR4, UR13, UPT ;  /* 0x0000000d0400728c */ /* 0x000fd2000bf06270 */
[----:B------:R-:W-:Y:S05]  /*0f50*/  BRA.U !UP0, `(.L_x_365) ;  /* 0xfffffff108ec7547 */ /* 0x000fea000b83ffff */
.L_x_360:
[----:B------:R-:W1:Y:S01]  /*0f60*/  S2R R31, SR_TID.X ;  /* 0x00000000001f7919 */ /* 0x000e620000002100 */
[----:B------:R-:W2:Y:S01]  /*0f70*/  LDCU UR6, c[0x0][0x3a8] ;  /* 0x00007500ff0677ac */ /* 0x000ea20008000800 */
[----:B------:R-:W3:Y:S01]  /*0f80*/  S2R R22, SR_CTAID.X ;  /* 0x0000000000167919 */ /* 0x000ee20000002500 */
[----:B------:R-:W4:Y:S01]  /*0f90*/  S2R R23, SR_CTAID.Y ;  /* 0x0000000000177919 */ /* 0x000f220000002600 */
[----:B--2---:R-:W-:Y:S01]  /*0fa0*/  FSETP.NEU.AND P0, PT, RZ, UR6, PT ;  /* 0x00000006ff007c0b */ /* 0x004fe2000bf0d000 */
[C---:B-1----:R-:W-:Y:S01]  /*0fb0*/  IMAD.SHL.U32 R21, R31.reuse, 0x8, RZ ;  /* 0x000000081f157824 */ /* 0x042fe200078e00ff */
[----:B------:R-:W-:Y:S02]  /*0fc0*/  SHF.R.U32.HI R20, RZ, 0x1, R31 ;  /* 0x00000001ff147819 */ /* 0x000fe4000001161f */
[----:B------:R-:W-:Y:S02]  /*0fd0*/  SHF.L.U32 R32, R31, 0x1, RZ ;  /* 0x000000011f207819 */ /* 0x000fe400000006ff */
[----:B------:R-:W-:-:S02]  /*0fe0*/  LOP3.LUT R21, R21, 0x38, RZ, 0xc0, !PT ;  /* 0x0000003815157812 */ /* 0x000fc400078ec0ff */
[----:B------:R-:W-:Y:S02]  /*0ff0*/  LOP3.LUT R20, R20, 0x1e0, RZ, 0xc0, !PT ;  /* 0x000001e014147812 */ /* 0x000fe400078ec0ff */
[----:B------:R-:W-:Y:S01]  /*1000*/  LOP3.LUT R31, R31, 0x18, RZ, 0xc0, !PT ;  /* 0x000000181f1f7812 */ /* 0x000fe200078ec0ff */
[----:B---3--:R-:W-:Y:S01]  /*1010*/  IMAD R21, R22, 0x80, R21 ;  /* 0x0000008016157824 */ /* 0x008fe200078e0215 */
[----:B------:R-:W-:Y:S01]  /*1020*/  LOP3.LUT R32, R32, 0x40, RZ, 0xc0, !PT ;  /* 0x0000004020207812 */ /* 0x000fe200078ec0ff */
[----:B----4-:R-:W-:-:S03]  /*1030*/  IMAD R20, R23, 0x80, R20 ;  /* 0x0000008017147824 */ /* 0x010fc600078e0214 */
[----:B------:R-:W-:Y:S01]  /*1040*/  IADD3 R32, PT, PT, R32, R21, RZ ;  /* 0x0000001520207210 */ /* 0x000fe20007ffe0ff */
[----:B------:R-:W-:Y:S01]  /*1050*/  IMAD.IADD R31, R31, 0x1, R20 ;  /* 0x000000011f1f7824 */ /* 0x000fe200078e0214 */
[----:B------:R-:W-:Y:S06]  /*1060*/  @!P0 BRA `(.L_x_366) ;  /* 0x0000002800448947 */ /* 0x000fec0003800000 */
[----:B------:R-:W1:Y:S01]  /*1070*/  LDC.64 R20, c[0x0][0x398] ;  /* 0x0000e600ff147b82 */ /* 0x000e620000000a00 */
[C---:B------:R-:W-:Y:S01]  /*1080*/  VIADD R34, R32.reuse, 0x1 ;  /* 0x0000000120227836 */ /* 0x040fe20000000000 */
[----:B------:R-:W2:Y:S01]  /*1090*/  LDCU.64 UR4, c[0x0][0x390] ;  /* 0x00007200ff0477ac */ /* 0x000ea20008000a00 */
[----:B-1----:R-:W-:-:S04]  /*10a0*/  ISETP.GE.AND P0, PT, R32, R21, PT ;  /* 0x000000152000720c */ /* 0x002fc80003f06270 */
[----:B------:R-:W-:-:S13]  /*10b0*/  ISETP.LT.AND P0, PT, R31, R20, !P0 ;  /* 0x000000141f00720c */ /* 0x000fda0004701270 */
[----:B------:R-:W1:Y:S01]  /*10c0*/  @P0 LDC.64 R24, c[0x0][0x390] ;  /* 0x0000e400ff180b82 */ /* 0x000e620000000a00 */
[-C--:B------:R-:W-:Y:S01]  /*10d0*/  @P0 IMAD R23, R31, R21.reuse, R32 ;  /* 0x000000151f170224 */ /* 0x080fe200078e0220 */
[----:B------:R-:W-:-:S06]  /*10e0*/  ISETP.GE.AND P1, PT, R34, R21, PT ;  /* 0x000000152200720c */ /* 0x000fcc0003f26270 */
[----:B------:R-:W3:Y:S01]  /*10f0*/  @P0 LDC R27, c[0x0][0x3a4] ;  /* 0x0000e900ff1b0b82 */ /* 0x000ee20000000800 */
[----:B-1----:R-:W-:-:S05]  /*1100*/  @P0 IMAD.WIDE R24, R23, 0x4, R24 ;  /* 0x0000000417180825 */ /* 0x002fca00078e0218 */
[----:B0-----:R-:W4:Y:S01]  /*1110*/  @P0 LDG.E R22, desc[UR10][R24.64] ;  /* 0x0000000a18160981 */ /* 0x001f22000c1e1900 */
[----:B------:R-:W-:Y:S02]  /*1120*/  P2R R33, PR, RZ, 0x2 ;  /* 0x00000002ff217803 */ /* 0x000fe40000000000 */
[----:B------:R-:W-:Y:S02]  /*1130*/  ISETP.GE.OR P1, PT, R31, R20, P1 ;  /* 0x000000141f00720c */ /* 0x000fe40000f26670 */
[----:B------:R-:W-:-:S11]  /*1140*/  SHF.R.S32.HI R30, RZ, 0x1f, R32 ;  /* 0x0000001fff1e7819 */ /* 0x000fd60000011420 */
[----:B------:R-:W-:-:S05]  /*1150*/  @!P1 IMAD R23, R31, R21, RZ ;  /* 0x000000151f179224 */ /* 0x000fca00078e02ff */
[----:B------:R-:W-:-:S04]  /*1160*/  @!P1 IADD3 R26, P2, PT, R32, R23, RZ ;  /* 0x00000017201a9210 */ /* 0x000fc80007f5e0ff */
[----:B------:R-:W-:Y:S02]  /*1170*/  @!P1 LEA.HI.X.SX32 R23, R23, R30, 0x1, P2 ;  /* 0x0000001e17179211 */ /* 0x000fe400010f0eff */
[----:B--2---:R-:W-:-:S04]  /*1180*/  @!P1 LEA R28, P2, R26, UR4, 0x2 ;  /* 0x000000041a1c9c11 */ /* 0x004fc8000f8410ff */
[----:B------:R-:W-:Y:S01]  /*1190*/  @!P1 LEA.HI.X R29, R26, UR5, R23, 0x2, P2 ;  /* 0x000000051a1d9c11 */ /* 0x000fe200090f1417 */
[----:B----4-:R-:W-:-:S04]  /*11a0*/  @P0 FMUL R22, R22, UR6 ;  /* 0x0000000616160c20 */ /* 0x010fc80008400000 */
[----:B---3--:R-:W-:Y:S01]  /*11b0*/  @P0 FFMA R87, R87, R27, R22 ;  /* 0x0000001b57570223 */ /* 0x008fe20000000016 */
[----:B------:R-:W-:Y:S01]  /*11c0*/  VIADD R76, R32, 0x2 ;  /* 0x00000002204c7836 */ /* 0x000fe20000000000 */
[----:B------:R-:W0:Y:S03]  /*11d0*/  @!P1 LDC R27, c[0x0][0x3a4] ;  /* 0x0000e900ff1b9b82 */ /* 0x000e260000000800 */
[----:B------:R1:W-:Y:S04]  /*11e0*/  @P0 STG.E desc[UR10][R24.64], R87 ;  /* 0x0000005718000986 */ /* 0x0003e8000c10190a */
[----:B------:R-:W2:Y:S01]  /*11f0*/  @!P1 LDG.E R26, desc[UR10][R28.64+0x4] ;  /* 0x0000040a1c1a9981 */ /* 0x000ea2000c1e1900 */
[----:B------:R-:W-:-:S02]  /*1200*/  ISETP.GE.AND P3, PT, R76, R21, PT ;  /* 0x000000154c00720c */ /* 0x000fc40003f66270 */
[----:B------:R-:W-:Y:S02]  /*1210*/  IADD3 R22, PT, PT, R32, 0x3, RZ ;  /* 0x0000000320167810 */ /* 0x000fe40007ffe0ff */
[CC--:B------:R-:W-:Y:S02]  /*1220*/  ISETP.GE.OR P2, PT, R31.reuse, R20.reuse, P3 ;  /* 0x000000141f00720c */ /* 0x0c0fe40001f46670 */
[----:B------:R-:W-:Y:S02]  /*1230*/  ISETP.GE.AND P0, PT, R22, R21, PT ;  /* 0x000000151600720c */ /* 0x000fe40003f06270 */
[----:B------:R-:W-:Y:S02]  /*1240*/  P2R R74, PR, RZ, 0x8 ;  /* 0x00000008ff4a7803 */ /* 0x000fe40000000000 */
[----:B------:R-:W-:Y:S02]  /*1250*/  ISETP.GE.OR P5, PT, R31, R20, P0 ;  /* 0x000000141f00720c */ /* 0x000fe400007a6670 */
[----:B------:R-:W-:-:S05]  /*1260*/  P2R R35, PR, RZ, 0x1 ;  /* 0x00000001ff237803 */ /* 0x000fca0000000000 */
[----:B------:R-:W3:Y:S06]  /*1270*/  @!P2 LDC.64 R22, c[0x0][0x390] ;  /* 0x0000e400ff16ab82 */ /* 0x000eec0000000a00 */
[----:B-1----:R-:W-:Y:S02]  /*1280*/  @!P5 IMAD R87, R31, R21, RZ ;  /* 0x000000151f57d224 */ /* 0x002fe400078e02ff */
[----:B------:R-:W1:Y:S01]  /*1290*/  @!P5 LDC.64 R24, c[0x0][0x390] ;  /* 0x0000e400ff18db82 */ /* 0x000e620000000a00 */
[----:B--2---:R-:W-:-:S04]  /*12a0*/  @!P1 FMUL R26, R26, UR6 ;  /* 0x000000061a1a9c20 */ /* 0x004fc80008400000 */
[----:B0-----:R-:W-:Y:S01]  /*12b0*/  @!P1 FFMA R85, R85, R27, R26 ;  /* 0x0000001b55559223 */ /* 0x001fe2000000001a */
[----:B------:R-:W-:-:S04]  /*12c0*/  @!P2 IMAD R27, R31, R21, RZ ;  /* 0x000000151f1ba224 */ /* 0x000fc800078e02ff */
[----:B------:R0:W-:Y:S01]  /*12d0*/  @!P1 STG.E desc[UR10][R28.64+0x4], R85 ;  /* 0x000004551c009986 */ /* 0x0001e2000c10190a */
[----:B------:R-:W-:-:S04]  /*12e0*/  @!P2 IADD3 R78, P1, PT, R32, R27, RZ ;  /* 0x0000001b204ea210 */ /* 0x000fc80007f3e0ff */
[----:B------:R-:W-:Y:S02]  /*12f0*/  @!P2 LEA.HI.X.SX32 R27, R27, R30, 0x1, P1 ;  /* 0x0000001e1b1ba211 */ /* 0x000fe400008f0eff */
[----:B---3--:R-:W-:Y:S01]  /*1300*/  @!P2 LEA R26, P1, R78, R22, 0x2 ;  /* 0x000000164e1aa211 */ /* 0x008fe200078210ff */
[----:B------:R-:W-:-:S03]  /*1310*/  VIADD R22, R32, 0x4 ;  /* 0x0000000420167836 */ /* 0x000fc60000000000 */
[----:B------:R-:W-:Y:S02]  /*1320*/  @!P2 LEA.HI.X R27, R78, R23, R27, 0x2, P1 ;  /* 0x000000174e1ba211 */ /* 0x000fe400008f141b */
[----:B------:R-:W-:-:S04]  /*1330*/  @!P5 IADD3 R23, P1, PT, R32, R87, RZ ;  /* 0x000000572017d210 */ /* 0x000fc80007f3e0ff */
[----:B------:R-:W-:Y:S02]  /*1340*/  @!P5 LEA.HI.X.SX32 R78, R87, R30, 0x1, P1 ;  /* 0x0000001e574ed211 */ /* 0x000fe400008f0eff */
[----:B-1----:R-:W-:-:S04]  /*1350*/  @!P5 LEA R24, P1, R23, R24, 0x2 ;  /* 0x000000181718d211 */ /* 0x002fc800078210ff */
[----:B------:R-:W-:Y:S02]  /*1360*/  @!P5 LEA.HI.X R25, R23, R25, R78, 0x2, P1 ;  /* 0x000000191719d211 */ /* 0x000fe400008f144e */
[----:B------:R-:W-:-:S04]  /*1370*/  ISETP.GE.AND P1, PT, R22, R21, PT ;  /* 0x000000151600720c */ /* 0x000fc80003f26270 */
[----:B------:R-:W-:-:S13]  /*1380*/  ISETP.GE.OR P4, PT, R31, R20, P1 ;  /* 0x000000141f00720c */ /* 0x000fda0000f86670 */
[----:B------:R-:W-:-:S05]  /*1390*/  @!P4 IMAD R23, R31, R21, RZ ;  /* 0x000000151f17c224 */ /* 0x000fca00078e02ff */
[----:B0-----:R-:W-:-:S04]  /*13a0*/  @!P4 IADD3 R29, P3, PT, R32, R23, RZ ;  /* 0x00000017201dc210 */ /* 0x001fc80007f7e0ff */
[----:B------:R-:W-:Y:S02]  /*13b0*/  @!P4 LEA.HI.X.SX32 R78, R23, R30, 0x1, P3 ;  /* 0x0000001e174ec211 */ /* 0x000fe400018f0eff */
[----:B------:R-:W0:Y:S02]  /*13c0*/  @!P4 LDC.64 R22, c[0x0][0x390] ;  /* 0x0000e400ff16cb82 */ /* 0x000e240000000a00 */
[C---:B0-----:R-:W-:Y:S02]  /*13d0*/  @!P4 LEA R28, P3, R29.reuse, R22, 0x2 ;  /* 0x000000161d1cc211 */ /* 0x041fe400078610ff */
[----:B------:R-:W2:Y:S02]  /*13e0*/  @!P2 LDG.E R22, desc[UR10][R26.64+0x8] ;  /* 0x0000080a1a16a981 */ /* 0x000ea4000c1e1900 */
[----:B------:R-:W-:Y:S02]  /*13f0*/  @!P4 LEA.HI.X R29, R29, R23, R78, 0x2, P3 ;  /* 0x000000171d1dc211 */ /* 0x000fe400018f144e */
[----:B------:R-:W0:Y:S01]  /*1400*/  @!P2 LDC R23, c[0x0][0x3a4] ;  /* 0x0000e900ff17ab82 */ /* 0x000e220000000800 */
[----:B--2---:R-:W-:-:S04]  /*1410*/  @!P2 FMUL R22, R22, UR6 ;  /* 0x000000061616ac20 */ /* 0x004fc80008400000 */
[----:B0-----:R-:W-:Y:S01]  /*1420*/  @!P2 FFMA R83, R83, R23, R22 ;  /* 0x000000175353a223 */ /* 0x001fe20000000016 */
[----:B------:R-:W-:-:S04]  /*1430*/  VIADD R22, R32, 0x5 ;  /* 0x0000000520167836 */ /* 0x000fc80000000000 */
[----:B------:R0:W-:Y:S01]  /*1440*/  @!P2 STG.E desc[UR10][R26.64+0x8], R83 ;  /* 0x000008531a00a986 */ /* 0x0001e2000c10190a */
[----:B------:R-:W-:-:S04]  /*1450*/  ISETP.GE.AND P2, PT, R22, R21, PT ;  /* 0x000000151600720c */ /* 0x000fc80003f46270 */
[----:B------:R-:W-:Y:S01]  /*1460*/  ISETP.GE.OR P3, PT, R31, R20, P2 ;  /* 0x000000141f00720c */ /* 0x000fe20001766670 */
[----:B0-----:R-:W0:-:S12]  /*1470*/  @!P5 LDC R26, c[0x0][0x3a4] ;  /* 0x0000e900ff1adb82 */ /* 0x001e180000000800 */
[----:B------:R-:W-:Y:S01]  /*1480*/  @!P3 IMAD R23, R31, R21, RZ ;  /* 0x000000151f17b224 */ /* 0x000fe200078e02ff */
[----:B------:R-:W1:Y:S04]  /*1490*/  @!P4 LDC R27, c[0x0][0x3a4] ;  /* 0x0000e900ff1bcb82 */ /* 0x000e680000000800 */
[----:B------:R-:W-:-:S04]  /*14a0*/  @!P3 IADD3 R78, P6, PT, R32, R23, RZ ;  /* 0x00000017204eb210 */ /* 0x000fc80007fde0ff */
[----:B------:R-:W-:Y:S01]  /*14b0*/  @!P3 LEA.HI.X.SX32 R80, R23, R30, 0x1, P6 ;  /* 0x0000001e1750b211 */ /* 0x000fe200030f0eff */
[----:B------:R-:W2:Y:S08]  /*14c0*/  @!P3 LDC R85, c[0x0][0x3a4] ;  /* 0x0000e900ff55bb82 */ /* 0x000eb00000000800 */
[----:B------:R-:W3:Y:S02]  /*14d0*/  @!P3 LDC.64 R22, c[0x0][0x390] ;  /* 0x0000e400ff16bb82 */ /* 0x000ee40000000a00 */
[----:B---3--:R-:W-:-:S04]  /*14e0*/  @!P3 LEA R22, P6, R78, R22, 0x2 ;  /* 0x000000164e16b211 */ /* 0x008fc800078c10ff */
[----:B------:R-:W-:Y:S02]  /*14f0*/  @!P3 LEA.HI.X R23, R78, R23, R80, 0x2, P6 ;  /* 0x000000174e17b211 */ /* 0x000fe400030f1450 */
[----:B------:R-:W3:Y:S02]  /*1500*/  @!P5 LDG.E R78, desc[UR10][R24.64+0xc] ;  /* 0x00000c0a184ed981 */ /* 0x000ee4000c1e1900 */
[----:B---3--:R-:W-:-:S04]  /*1510*/  @!P5 FMUL R78, R78, UR6 ;  /* 0x000000064e4edc20 */ /* 0x008fc80008400000 */
[----:B0-----:R-:W-:-:S05]  /*1520*/  @!P5 FFMA R79, R79, R26, R78 ;  /* 0x0000001a4f4fd223 */ /* 0x001fca000000004e */
[----:B------:R0:W-:Y:S04]  /*1530*/  @!P5 STG.E desc[UR10][R24.64+0xc], R79 ;  /* 0x00000c4f1800d986 */ /* 0x0001e8000c10190a */
[----:B------:R-:W3:Y:S02]  /*1540*/  @!P4 LDG.E R26, desc[UR10][R28.64+0x10] ;  /* 0x0000100a1c1ac981 */ /* 0x000ee4000c1e1900 */
[----:B---3--:R-:W-:-:S04]  /*1550*/  @!P4 FMUL R26, R26, UR6 ;  /* 0x000000061a1acc20 */ /* 0x008fc80008400000 */
[----:B-1----:R-:W-:-:S05]  /*1560*/  @!P4 FFMA R27, R81, R27, R26 ;  /* 0x0000001b511bc223 */ /* 0x002fca000000001a */
[----:B------:R1:W-:Y:S04]  /*1570*/  @!P4 STG.E desc[UR10][R28.64+0x10], R27 ;  /* 0x0000101b1c00c986 */ /* 0x0003e8000c10190a */
[----:B------:R-:W3:Y:S01]  /*1580*/  @!P3 LDG.E R26, desc[UR10][R22.64+0x14] ;  /* 0x0000140a161ab981 */ /* 0x000ee2000c1e1900 */
[----:B------:R-:W-:Y:S02]  /*1590*/  IMAD R83, R31, R21, R21 ;  /* 0x000000151f537224 */ /* 0x000fe400078e0215 */
[----:B---3--:R-:W-:-:S04]  /*15a0*/  @!P3 FMUL R81, R26, UR6 ;  /* 0x000000061a51bc20 */ /* 0x008fc80008400000 */
[----:B--2---:R-:W-:-:S05]  /*15b0*/  @!P3 FFMA R85, R72, R85, R81 ;  /* 0x000000554855b223 */ /* 0x004fca0000000051 */
[----:B------:R2:W-:Y:S01]  /*15c0*/  @!P3 STG.E desc[UR10][R22.64+0x14], R85 ;  /* 0x000014551600b986 */ /* 0x0005e2000c10190a */
[----:B0-----:R-:W-:Y:S02]  /*15d0*/  IADD3 R24, P3, PT, R32, R83, RZ ;  /* 0x0000005320187210 */ /* 0x001fe40007f7e0ff */
[C---:B------:R-:W-:Y:S02]  /*15e0*/  IADD3 R81, PT, PT, R83.reuse, R21, RZ ;  /* 0x0000001553517210 */ /* 0x040fe40007ffe0ff */
[----:B------:R-:W-:Y:S02]  /*15f0*/  LEA.HI.X.SX32 R25, R83, R30, 0x1, P3 ;  /* 0x0000001e53197211 */ /* 0x000fe400018f0eff */
[----:B------:R-:W-:-:S04]  /*1600*/  LEA R78, P3, R24, UR4, 0x2 ;  /* 0x00000004184e7c11 */ /* 0x000fc8000f8610ff */
[----:B------:R-:W-:Y:S02]  /*1610*/  LEA.HI.X R79, R24, UR5, R25, 0x2, P3 ;  /* 0x00000005184f7c11 */ /* 0x000fe400098f1419 */
[C---:B------:R-:W-:Y:S01]  /*1620*/  IADD3 R25, P3, PT, R32.reuse, R81, RZ ;  /* 0x0000005120197210 */ /* 0x040fe20007f7e0ff */
[----:B------:R-:W-:-:S03]  /*1630*/  VIADD R24, R32, 0x6 ;  /* 0x0000000620187836 */ /* 0x000fc60000000000 */
[----:B-1----:R-:W-:Y:S02]  /*1640*/  LEA.HI.X.SX32 R28, R81, R30, 0x1, P3 ;  /* 0x0000001e511c7211 */ /* 0x002fe400018f0eff */
[----:B------:R-:W-:-:S04]  /*1650*/  LEA R26, P3, R25, UR4, 0x2 ;  /* 0x00000004191a7c11 */ /* 0x000fc8000f8610ff */
[----:B------:R-:W-:Y:S02]  /*1660*/  LEA.HI.X R27, R25, UR5, R28, 0x2, P3 ;  /* 0x00000005191b7c11 */ /* 0x000fe400098f141c */
[----:B------:R-:W-:-:S04]  /*1670*/  ISETP.GE.AND P3, PT, R24, R21, PT ;  /* 0x000000151800720c */ /* 0x000fc80003f66270 */
[----:B------:R-:W-:-:S13]  /*1680*/  ISETP.GE.OR P6, PT, R31, R20, P3 ;  /* 0x000000141f00720c */ /* 0x000fda0001fc6670 */
[----:B--2---:R-:W-:-:S05]  /*1690*/  @!P6 IMAD R23, R31, R21, RZ ;  /* 0x000000151f17e224 */ /* 0x004fca00078e02ff */
[----:B------:R-:W-:-:S04]  /*16a0*/  @!P6 IADD3 R25, P4, PT, R32, R23, RZ ;  /* 0x000000172019e210 */ /* 0x000fc80007f9e0ff */
[----:B------:R-:W-:Y:S02]  /*16b0*/  @!P6 LEA.HI.X.SX32 R28, R23, R30, 0x1, P4 ;  /* 0x0000001e171ce211 */ /* 0x000fe400020f0eff */
[----:B------:R-:W0:Y:S02]  /*16c0*/  @!P6 LDC.64 R22, c[0x0][0x390] ;  /* 0x0000e400ff16eb82 */ /* 0x000e240000000a00 */
[----:B0-----:R-:W-:Y:S01]  /*16d0*/  @!P6 LEA R24, P4, R25, R22, 0x2 ;  /* 0x000000161918e211 */ /* 0x001fe200078810ff */
[----:B------:R-:W-:-:S03]  /*16e0*/  VIADD R22, R32, 0x7 ;  /* 0x0000000720167836 */ /* 0x000fc60000000000 */
[----:B------:R-:W-:Y:S02]  /*16f0*/  @!P6 LEA.HI.X R25, R25, R23, R28, 0x2, P4 ;  /* 0x000000171919e211 */ /* 0x000fe400020f141c */
[----:B------:R-:W-:-:S04]  /*1700*/  ISETP.GE.AND P4, PT, R22, R21, PT ;  /* 0x000000151600720c */ /* 0x000fc80003f86270 */
[----:B------:R-:W-:-:S13]  /*1710*/  ISETP.GE.OR P5, PT, R31, R20, P4 ;  /* 0x000000141f00720c */ /* 0x000fda00027a6670 */
[----:B------:R-:W-:Y:S01]  /*1720*/  @!P5 IMAD R23, R31, R21, RZ ;  /* 0x000000151f17d224 */ /* 0x000fe200078e02ff */
[----:B------:R-:W0:Y:S04]  /*1730*/  @!P5 LDC R85, c[0x0][0x3a4] ;  /* 0x0000e900ff55db82 */ /* 0x000e280000000800 */
[----:B------:R-:W-:-:S04]  /*1740*/  @!P5 IADD3 R28, P0, PT, R32, R23, RZ ;  /* 0x00000017201cd210 */ /* 0x000fc80007f1e0ff */
[----:B------:R-:W-:Y:S02]  /*1750*/  @!P5 LEA.HI.X.SX32 R29, R23, R30, 0x1, P0 ;  /* 0x0000001e171dd211 */ /* 0x000fe400000f0eff */
[----:B------:R-:W1:Y:S02]  /*1760*/  @!P5 LDC.64 R22, c[0x0][0x390] ;  /* 0x0000e400ff16db82 */ /* 0x000e640000000a00 */
[----:B-1----:R-:W-:-:S04]  /*1770*/  @!P5 LEA R22, P0, R28, R22, 0x2 ;  /* 0x000000161c16d211 */ /* 0x002fc800078010ff */
[----:B------:R-:W-:Y:S02]  /*1780*/  @!P5 LEA.HI.X R23, R28, R23, R29, 0x2, P0 ;  /* 0x000000171c17d211 */ /* 0x000fe400000f141d */
[----:B------:R-:W2:Y:S01]  /*1790*/  @!P6 LDG.E R28, desc[UR10][R24.64+0x18] ;  /* 0x0000180a181ce981 */ /* 0x000ea2000c1e1900 */
[----:B------:R-:W1:Y:S01]  /*17a0*/  @!P6 LDC R29, c[0x0][0x3a4] ;  /* 0x0000e900ff1deb82 */ /* 0x000e620000000800 */
[----:B--2---:R-:W-:-:S04]  /*17b0*/  @!P6 FMUL R28, R28, UR6 ;  /* 0x000000061c1cec20 */ /* 0x004fc80008400000 */
[----:B-1----:R-:W-:-:S05]  /*17c0*/  @!P6 FFMA R59, R59, R29, R28 ;  /* 0x0000001d3b3be223 */ /* 0x002fca000000001c */
[----:B------:R1:W-:Y:S04]  /*17d0*/  @!P6 STG.E desc[UR10][R24.64+0x18], R59 ;  /* 0x0000183b1800e986 */ /* 0x0003e8000c10190a */
[----:B------:R-:W2:Y:S01]  /*17e0*/  @!P5 LDG.E R28, desc[UR10][R22.64+0x1c] ;  /* 0x00001c0a161cd981 */ /* 0x000ea2000c1e1900 */
[----:B------:R-:W-:Y:S02]  /*17f0*/  ISETP.NE.AND P0, PT, R35, RZ, PT ;  /* 0x000000ff2300720c */ /* 0x000fe40003f05270 */
[----:B------:R-:W-:Y:S02]  /*1800*/  ISETP.GE.AND P6, PT, R32, R21, PT ;  /* 0x000000152000720c */ /* 0x000fe40003fc6270 */
[----:B------:R-:W-:Y:S01]  /*1810*/  IADD3 R35, PT, PT, R31, 0x1, RZ ;  /* 0x000000011f237810 */ /* 0x000fe20007ffe0ff */
[----:B--2---:R-:W-:-:S04]  /*1820*/  @!P5 FMUL R29, R28, UR6 ;  /* 0x000000061c1ddc20 */ /* 0x004fc80008400000 */
[----:B0-----:R-:W-:-:S05]  /*1830*/  @!P5 FFMA R85, R56, R85, R29 ;  /* 0x000000553855d223 */ /* 0x001fca000000001d */
[----:B------:R0:W-:Y:S01]  /*1840*/  @!P5 STG.E desc[UR10][R22.64+0x1c], R85 ;  /* 0x00001c551600d986 */ /* 0x0001e2000c10190a */
[----:B------:R-:W-:-:S13]  /*1850*/  ISETP.LT.AND P5, PT, R35, R20, !P6 ;  /* 0x000000142300720c */ /* 0x000fda00077a1270 */
[----:B------:R-:W2:Y:S01]  /*1860*/  @P5 LDC.64 R28, c[0x0][0x390] ;  /* 0x0000e400ff1c5b82 */ /* 0x000ea20000000a00 */
[----:B------:R-:W-:-:S07]  /*1870*/  @P5 IMAD.IADD R83, R32, 0x1, R83 ;  /* 0x0000000120535824 */ /* 0x000fce00078e0253 */
[----:B-1----:R-:W1:Y:S01]  /*1880*/  @P5 LDC R25, c[0x0][0x3a4] ;  /* 0x0000e900ff195b82 */ /* 0x002e620000000800 */
[----:B--2---:R-:W-:-:S05]  /*1890*/  @P5 IMAD.WIDE R28, R83, 0x4, R28 ;  /* 0x00000004531c5825 */ /* 0x004fca00078e021c */
[----:B------:R-:W2:Y:S02]  /*18a0*/  @P5 LDG.E R24, desc[UR10][R28.64] ;  /* 0x0000000a1c185981 */ /* 0x000ea4000c1e1900 */
[----:B--2---:R-:W-:-:S04]  /*18b0*/  @P5 FMUL R24, R24, UR6 ;  /* 0x0000000618185c20 */ /* 0x004fc80008400000 */
[----:B-1----:R-:W-:-:S05]  /*18c0*/  @P5 FFMA R25, R57, R25, R24 ;  /* 0x0000001939195223 */ /* 0x002fca0000000018 */
[----:B------:R1:W-:Y:S01]  /*18d0*/  @P5 STG.E desc[UR10][R28.64], R25 ;  /* 0x000000191c005986 */ /* 0x0003e2000c10190a */
[----:B------:R-:W-:-:S13]  /*18e0*/  ISETP.GE.OR P5, PT, R35, R20, P4 ;  /* 0x000000142300720c */ /* 0x000fda00027a6670 */
[----:B0-----:R-:W2:Y:S01]  /*18f0*/  @!P5 LDG.E R22, desc[UR10][R78.64+0x1c] ;  /* 0x00001c0a4e16d981 */ /* 0x001ea2000c1e1900 */
[----:B------:R-:W0:Y:S01]  /*1900*/  @!P5 LDC R59, c[0x0][0x3a4] ;  /* 0x0000e900ff3bdb82 */ /* 0x000e220000000800 */
[----:B------:R-:W-:Y:S01]  /*1910*/  IMAD.IADD R57, R81, 0x1, R21 ;  /* 0x0000000151397824 */ /* 0x000fe200078e0215 */
[----:B------:R-:W-:Y:S01]  /*1920*/  ISETP.GE.AND P6, PT, R34, R21, PT ;  /* 0x000000152200720c */ /* 0x000fe20003fc6270 */
[----:B------:R-:W-:Y:S01]  /*1930*/  BSSY.RECONVERGENT B0, `(.L_x_367) ;  /* 0x000000f000007945 */ /* 0x000fe20003800200 */
[----:B--2---:R-:W-:-:S04]  /*1940*/  @!P5 FMUL R23, R22, UR6 ;  /* 0x000000061617dc20 */ /* 0x004fc80008400000 */
[----:B0-----:R-:W-:-:S05]  /*1950*/  @!P5 FFMA R59, R46, R59, R23 ;  /* 0x0000003b2e3bd223 */ /* 0x001fca0000000017 */
[----:B------:R1:W-:Y:S01]  /*1960*/  @!P5 STG.E desc[UR10][R78.64+0x1c], R59 ;  /* 0x00001c3b4e00d986 */ /* 0x0003e2000c10190a */
[----:B------:R-:W-:-:S04]  /*1970*/  IADD3 R23, P5, PT, R32, R57, RZ ;  /* 0x0000003920177210 */ /* 0x000fc80007fbe0ff */
[----:B------:R-:W-:Y:S02]  /*1980*/  LEA.HI.X.SX32 R24, R57, R30, 0x1, P5 ;  /* 0x0000001e39187211 */ /* 0x000fe400028f0eff */
[----:B------:R-:W-:-:S04]  /*1990*/  LEA R22, P5, R23, UR4, 0x2 ;  /* 0x0000000417167c11 */ /* 0x000fc8000f8a10ff */
[----:B------:R-:W-:Y:S02]  /*19a0*/  LEA.HI.X R23, R23, UR5, R24, 0x2, P5 ;  /* 0x0000000517177c11 */ /* 0x000fe4000a8f1418 */
[----:B------:R-:W-:-:S13]  /*19b0*/  ISETP.GE.OR P5, PT, R35, R20, P6 ;  /* 0x000000142300720c */ /* 0x000fda00037a6670 */
[----:B-1----:R-:W-:Y:S05]  /*19c0*/  @P5 BRA `(.L_x_368) ;  /* 0x0000000000145947 */ /* 0x002fea0003800000 */
[----:B------:R-:W2:Y:S01]  /*19d0*/  LDG.E R24, desc[UR10][R78.64+0x4] ;  /* 0x0000040a4e187981 */ /* 0x000ea2000c1e1900 */
[----:B------:R-:W0:Y:S01]  /*19e0*/  LDCU UR7, c[0x0][0x3a4] ;  /* 0x00007480ff0777ac */ /* 0x000e220008000800 */
[----:B--2---:R-:W-:-:S04]  /*19f0*/  FMUL R25, R24, UR6 ;  /* 0x0000000618197c20 */ /* 0x004fc80008400000 */
[----:B0-----:R-:W-:-:S05]  /*1a00*/  FFMA R25, R54, UR7, R25 ;  /* 0x0000000736197c23 */ /* 0x001fca0008000019 */
[----:B------:R0:W-:Y:S02]  /*1a10*/  STG.E desc[UR10][R78.64+0x4], R25 ;  /* 0x000004194e007986 */ /* 0x0001e4000c10190a */
.L_x_368:
[----:B------:R-:W-:Y:S05]  /*1a20*/  BSYNC.RECONVERGENT B0 ;  /* 0x0000000000007941 */ /* 0x000fea0003800200 */
.L_x_367:
[----:B------:R-:W-:Y:S01]  /*1a30*/  ISETP.GE.AND P5, PT, R76, R21, PT ;  /* 0x000000154c00720c */ /* 0x000fe20003fa6270 */
[----:B------:R-:W-:Y:S03]  /*1a40*/  BSSY.RECONVERGENT B0, `(.L_x_369) ;  /* 0x0000008000007945 */ /* 0x000fe60003800200 */
[----:B------:R-:W-:-:S13]  /*1a50*/  ISETP.GE.OR P5, PT, R35, R20, P5 ;  /* 0x000000142300720c */ /* 0x000fda0002fa6670 */
[----:B------:R-:W-:Y:S05]  /*1a60*/  @P5 BRA `(.L_x_370) ;  /* 0x0000000000145947 */ /* 0x000fea0003800000 */
[----:B------:R-:W0:Y:S01]  /*1a70*/  LDG.E R24, desc[UR10][R78.64+0x8] ;  /* 0x0000080a4e187981 */ /* 0x000e22000c1e1900 */
[----:B------:R-:W1:Y:S01]  /*1a80*/  LDCU UR7, c[0x0][0x3a4] ;  /* 0x00007480ff0777ac */ /* 0x000e620008000800 */
[----:B0-----:R-:W-:-:S04]  /*1a90*/  FMUL R25, R24, UR6 ;  /* 0x0000000618197c20 */ /* 0x001fc80008400000 */
[----:B-1----:R-:W-:-:S05]  /*1aa0*/  FFMA R25, R52, UR7, R25 ;  /* 0x0000000734197c23 */ /* 0x002fca0008000019 */
[----:B------:R1:W-:Y:S02]  /*1ab0*/  STG.E desc[UR10][R78.64+0x8], R25 ;  /* 0x000008194e007986 */ /* 0x0003e4000c10190a */
.L_x_370:
[----:B------:R-:W-:Y:S05]  /*1ac0*/  BSYNC.RECONVERGENT B0 ;  /* 0x0000000000007941 */ /* 0x000fea0003800200 */
.L_x_369:
[----:B------:R-:W-:Y:S01]  /*1ad0*/  ISETP.GE.OR P5, PT, R35, R20, P0 ;  /* 0x000000142300720c */ /* 0x000fe200007a6670 */
[----:B------:R-:W-:-:S12]  /*1ae0*/  BSSY.RECONVERGENT B0, `(.L_x_371) ;  /* 0x0000007000007945 */ /* 0x000fd80003800200 */
[----:B------:R-:W-:Y:S05]  /*1af0*/  @P5 BRA `(.L_x_372) ;  /* 0x0000000000145947 */ /* 0x000fea0003800000 */
[----:B------:R-:W0:Y:S01]  /*1b00*/  LDG.E R24, desc[UR10][R78.64+0xc] ;  /* 0x00000c0a4e187981 */ /* 0x000e22000c1e1900 */
[----:B------:R-:W2:Y:S01]  /*1b10*/  LDCU UR7, c[0x0][0x3a4] ;  /* 0x00007480ff0777ac */ /* 0x000ea20008000800 */
[----:B01----:R-:W-:-:S04]  /*1b20*/  FMUL R25, R24, UR6 ;  /* 0x0000000618197c20 */ /* 0x003fc80008400000 */
[----:B--2---:R-:W-:-:S05]  /*1b30*/  FFMA R25, R50, UR7, R25 ;  /* 0x0000000732197c23 */ /* 0x004fca0008000019 */
[----:B------:R2:W-:Y:S02]  /*1b40*/  STG.E desc[UR10][R78.64+0xc], R25 ;  /* 0x00000c194e007986 */ /* 0x0005e4000c10190a */
.L_x_372:
[----:B------:R-:W-:Y:S05]  /*1b50*/  BSYNC.RECONVERGENT B0 ;  /* 0x0000000000007941 */ /* 0x000fea0003800200 */
.L_x_371:
[----:B------:R-:W-:Y:S01]  /*1b60*/  ISETP.GE.OR P5, PT, R35, R20, P1 ;  /* 0x000000142300720c */ /* 0x000fe20000fa6670 */
[----:B------:R-:W-:-:S12]  /*1b70*/  BSSY.RECONVERGENT B0, `(.L_x_373) ;  /* 0x0000007000007945 */ /* 0x000fd80003800200 */
[----:B------:R-:W-:Y:S05]  /*1b80*/  @P5 BRA `(.L_x_374) ;  /* 0x0000000000145947 */ /* 0x000fea0003800000 */
[----:B------:R-:W3:Y:S01]  /*1b90*/  LDG.E R24, desc[UR10][R78.64+0x10] ;  /* 0x0000100a4e187981 */ /* 0x000ee2000c1e1900 */
[----:B------:R-:W4:Y:S01]  /*1ba0*/  LDCU UR7, c[0x0][0x3a4] ;  /* 0x00007480ff0777ac */ /* 0x000f220008000800 */
[----:B---3--:R-:W-:-:S04]  /*1bb0*/  FMUL R24, R24, UR6 ;  /* 0x0000000618187c20 */ /* 0x008fc80008400000 */
[----:B----4-:R-:W-:-:S05]  /*1bc0*/  FFMA R55, R55, UR7, R24 ;  /* 0x0000000737377c23 */ /* 0x010fca0008000018 */
[----:B------:R3:W-:Y:S02]  /*1bd0*/  STG.E desc[UR10][R78.64+0x10], R55 ;  /* 0x000010374e007986 */ /* 0x0007e4000c10190a */
.L_x_374:
[----:B------:R-:W-:Y:S05]  /*1be0*/  BSYNC.RECONVERGENT B0 ;  /* 0x0000000000007941 */ /* 0x000fea0003800200 */
.L_x_373:
[----:B------:R-:W-:Y:S01]  /*1bf0*/  ISETP.GE.OR P5, PT, R35, R20, P2 ;  /* 0x000000142300720c */ /* 0x000fe200017a6670 */
[----:B------:R-:W-:-:S12]  /*1c00*/  BSSY.RECONVERGENT B0, `(.L_x_375) ;  /* 0x0000007000007945 */ /* 0x000fd80003800200 */
[----:B------:R-:W-:Y:S05]  /*1c10*/  @P5 BRA `(.L_x_376) ;  /* 0x0000000000145947 */ /* 0x000fea0003800000 */
[----:B------:R-:W0:Y:S01]  /*1c20*/  LDG.E R24, desc[UR10][R78.64+0x14] ;  /* 0x0000140a4e187981 */ /* 0x000e22000c1e1900 */
[----:B------:R-:W4:Y:S01]  /*1c30*/  LDCU UR7, c[0x0][0x3a4] ;  /* 0x00007480ff0777ac */ /* 0x000f220008000800 */
[----:B012---:R-:W-:-:S04]  /*1c40*/  FMUL R25, R24, UR6 ;  /* 0x0000000618197c20 */ /* 0x007fc80008400000 */
[----:B----4-:R-:W-:-:S05]  /*1c50*/  FFMA R25, R48, UR7, R25 ;  /* 0x0000000730197c23 */ /* 0x010fca0008000019 */
[----:B------:R4:W-:Y:S02]  /*1c60*/  STG.E desc[UR10][R78.64+0x14], R25 ;  /* 0x000014194e007986 */ /* 0x0009e4000c10190a */
.L_x_376:
[----:B------:R-:W-:Y:S05]  /*1c70*/  BSYNC.RECONVERGENT B0 ;  /* 0x0000000000007941 */ /* 0x000fea0003800200 */
.L_x_375:
[----:B------:R-:W-:Y:S01]  /*1c80*/  ISETP.GE.OR P5, PT, R35, R20, P3 ;  /* 0x000000142300720c */ /* 0x000fe20001fa6670 */
[----:B------:R-:W-:-:S12]  /*1c90*/  BSSY.RECONVERGENT B0, `(.L_x_377) ;  /* 0x0000007000007945 */ /* 0x000fd80003800200 */
[----:B------:R-:W-:Y:S05]  /*1ca0*/  @P5 BRA `(.L_x_378) ;  /* 0x0000000000145947 */ /* 0x000fea0003800000 */
[----:B------:R-:W5:Y:S01]  /*1cb0*/  LDG.E R24, desc[UR10][R78.64+0x18] ;  /* 0x0000180a4e187981 */ /* 0x000f62000c1e1900 */
[----:B------:R-:W0:Y:S01]  /*1cc0*/  LDCU UR7, c[0x0][0x3a4] ;  /* 0x00007480ff0777ac */ /* 0x000e220008000800 */
[----:B-----5:R-:W-:-:S04]  /*1cd0*/  FMUL R24, R24, UR6 ;  /* 0x0000000618187c20 */ /* 0x020fc80008400000 */
[----:B0-----:R-:W-:-:S05]  /*1ce0*/  FFMA R53, R53, UR7, R24 ;  /* 0x0000000735357c23 */ /* 0x001fca0008000018 */
[----:B------:R0:W-:Y:S02]  /*1cf0*/  STG.E desc[UR10][R78.64+0x18], R53 ;  /* 0x000018354e007986 */ /* 0x0001e4000c10190a */
.L_x_378:
[----:B------:R-:W-:Y:S05]  /*1d00*/  BSYNC.RECONVERGENT B0 ;  /* 0x0000000000007941 */ /* 0x000fea0003800200 */
.L_x_377:
[----:B------:R-:W-:Y:S02]  /*1d10*/  IADD3 R35, PT, PT, R31, 0x2, RZ ;  /* 0x000000021f237810 */ /* 0x000fe40007ffe0ff */
[----:B------:R-:W-:-:S04]  /*1d20*/  ISETP.GE.AND P5, PT, R32, R21, PT ;  /* 0x000000152000720c */ /* 0x000fc80003fa6270 */
[----:B------:R-:W-:-:S13]  /*1d30*/  ISETP.GE.OR P6, PT, R35, R20, P5 ;  /* 0x000000142300720c */ /* 0x000fda0002fc6670 */
[----:B012-4-:R-:W0:Y:S01]  /*1d40*/  @!P6 LDC.64 R24, c[0x0][0x390] ;  /* 0x0000e400ff18eb82 */ /* 0x017e220000000a00 */
[----:B------:R-:W-:-:S07]  /*1d50*/  @!P6 IMAD.IADD R81, R32, 0x1, R81 ;  /* 0x000000012051e824 */ /* 0x000fce00078e0251 */
[----:B------:R-:W1:Y:S01]  /*1d60*/  @!P6 LDC R53, c[0x0][0x3a4] ;  /* 0x0000e900ff35eb82 */ /* 0x000e620000000800 */
[----:B0-----:R-:W-:-:S05]  /*1d70*/  @!P6 IMAD.WIDE R24, R81, 0x4, R24 ;  /* 0x000000045118e825 */ /* 0x001fca00078e0218 */
[----:B------:R-:W2:Y:S02]  /*1d80*/  @!P6 LDG.E R28, desc[UR10][R24.64] ;  /* 0x0000000a181ce981 */ /* 0x000ea4000c1e1900 */
[----:B--2---:R-:W-:-:S04]  /*1d90*/  @!P6 FMUL R28, R28, UR6 ;  /* 0x000000061c1cec20 */ /* 0x004fc80008400000 */
[----:B-1----:R-:W-:-:S05]  /*1da0*/  @!P6 FFMA R53, R51, R53, R28 ;  /* 0x000000353335e223 */ /* 0x002fca000000001c */
[----:B------:R0:W-:Y:S01]  /*1db0*/  @!P6 STG.E desc[UR10][R24.64], R53 ;  /* 0x000000351800e986 */ /* 0x0001e2000c10190a */
[----:B------:R-:W-:-:S13]  /*1dc0*/  ISETP.GE.OR P6, PT, R35, R20, P4 ;  /* 0x000000142300720c */ /* 0x000fda00027c6670 */
[----:B------:R-:W2:Y:S01]  /*1dd0*/  @!P6 LDG.E R28, desc[UR10][R26.64+0x1c] ;  /* 0x00001c0a1a1ce981 */ /* 0x000ea2000c1e1900 */
[----:B---3--:R-:W1:Y:S01]  /*1de0*/  @!P6 LDC R55, c[0x0][0x3a4] ;  /* 0x0000e900ff37eb82 */ /* 0x008e620000000800 */
[----:B------:R-:W-:Y:S01]  /*1df0*/  IMAD.IADD R51, R57, 0x1, R21 ;  /* 0x0000000139337824 */ /* 0x000fe200078e0215 */
[----:B------:R-:W-:Y:S01]  /*1e00*/  BSSY.RECONVERGENT B0, `(.L_x_379) ;  /* 0x0000010000007945 */ /* 0x000fe20003800200 */
[----:B--2---:R-:W-:-:S04]  /*1e10*/  @!P6 FMUL R29, R28, UR6 ;  /* 0x000000061c1dec20 */ /* 0x004fc80008400000 */
[----:B-1----:R-:W-:-:S05]  /*1e20*/  @!P6 FFMA R55, R44, R55, R29 ;  /* 0x000000372c37e223 */ /* 0x002fca000000001d */
[----:B------:R0:W-:Y:S01]  /*1e30*/  @!P6 STG.E desc[UR10][R26.64+0x1c], R55 ;  /* 0x00001c371a00e986 */ /* 0x0001e2000c10190a */
[----:B------:R-:W-:-:S04]  /*1e40*/  IADD3 R29, P6, PT, R32, R51, RZ ;  /* 0x00000033201d7210 */ /* 0x000fc80007fde0ff */
[----:B------:R-:W-:Y:S02]  /*1e50*/  LEA.HI.X.SX32 R44, R51, R30, 0x1, P6 ;  /* 0x0000001e332c7211 */ /* 0x000fe400030f0eff */
[----:B------:R-:W-:-:S04]  /*1e60*/  LEA R28, P6, R29, UR4, 0x2 ;  /* 0x000000041d1c7c11 */ /* 0x000fc8000f8c10ff */
[----:B------:R-:W-:Y:S02]  /*1e70*/  LEA.HI.X R29, R29, UR5, R44, 0x2, P6 ;  /* 0x000000051d1d7c11 */ /* 0x000fe4000b0f142c */
[----:B------:R-:W-:-:S04]  /*1e80*/  ISETP.GE.AND P6, PT, R34, R21, PT ;  /* 0x000000152200720c */ /* 0x000fc80003fc6270 */
[----:B------:R-:W-:-:S13]  /*1e90*/  ISETP.GE.OR P6, PT, R35, R20, P6 ;  /* 0x000000142300720c */ /* 0x000fda00037c6670 */
[----:B0-----:R-:W-:Y:S05]  /*1ea0*/  @P6 BRA `(.L_x_380) ;  /* 0x0000000000146947 */ /* 0x001fea0003800000 */
[----:B------:R-:W2:Y:S01]  /*1eb0*/  LDG.E R24, desc[UR10][R26.64+0x4] ;  /* 0x0000040a1a187981 */ /* 0x000ea2000c1e1900 */
[----:B------:R-:W0:Y:S01]  /*1ec0*/  LDCU UR7, c[0x0][0x3a4] ;  /* 0x00007480ff0777ac */ /* 0x000e220008000800 */
[----:B--2---:R-:W-:-:S04]  /*1ed0*/  FMUL R24, R24, UR6 ;  /* 0x0000000618187c20 */ /* 0x004fc80008400000 */
[----:B0-----:R-:W-:-:S05]  /*1ee0*/  FFMA R49, R49, UR7, R24 ;  /* 0x0000000731317c23 */ /* 0x001fca0008000018 */
[----:B------:R0:W-:Y:S02]  /*1ef0*/  STG.E desc[UR10][R26.64+0x4], R49 ;  /* 0x000004311a007986 */ /* 0x0001e4000c10190a */
.L_x_380:
[----:B------:R-:W-:Y:S05]  /*1f00*/  BSYNC.RECONVERGENT B0 ;  /* 0x0000000000007941 */ /* 0x000fea0003800200 */
.L_x_379:
[----:B------:R-:W-:Y:S01]  /*1f10*/  ISETP.GE.AND P6, PT, R76, R21, PT ;  /* 0x000000154c00720c */ /* 0x000fe20003fc6270 */
[----:B------:R-:W-:Y:S03]  /*1f20*/  BSSY.RECONVERGENT B0, `(.L_x_381) ;  /* 0x0000008000007945 */ /* 0x000fe60003800200 */
[----:B------:R-:W-:-:S13]  /*1f30*/  ISETP.GE.OR P6, PT, R35, R20, P6 ;  /* 0x000000142300720c */ /* 0x000fda00037c6670 */
[----:B------:R-:W-:Y:S05]  /*1f40*/  @P6 BRA `(.L_x_382) ;  /* 0x0000000000146947 */ /* 0x000fea0003800000 */
[----:B------:R-:W2:Y:S01]  /*1f50*/  LDG.E R24, desc[UR10][R26.64+0x8] ;  /* 0x0000080a1a187981 */ /* 0x000ea2000c1e1900 */
[----:B------:R-:W1:Y:S01]  /*1f60*/  LDCU UR7, c[0x0][0x3a4] ;  /* 0x00007480ff0777ac */ /* 0x000e620008000800 */
[----:B--2---:R-:W-:-:S04]  /*1f70*/  FMUL R24, R24, UR6 ;  /* 0x0000000618187c20 */ /* 0x004fc80008400000 */
[----:B-1----:R-:W-:-:S05]  /*1f80*/  FFMA R47, R47, UR7, R24 ;  /* 0x000000072f2f7c23 */ /* 0x002fca0008000018 */
[----:B------:R1:W-:Y:S02]  /*1f90*/  STG.E desc[UR10][R26.64+0x8], R47 ;  /* 0x0000082f1a007986 */ /* 0x0003e4000c10190a */
.L_x_382:
[----:B------:R-:W-:Y:S05]  /*1fa0*/  BSYNC.RECONVERGENT B0 ;  /* 0x0000000000007941 */ /* 0x000fea0003800200 */
.L_x_381:
[----:B------:R-:W-:Y:S01]  /*1fb0*/  ISETP.GE.OR P6, PT, R35, R20, P0 ;  /* 0x000000142300720c */ /* 0x000fe200007c6670 */
[----:B------:R-:W-:-:S12]  /*1fc0*/  BSSY.RECONVERGENT B0, `(.L_x_383) ;  /* 0x0000007000007945 */ /* 0x000fd80003800200 */
[----:B------:R-:W-:Y:S05]  /*1fd0*/  @P6 BRA `(.L_x_384) ;  /* 0x0000000000146947 */ /* 0x000fea0003800000 */
[----:B------:R-:W2:Y:S01]  /*1fe0*/  LDG.E R24, desc[UR10][R26.64+0xc] ;  /* 0x00000c0a1a187981 */ /* 0x000ea2000c1e1900 */
[----:B------:R-:W3:Y:S01]  /*1ff0*/  LDCU UR7, c[0x0][0x3a4] ;  /* 0x00007480ff0777ac */ /* 0x000ee20008000800 */
[----:B--2---:R-:W-:-:S04]  /*2000*/  FMUL R24, R24, UR6 ;  /* 0x0000000618187c20 */ /* 0x004fc80008400000 */
[----:B---3--:R-:W-:-:S05]  /*2010*/  FFMA R45, R45, UR7, R24 ;  /* 0x000000072d2d7c23 */ /* 0x008fca0008000018 */
[----:B------:R2:W-:Y:S02]  /*2020*/  STG.E desc[UR10][R26.64+0xc], R45 ;  /* 0x00000c2d1a007986 */ /* 0x0005e4000c10190a */
.L_x_384:
[----:B------:R-:W-:Y:S05]  /*2030*/  BSYNC.RECONVERGENT B0 ;  /* 0x0000000000007941 */ /* 0x000fea0003800200 */
.L_x_383:
        /* <DEDUP_REMOVED lines=8> */
.L_x_386:
[----:B------:R-:W-:Y:S05]  /*20c0*/  BSYNC.RECONVERGENT B0 ;  /* 0x0000000000007941 */ /* 0x000fea0003800200 */
.L_x_385:
[----:B------:R-:W-:Y:S01]  /*20d0*/  ISETP.GE.OR P6, PT, R35, R20, P2 ;  /* 0x000000142300720c */ /* 0x000fe200017c6670 */
[----:B------:R-:W-:-:S12]  /*20e0*/  BSSY.RECONVERGENT B0, `(.L_x_387) ;  /* 0x0000007000007945 */ /* 0x000fd80003800200 */
[----:B------:R-:W-:Y:S05]  /*20f0*/  @P6 BRA `(.L_x_388) ;  /* 0x0000000000146947 */ /* 0x000fea0003800000 */
[----:B------:R-:W4:Y:S01]  /*2100*/  LDG.E R24, desc[UR10][R26.64+0x14] ;  /* 0x0000140a1a187981 */ /* 0x000f22000c1e1900 */
[----:B------:R-:W5:Y:S01]  /*2110*/  LDCU UR7, c[0x0][0x3a4] ;  /* 0x00007480ff0777ac */ /* 0x000f620008000800 */
[----:B----4-:R-:W-:-:S04]  /*2120*/  FMUL R24, R24, UR6 ;  /* 0x0000000618187c20 */ /* 0x010fc80008400000 */
[----:B-----5:R-:W-:-:S05]  /*2130*/  FFMA R41, R41, UR7, R24 ;  /* 0x0000000729297c23 */ /* 0x020fca0008000018 */
[----:B------:R4:W-:Y:S02]  /*2140*/  STG.E desc[UR10][R26.64+0x14], R41 ;  /* 0x000014291a007986 */ /* 0x0009e4000c10190a */
.L_x_388:
[----:B------:R-:W-:Y:S05]  /*2150*/  BSYNC.RECONVERGENT B0 ;  /* 0x0000000000007941 */ /* 0x000fea0003800200 */
.L_x_387:
[----:B------:R-:W-:Y:S01]  /*2160*/  ISETP.GE.OR P6, PT, R35, R20, P3 ;  /* 0x000000142300720c */ /* 0x000fe20001fc6670 */
[----:B------:R-:W-:Y:S01]  /*2170*/  BSSY.RECONVERGENT B0, `(.L_x_389) ;  /* 0x0000008000007945 */ /* 0x000fe20003800200 */
[----:B----4-:R-:W-:-:S11]  /*2180*/  IADD3 R41, PT, PT, R31, 0x3, RZ ;  /* 0x000000031f297810 */ /* 0x010fd60007ffe0ff */
[----:B------:R-:W-:Y:S05]  /*2190*/  @P6 BRA `(.L_x_390) ;  /* 0x0000000000146947 */ /* 0x000fea0003800000 */
[----:B------:R-:W4:Y:S01]  /*21a0*/  LDG.E R24, desc[UR10][R26.64+0x18] ;  /* 0x0000180a1a187981 */ /* 0x000f22000c1e1900 */
[----:B------:R-:W5:Y:S01]  /*21b0*/  LDCU UR7, c[0x0][0x3a4] ;  /* 0x00007480ff0777ac */ /* 0x000f620008000800 */
[----:B----4-:R-:W-:-:S04]  /*21c0*/  FMUL R24, R24, UR6 ;  /* 0x0000000618187c20 */ /* 0x010fc80008400000 */
[----:B-----5:R-:W-:-:S05]  /*21d0*/  FFMA R39, R39, UR7, R24 ;  /* 0x0000000727277c23 */ /* 0x020fca0008000018 */
[----:B------:R4:W-:Y:S02]  /*21e0*/  STG.E desc[UR10][R26.64+0x18], R39 ;  /* 0x000018271a007986 */ /* 0x0009e4000c10190a */
.L_x_390:
[----:B------:R-:W-:Y:S05]  /*21f0*/  BSYNC.RECONVERGENT B0 ;  /* 0x0000000000007941 */ /* 0x000fea0003800200 */
.L_x_389:
[----:B------:R-:W-:-:S13]  /*2200*/  ISETP.GE.OR P6, PT, R41, R20, P5 ;  /* 0x000000142900720c */ /* 0x000fda0002fc6670 */
[----:B------:R-:W5:Y:S01]  /*2210*/  @!P6 LDC.64 R24, c[0x0][0x390] ;  /* 0x0000e400ff18eb82 */ /* 0x000f620000000a00 */
[----:B------:R-:W-:-:S07]  /*2220*/  @!P6 IMAD.IADD R57, R32, 0x1, R57 ;  /* 0x000000012039e824 */ /* 0x000fce00078e0239 */
[----:B----4-:R-:W4:Y:S01]  /*2230*/  @!P6 LDC R39, c[0x0][0x3a4] ;  /* 0x0000e900ff27eb82 */ /* 0x010f220000000800 */
[----:B-----5:R-:W-:-:S05]  /*2240*/  @!P6 IMAD.WIDE R24, R57, 0x4, R24 ;  /* 0x000000043918e825 */ /* 0x020fca00078e0218 */
[----:B0123--:R-:W2:Y:S02]  /*2250*/  @!P6 LDG.E R26, desc[UR10][R24.64] ;  /* 0x0000000a181ae981 */ /* 0x00fea4000c1e1900 */
[----:B--2---:R-:W-:-:S04]  /*2260*/  @!P6 FMUL R27, R26, UR6 ;  /* 0x000000061a1bec20 */ /* 0x004fc80008400000 */
[----:B----4-:R-:W-:-:S05]  /*2270*/  @!P6 FFMA R39, R42, R39, R27 ;  /* 0x000000272a27e223 */ /* 0x010fca000000001b */
[----:B------:R0:W-:Y:S01]  /*2280*/  @!P6 STG.E desc[UR10][R24.64], R39 ;  /* 0x000000271800e986 */ /* 0x0001e2000c10190a */
[----:B------:R-:W-:-:S13]  /*2290*/  ISETP.GE.OR P6, PT, R41, R20, P4 ;  /* 0x000000142900720c */ /* 0x000fda00027c6670 */
[----:B------:R-:W2:Y:S01]  /*22a0*/  @!P6 LDG.E R26, desc[UR10][R22.64+0x1c] ;  /* 0x00001c0a161ae981 */ /* 0x000ea2000c1e1900 */
[----:B------:R-:W1:Y:S01]  /*22b0*/  @!P6 LDC R43, c[0x0][0x3a4] ;  /* 0x0000e900ff2beb82 */ /* 0x000e620000000800 */
        /* <DEDUP_REMOVED lines=17> */
.L_x_392:
[----:B------:R-:W-:Y:S05]  /*23d0*/  BSYNC.RECONVERGENT B0 ;  /* 0x0000000000007941 */ /* 0x000fea0003800200 */
.L_x_391:
        /* <DEDUP_REMOVED lines=9> */
.L_x_394:
[----:B------:R-:W-:Y:S05]  /*2470*/  BSYNC.RECONVERGENT B0 ;  /* 0x0000000000007941 */ /* 0x000fea0003800200 */
.L_x_393:
        /* <DEDUP_REMOVED lines=8> */
.L_x_396:
[----:B------:R-:W-:Y:S05]  /*2500*/  BSYNC.RECONVERGENT B0 ;  /* 0x0000000000007941 */ /* 0x000fea0003800200 */
.L_x_395:
        /* <DEDUP_REMOVED lines=8> */
.L_x_398:
[----:B------:R-:W-:Y:S05]  /*2590*/  BSYNC.RECONVERGENT B0 ;  /* 0x0000000000007941 */ /* 0x000fea0003800200 */
.L_x_397:
        /* <DEDUP_REMOVED lines=8> */
.L_x_400:
[----:B------:R-:W-:Y:S05]  /*2620*/  BSYNC.RECONVERGENT B0 ;  /* 0x0000000000007941 */ /* 0x000fea0003800200 */
.L_x_399:
[----:B------:R-:W-:Y:S01]  /*2630*/  ISETP.GE.OR P6, PT, R41, R20, P3 ;  /* 0x000000142900720c */ /* 0x000fe20001fc6670 */
[----:B------:R-:W-:Y:S01]  /*2640*/  BSSY.RECONVERGENT B0, `(.L_x_401) ;  /* 0x0000008000007945 */ /* 0x000fe20003800200 */
[----:B012-4-:R-:W-:-:S11]  /*2650*/  IADD3 R25, PT, PT, R31, 0x4, RZ ;  /* 0x000000041f197810 */ /* 0x017fd60007ffe0ff */
[----:B------:R-:W-:Y:S05]  /*2660*/  @P6 BRA `(.L_x_402) ;  /* 0x0000000000146947 */ /* 0x000fea0003800000 */
[----:B------:R-:W2:Y:S01]  /*2670*/  LDG.E R16, desc[UR10][R22.64+0x18] ;  /* 0x0000180a16107981 */ /* 0x000ea2000c1e1900 */
[----:B------:R-:W0:Y:S01]  /*2680*/  LDCU UR7, c[0x0][0x3a4] ;  /* 0x00007480ff0777ac */ /* 0x000e220008000800 */
[----:B--2---:R-:W-:-:S04]  /*2690*/  FMUL R16, R16, UR6 ;  /* 0x0000000610107c20 */ /* 0x004fc80008400000 */
[----:B0-----:R-:W-:-:S05]  /*26a0*/  FFMA R19, R19, UR7, R16 ;  /* 0x0000000713137c23 */ /* 0x001fca0008000010 */
[----:B------:R0:W-:Y:S02]  /*26b0*/  STG.E desc[UR10][R22.64+0x18], R19 ;  /* 0x0000181316007986 */ /* 0x0001e4000c10190a */
.L_x_402:
[----:B------:R-:W-:Y:S05]  /*26c0*/  BSYNC.RECONVERGENT B0 ;  /* 0x0000000000007941 */ /* 0x000fea0003800200 */
.L_x_401:
[----:B------:R-:W-:-:S13]  /*26d0*/  ISETP.GE.OR P6, PT, R25, R20, P5 ;  /* 0x000000141900720c */ /* 0x000fda0002fc6670 */
[----:B0-----:R-:W0:Y:S01]  /*26e0*/  @!P6 LDC.64 R18, c[0x0][0x390] ;  /* 0x0000e400ff12eb82 */ /* 0x001e220000000a00 */
[----:B------:R-:W-:-:S07]  /*26f0*/  @!P6 IMAD.IADD R51, R32, 0x1, R51 ;  /* 0x000000012033e824 */ /* 0x000fce00078e0233 */
[----:B---3--:R-:W1:Y:S01]  /*2700*/  @!P6 LDC R37, c[0x0][0x3a4] ;  /* 0x0000e900ff25eb82 */ /* 0x008e620000000800 */
[----:B0-----:R-:W-:-:S05]  /*2710*/  @!P6 IMAD.WIDE R18, R51, 0x4, R18 ;  /* 0x000000043312e825 */ /* 0x001fca00078e0212 */
[----:B------:R-:W2:Y:S02]  /*2720*/  @!P6 LDG.E R16, desc[UR10][R18.64] ;  /* 0x0000000a1210e981 */ /* 0x000ea4000c1e1900 */
[----:B--2---:R-:W-:-:S04]  /*2730*/  @!P6 FMUL R16, R16, UR6 ;  /* 0x000000061010ec20 */ /* 0x004fc80008400000 */
[----:B-1----:R-:W-:-:S05]  /*2740*/  @!P6 FFMA R37, R17, R37, R16 ;  /* 0x000000251125e223 */ /* 0x002fca0000000010 */
        /* <DEDUP_REMOVED lines=21> */
.L_x_404:
[----:B------:R-:W-:Y:S05]  /*28a0*/  BSYNC.RECONVERGENT B0 ;  /* 0x0000000000007941 */ /* 0x000fea0003800200 */
.L_x_403:
        /* <DEDUP_REMOVED lines=9> */
.L_x_406:
[----:B------:R-:W-:Y:S05]  /*2940*/  BSYNC.RECONVERGENT B0 ;  /* 0x0000000000007941 */ /* 0x000fea0003800200 */
.L_x_405:
        /* <DEDUP_REMOVED lines=8> */
.L_x_408:
[----:B------:R-:W-:Y:S05]  /*29d0*/  BSYNC.RECONVERGENT B0 ;  /* 0x0000000000007941 */ /* 0x000fea0003800200 */
.L_x_407:
[----:B------:R-:W-:Y:S01]  /*29e0*/  ISETP.GE.OR P6, PT, R25, R20, P1 ;  /* 0x000000141900720c */ /* 0x000fe20000fc6670 */
[----:B------:R-:W-:-:S12]  /*29f0*/  BSSY.RECONVERGENT B0, `(.L_x_409) ;  /* 0x0000007000007945 */ /* 0x000fd80003800200 */
[----:B------:R-:W-:Y:S05]  /*2a00*/  @P6 BRA `(.L_x_410) ;  /* 0x0000000000146947 */ /* 0x000fea0003800000 */
[----:B--2---:R-:W2:Y:S01]  /*2a10*/  LDG.E R11, desc[UR10][R28.64+0x10] ;  /* 0x0000100a1c0b7981 */ /* 0x004ea2000c1e1900 */
[----:B------:R-:W3:Y:S01]  /*2a20*/  LDCU UR7, c[0x0][0x3a4] ;  /* 0x00007480ff0777ac */ /* 0x000ee20008000800 */
[----:B--2---:R-:W-:-:S04]  /*2a30*/  FMUL R12, R11, UR6 ;  /* 0x000000060b0c7c20 */ /* 0x004fc80008400000 */
[----:B---3--:R-:W-:-:S05]  /*2a40*/  FFMA R9, R9, UR7, R12 ;  /* 0x0000000709097c23 */ /* 0x008fca000800000c */
[----:B------:R3:W-:Y:S02]  /*2a50*/  STG.E desc[UR10][R28.64+0x10], R9 ;  /* 0x000010091c007986 */ /* 0x0007e4000c10190a */
.L_x_410:
[----:B------:R-:W-:Y:S05]  /*2a60*/  BSYNC.RECONVERGENT B0 ;  /* 0x0000000000007941 */ /* 0x000fea0003800200 */
.L_x_409:
[----:B------:R-:W-:Y:S01]  /*2a70*/  ISETP.GE.OR P6, PT, R25, R20, P2 ;  /* 0x000000141900720c */ /* 0x000fe200017c6670 */
[----:B------:R-:W-:-:S12]  /*2a80*/  BSSY.RECONVERGENT B0, `(.L_x_411) ;  /* 0x0000007000007945 */ /* 0x000fd80003800200 */
[----:B------:R-:W-:Y:S05]  /*2a90*/  @P6 BRA `(.L_x_412) ;  /* 0x0000000000146947 */ /* 0x000fea0003800000 */
[----:B---3--:R-:W3:Y:S01]  /*2aa0*/  LDG.E R9, desc[UR10][R28.64+0x14] ;  /* 0x0000140a1c097981 */ /* 0x008ee2000c1e1900 */
[----:B------:R-:W4:Y:S01]  /*2ab0*/  LDCU UR7, c[0x0][0x3a4] ;  /* 0x00007480ff0777ac */ /* 0x000f220008000800 */
[----:B---3--:R-:W-:-:S04]  /*2ac0*/  FMUL R9, R9, UR6 ;  /* 0x0000000609097c20 */ /* 0x008fc80008400000 */
[----:B----4-:R-:W-:-:S05]  /*2ad0*/  FFMA R9, R14, UR7, R9 ;  /* 0x000000070e097c23 */ /* 0x010fca0008000009 */
[----:B------:R4:W-:Y:S02]  /*2ae0*/  STG.E desc[UR10][R28.64+0x14], R9 ;  /* 0x000014091c007986 */ /* 0x0009e4000c10190a */
.L_x_412:
[----:B------:R-:W-:Y:S05]  /*2af0*/  BSYNC.RECONVERGENT B0 ;  /* 0x0000000000007941 */ /* 0x000fea0003800200 */
.L_x_411:
[----:B------:R-:W-:Y:S01]  /*2b00*/  ISETP.GE.OR P6, PT, R25, R20, P3 ;  /* 0x000000141900720c */ /* 0x000fe20001fc6670 */
[----:B------:R-:W-:Y:S01]  /*2b10*/  BSSY.RECONVERGENT B0, `(.L_x_413) ;  /* 0x0000008000007945 */ /* 0x000fe20003800200 */
[----:B0-----:R-:W-:-:S11]  /*2b20*/  IADD3 R15, PT, PT, R31, 0x5, RZ ;  /* 0x000000051f0f7810 */ /* 0x001fd60007ffe0ff */
[----:B------:R-:W-:Y:S05]  /*2b30*/  @P6 BRA `(.L_x_414) ;  /* 0x0000000000146947 */ /* 0x000fea0003800000 */
[----:B---34-:R-:W3:Y:S01]  /*2b40*/  LDG.E R9, desc[UR10][R28.64+0x18] ;  /* 0x0000180a1c097981 */ /* 0x018ee2000c1e1900 */
[----:B------:R-:W0:Y:S01]  /*2b50*/  LDCU UR7, c[0x0][0x3a4] ;  /* 0x00007480ff0777ac */ /* 0x000e220008000800 */
[----:B---3--:R-:W-:-:S04]  /*2b60*/  FMUL R12, R9, UR6 ;  /* 0x00000006090c7c20 */ /* 0x008fc80008400000 */
[----:B0-----:R-:W-:-:S05]  /*2b70*/  FFMA R7, R7, UR7, R12 ;  /* 0x0000000707077c23 */ /* 0x001fca000800000c */
[----:B------:R0:W-:Y:S02]  /*2b80*/  STG.E desc[UR10][R28.64+0x18], R7 ;  /* 0x000018071c007986 */ /* 0x0001e4000c10190a */
.L_x_414:
[----:B------:R-:W-:Y:S05]  /*2b90*/  BSYNC.RECONVERGENT B0 ;  /* 0x0000000000007941 */ /* 0x000fea0003800200 */
.L_x_413:
[----:B------:R-:W-:-:S13]  /*2ba0*/  ISETP.GE.OR P6, PT, R15, R20, P5 ;  /* 0x000000140f00720c */ /* 0x000fda0002fc6670 */
[----:B-1----:R-:W1:Y:S01]  /*2bb0*/  @!P6 LDC.64 R12, c[0x0][0x390] ;  /* 0x0000e400ff0ceb82 */ /* 0x002e620000000a00 */
[----:B------:R-:W-:-:S07]  /*2bc0*/  @!P6 IMAD.IADD R35, R32, 0x1, R35 ;  /* 0x000000012023e824 */ /* 0x000fce00078e0223 */
[----:B---34-:R-:W3:Y:S01]  /*2bd0*/  @!P6 LDC R9, c[0x0][0x3a4] ;  /* 0x0000e900ff09eb82 */ /* 0x018ee20000000800 */
[----:B-1----:R-:W-:-:S05]  /*2be0*/  @!P6 IMAD.WIDE R12, R35, 0x4, R12 ;  /* 0x00000004230ce825 */ /* 0x002fca00078e020c */
[----:B0-----:R-:W4:Y:S02]  /*2bf0*/  @!P6 LDG.E R7, desc[UR10][R12.64] ;  /* 0x0000000a0c07e981 */ /* 0x001f24000c1e1900 */
[----:B----4-:R-:W-:-:S04]  /*2c00*/  @!P6 FMUL R7, R7, UR6 ;  /* 0x000000060707ec20 */ /* 0x010fc80008400000 */
[----:B---3--:R-:W-:-:S05]  /*2c10*/  @!P6 FFMA R7, R10, R9, R7 ;  /* 0x000000090a07e223 */ /* 0x008fca0000000007 */
[----:B------:R0:W-:Y:S01]  /*2c20*/  @!P6 STG.E desc[UR10][R12.64], R7 ;  /* 0x000000070c00e986 */ /* 0x0001e2000c10190a */
[----:B------:R-:W-:-:S13]  /*2c30*/  ISETP.GE.OR P6, PT, R15, R20, P4 ;  /* 0x000000140f00720c */ /* 0x000fda00027c6670 */
[----:B------:R-:W3:Y:S01]  /*2c40*/  @!P6 LDG.E R9, desc[UR10][R26.64+0x1c] ;  /* 0x00001c0a1a09e981 */ /* 0x000ee2000c1e1900 */
[----:B------:R-:W1:Y:S01]  /*2c50*/  @!P6 LDC R10, c[0x0][0x3a4] ;  /* 0x0000e900ff0aeb82 */ /* 0x000e620000000800 */
[----:B------:R-:W-:Y:S01]  /*2c60*/  IMAD.IADD R21, R23, 0x1, R21 ;  /* 0x0000000117157824 */ /* 0x000fe200078e0215 */
[----:B------:R-:W-:Y:S01]  /*2c70*/  BSSY.RECONVERGENT B0, `(.L_x_415) ;  /* 0x0000010000007945 */ /* 0x000fe20003800200 */
[----:B---3--:R-:W-:-:S04]  /*2c80*/  @!P6 FMUL R9, R9, UR6 ;  /* 0x000000060909ec20 */ /* 0x008fc80008400000 */
[----:B-1----:R-:W-:-:S05]  /*2c90*/  @!P6 FFMA R9, R0, R10, R9 ;  /* 0x0000000a0009e223 */ /* 0x002fca0000000009 */
[----:B------:R0:W-:Y:S01]  /*2ca0*/  @!P6 STG.E desc[UR10][R26.64+0x1c], R9 ;  /* 0x00001c091a00e986 */ /* 0x0001e2000c10190a */
[----:B------:R-:W-:-:S04]  /*2cb0*/  IADD3 R0, P6, PT, R32, R21, RZ ;  /* 0x0000001520007210 */ /* 0x000fc80007fde0ff */
[----:B--2---:R-:W-:Y:S02]  /*2cc0*/  LEA.HI.X.SX32 R11, R21, R30, 0x1, P6 ;  /* 0x0000001e150b7211 */ /* 0x004fe400030f0eff */
[----:B------:R-:W-:-:S04]  /*2cd0*/  LEA R10, P6, R0, UR4, 0x2 ;  /* 0x00000004000a7c11 */ /* 0x000fc8000f8c10ff */
[----:B------:R-:W-:Y:S02]  /*2ce0*/  LEA.HI.X R11, R0, UR5, R11, 0x2, P6 ;  /* 0x00000005000b7c11 */ /* 0x000fe4000b0f140b */
[----:B------:R-:W-:-:S04]  /*2cf0*/  ISETP.NE.AND P6, PT, R33, RZ, PT ;  /* 0x000000ff2100720c */ /* 0x000fc80003fc5270 */
[----:B------:R-:W-:-:S13]  /*2d00*/  ISETP.GE.OR P6, PT, R15, R20, P6 ;  /* 0x000000140f00720c */ /* 0x000fda00037c6670 */
[----:B0-----:R-:W-:Y:S05]  /*2d10*/  @P6 BRA `(.L_x_416) ;  /* 0x0000000000146947 */ /* 0x001fea0003800000 */
[----:B------:R-:W2:Y:S01]  /*2d20*/  LDG.E R0, desc[UR10][R26.64+0x4] ;  /* 0x0000040a1a007981 */ /* 0x000ea2000c1e1900 */
[----:B------:R-:W0:Y:S01]  /*2d30*/  LDCU UR7, c[0x0][0x3a4] ;  /* 0x00007480ff0777ac */ /* 0x000e220008000800 */
[----:B--2---:R-:W-:-:S04]  /*2d40*/  FMUL R7, R0, UR6 ;  /* 0x0000000600077c20 */ /* 0x004fc80008400000 */
[----:B0-----:R-:W-:-:S05]  /*2d50*/  FFMA R7, R8, UR7, R7 ;  /* 0x0000000708077c23 */ /* 0x001fca0008000007 */
[----:B------:R0:W-:Y:S02]  /*2d60*/  STG.E desc[UR10][R26.64+0x4], R7 ;  /* 0x000004071a007986 */ /* 0x0001e4000c10190a */
.L_x_416:
[----:B------:R-:W-:Y:S05]  /*2d70*/  BSYNC.RECONVERGENT B0 ;  /* 0x0000000000007941 */ /* 0x000fea0003800200 */
.L_x_415:
[----:B------:R-:W-:Y:S01]  /*2d80*/  ISETP.NE.AND P6, PT, R74, RZ, PT ;  /* 0x000000ff4a00720c */ /* 0x000fe20003fc5270 */
        /* <DEDUP_REMOVED lines=8> */
.L_x_418:
[----:B------:R-:W-:Y:S05]  /*2e10*/  BSYNC.RECONVERGENT B0 ;  /* 0x0000000000007941 */ /* 0x000fea0003800200 */
.L_x_417:
        /* <DEDUP_REMOVED lines=8> */
.L_x_420:
[----:B------:R-:W-:Y:S05]  /*2ea0*/  BSYNC.RECONVERGENT B0 ;  /* 0x0000000000007941 */ /* 0x000fea0003800200 */
.L_x_419:
        /* <DEDUP_REMOVED lines=8> */
.L_x_422:
[----:B------:R-:W-:Y:S05]  /*2f30*/  BSYNC.RECONVERGENT B0 ;  /* 0x0000000000007941 */ /* 0x000fea0003800200 */
.L_x_421:
        /* <DEDUP_REMOVED lines=8> */
.L_x_424:
[----:B------:R-:W-:Y:S05]  /*2fc0*/  BSYNC.RECONVERGENT B0 ;  /* 0x0000000000007941 */ /* 0x000fea0003800200 */
.L_x_423:
[----:B------:R-:W-:Y:S01]  /*2fd0*/  ISETP.GE.OR P6, PT, R15, R20, P3 ;  /* 0x000000140f00720c */ /* 0x000fe20001fc6670 */
[----:B------:R-:W-:Y:S01]  /*2fe0*/  BSSY.RECONVERGENT B0, `(.L_x_425) ;  /* 0x0000008000007945 */ /* 0x000fe20003800200 */
[----:B012---:R-:W-:-:S11]  /*2ff0*/  IADD3 R7, PT, PT, R31, 0x6, RZ ;  /* 0x000000061f077810 */ /* 0x007fd60007ffe0ff */
[----:B------:R-:W-:Y:S05]  /*3000*/  @P6 BRA `(.L_x_426) ;  /* 0x0000000000146947 */ /* 0x000fea0003800000 */
[----:B------:R-:W2:Y:S01]  /*3010*/  LDG.E R0, desc[UR10][R26.64+0x18] ;  /* 0x0000180a1a007981 */ /* 0x000ea2000c1e1900 */
[----:B------:R-:W0:Y:S01]  /*3020*/  LDCU UR7, c[0x0][0x3a4] ;  /* 0x00007480ff0777ac */ /* 0x000e220008000800 */
[----:B--2---:R-:W-:-:S04]  /*3030*/  FMUL R0, R0, UR6 ;  /* 0x0000000600007c20 */ /* 0x004fc80008400000 */
[----:B0-----:R-:W-:-:S05]  /*3040*/  FFMA R3, R3, UR7, R0 ;  /* 0x0000000703037c23 */ /* 0x001fca0008000000 */
[----:B------:R0:W-:Y:S02]  /*3050*/  STG.E desc[UR10][R26.64+0x18], R3 ;  /* 0x000018031a007986 */ /* 0x0001e4000c10190a */
.L_x_426:
[----:B------:R-:W-:Y:S05]  /*3060*/  BSYNC.RECONVERGENT B0 ;  /* 0x0000000000007941 */ /* 0x000fea0003800200 */
.L_x_425:
[----:B------:R-:W-:-:S13]  /*3070*/  ISETP.GE.OR P6, PT, R7, R20, P5 ;  /* 0x000000140700720c */ /* 0x000fda0002fc6670 */
[----:B0-----:R-:W0:Y:S01]  /*3080*/  @!P6 LDC.64 R2, c[0x0][0x390] ;  /* 0x0000e400ff02eb82 */ /* 0x001e220000000a00 */
        /* <DEDUP_REMOVED lines=8> */
[----:B------:R-:W3:Y:S01]  /*3110*/  @!P6 LDG.E R0, desc[UR10][R16.64+0x1c] ;  /* 0x00001c0a1000e981 */ /* 0x000ee2000c1e1900 */
[----:B------:R-:W1:Y:S01]  /*3120*/  @!P6 LDC R9, c[0x0][0x3a4] ;  /* 0x0000e900ff09eb82 */ /* 0x000e620000000800 */
[----:B------:R-:W-:Y:S01]  /*3130*/  VIADD R31, R31, 0x7 ;  /* 0x000000071f1f7836 */ /* 0x000fe20000000000 */
[----:B------:R-:W-:Y:S04]  /*3140*/  BSSY.RECONVERGENT B0, `(.L_x_427) ;  /* 0x000000f000007945 */ /* 0x000fe80003800200 */
[----:B------:R-:W-:-:S13]  /*3150*/  ISETP.GE.OR P5, PT, R31, R20, P5 ;  /* 0x000000141f00720c */ /* 0x000fda0002fa6670 */
[----:B------:R-:W-:Y:S01]  /*3160*/  @!P5 IADD3 R21, PT, PT, R32, R21, RZ ;  /* 0x000000152015d210 */ /* 0x000fe20007ffe0ff */
[----:B---34-:R-:W-:-:S04]  /*3170*/  @!P6 FMUL R5, R0, UR6 ;  /* 0x000000060005ec20 */ /* 0x018fc80008400000 */
[----:B-1----:R-:W-:Y:S02]  /*3180*/  @!P6 FFMA R9, R58, R9, R5 ;  /* 0x000000093a09e223 */ /* 0x002fe40000000005 */
[----:B------:R-:W1:Y:S03]  /*3190*/  @!P5 LDC.64 R4, c[0x0][0x390] ;  /* 0x0000e400ff04db82 */ /* 0x000e660000000a00 */
[----:B------:R0:W-:Y:S01]  /*31a0*/  @!P6 STG.E desc[UR10][R16.64+0x1c], R9 ;  /* 0x00001c091000e986 */ /* 0x0001e2000c10190a */
        /* <DEDUP_REMOVED lines=8> */
.L_x_428:
[----:B------:R-:W-:Y:S05]  /*3230*/  BSYNC.RECONVERGENT B0 ;  /* 0x0000000000007941 */ /* 0x000fea0003800200 */
.L_x_427:
[----:B------:R-:W-:Y:S01]  /*3240*/  ISETP.NE.AND P6, PT, R74, RZ, PT ;  /* 0x000000ff4a00720c */ /* 0x000fe20003fc5270 */
[----:B------:R-:W-:Y:S03]  /*3250*/  BSSY.RECONVERGENT B0, `(.L_x_429) ;  /* 0x0000008000007945 */ /* 0x000fe60003800200 */
[----:B------:R-:W-:-:S13]  /*3260*/  ISETP.GE.OR P6, PT, R7, R20, P6 ;  /* 0x000000140700720c */ /* 0x000fda00037c6670 */
[----:B------:R-:W-:Y:S05]  /*3270*/  @P6 BRA `(.L_x_430) ;  /* 0x0000000000146947 */ /* 0x000fea0003800000 */
[----:B------:R-:W2:Y:S01]  /*3280*/  LDG.E R0, desc[UR10][R16.64+0x8] ;  /* 0x0000080a10007981 */ /* 0x000ea2000c1e1900 */
[----:B------:R-:W3:Y:S01]  /*3290*/  LDCU UR7, c[0x0][0x3a4] ;  /* 0x00007480ff0777ac */ /* 0x000ee20008000800 */
[----:B--2---:R-:W-:-:S04]  /*32a0*/  FMUL R0, R0, UR6 ;  /* 0x0000000600007c20 */ /* 0x004fc80008400000 */
[----:B---3--:R-:W-:-:S05]  /*32b0*/  FFMA R65, R65, UR7, R0 ;  /* 0x0000000741417c23 */ /* 0x008fca0008000000 */
[----:B------:R2:W-:Y:S02]  /*32c0*/  STG.E desc[UR10][R16.64+0x8], R65 ;  /* 0x0000084110007986 */ /* 0x0005e4000c10190a */
.L_x_430:
[----:B------:R-:W-:Y:S05]  /*32d0*/  BSYNC.RECONVERGENT B0 ;  /* 0x0000000000007941 */ /* 0x000fea0003800200 */
.L_x_429:
        /* <DEDUP_REMOVED lines=8> */
.L_x_432:
[----:B------:R-:W-:Y:S05]  /*3360*/  BSYNC.RECONVERGENT B0 ;  /* 0x0000000000007941 */ /* 0x000fea0003800200 */
.L_x_431:
        /* <DEDUP_REMOVED lines=8> */
.L_x_434:
[----:B------:R-:W-:Y:S05]  /*33f0*/  BSYNC.RECONVERGENT B0 ;  /* 0x0000000000007941 */ /* 0x000fea0003800200 */
.L_x_433:
        /* <DEDUP_REMOVED lines=8> */
.L_x_436:
[----:B------:R-:W-:Y:S05]  /*3480*/  BSYNC.RECONVERGENT B0 ;  /* 0x0000000000007941 */ /* 0x000fea0003800200 */
.L_x_435:
[----:B------:R-:W-:Y:S01]  /*3490*/  ISETP.GE.OR P6, PT, R7, R20, P3 ;  /* 0x000000140700720c */ /* 0x000fe20001fc6670 */
[----:B------:R-:W-:Y:S01]  /*34a0*/  BSSY.RECONVERGENT B0, `(.L_x_437) ;  /* 0x0000008000007945 */ /* 0x000fe20003800200 */
[----:B-1----:R-:W-:-:S11]  /*34b0*/  @!P5 IMAD.WIDE R2, R21, 0x4, R4 ;  /* 0x000000041502d825 */ /* 0x002fd600078e0204 */
[----:B------:R-:W-:Y:S05]  /*34c0*/  @P6 BRA `(.L_x_438) ;  /* 0x0000000000146947 */ /* 0x000fea0003800000 */
[----:B------:R-:W5:Y:S01]  /*34d0*/  LDG.E R0, desc[UR10][R16.64+0x18] ;  /* 0x0000180a10007981 */ /* 0x000f62000c1e1900 */
[----:B------:R-:W1:Y:S01]  /*34e0*/  LDCU UR7, c[0x0][0x3a4] ;  /* 0x00007480ff0777ac */ /* 0x000e620008000800 */
[----:B-----5:R-:W-:-:S04]  /*34f0*/  FMUL R0, R0, UR6 ;  /* 0x0000000600007c20 */ /* 0x020fc80008400000 */
[----:B-1----:R-:W-:-:S05]  /*3500*/  FFMA R73, R73, UR7, R0 ;  /* 0x0000000749497c23 */ /* 0x002fca0008000000 */
[----:B------:R1:W-:Y:S02]  /*3510*/  STG.E desc[UR10][R16.64+0x18], R73 ;  /* 0x0000184910007986 */ /* 0x0003e4000c10190a */
.L_x_438:
[----:B------:R-:W-:Y:S05]  /*3520*/  BSYNC.RECONVERGENT B0 ;  /* 0x0000000000007941 */ /* 0x000fea0003800200 */
.L_x_437:
[----:B------:R-:W5:Y:S01]  /*3530*/  @!P5 LDG.E R0, desc[UR10][R2.64] ;  /* 0x0000000a0200d981 */ /* 0x000f62000c1e1900 */
[----:B------:R-:W0:Y:S01]  /*3540*/  @!P5 LDC R4, c[0x0][0x3a4] ;  /* 0x0000e900ff04db82 */ /* 0x000e220000000800 */
[----:B------:R-:W-:Y:S01]  /*3550*/  ISETP.NE.AND P6, PT, R74, RZ, PT ;  /* 0x000000ff4a00720c */ /* 0x000fe20003fc5270 */
[----:B------:R-:W-:Y:S01]  /*3560*/  BSSY.RECONVERGENT B0, `(.L_x_439) ;  /* 0x0000012000007945 */ /* 0x000fe20003800200 */
[CC--:B------:R-:W-:Y:S02]  /*3570*/  ISETP.GE.OR P0, PT, R31.reuse, R20.reuse, P0 ;  /* 0x000000141f00720c */ /* 0x0c0fe40000706670 */
[CC--:B------:R-:W-:Y:S02]  /*3580*/  ISETP.GE.OR P6, PT, R31.reuse, R20.reuse, P6 ;  /* 0x000000141f00720c */ /* 0x0c0fe400037c6670 */
[CC--:B------:R-:W-:Y:S02]  /*3590*/  ISETP.GE.OR P1, PT, R31.reuse, R20.reuse, P1 ;  /* 0x000000141f00720c */ /* 0x0c0fe40000f26670 */
[----:B------:R-:W-:-:S02]  /*35a0*/  ISETP.GE.OR P2, PT, R31, R20, P2 ;  /* 0x000000141f00720c */ /* 0x000fc40001746670 */
[CC--:B------:R-:W-:Y:S02]  /*35b0*/  ISETP.GE.OR P3, PT, R31.reuse, R20.reuse, P3 ;  /* 0x000000141f00720c */ /* 0x0c0fe40001f66670 */
[----:B------:R-:W-:Y:S01]  /*35c0*/  ISETP.GE.OR P4, PT, R31, R20, P4 ;  /* 0x000000141f00720c */ /* 0x000fe20002786670 */
[----:B-----5:R-:W-:-:S04]  /*35d0*/  @!P5 FMUL R5, R0, UR6 ;  /* 0x000000060005dc20 */ /* 0x020fc80008400000 */
[----:B0-----:R-:W-:-:S05]  /*35e0*/  @!P5 FFMA R5, R60, R4, R5 ;  /* 0x000000043c05d223 */ /* 0x001fca0000000005 */
[----:B------:R0:W-:Y:S01]  /*35f0*/  @!P5 STG.E desc[UR10][R2.64], R5 ;  /* 0x000000050200d986 */ /* 0x0001e2000c10190a */
[----:B------:R-:W-:-:S04]  /*3600*/  ISETP.NE.AND P5, PT, R33, RZ, PT ;  /* 0x000000ff2100720c */ /* 0x000fc80003fa5270 */
[----:B------:R-:W-:-:S13]  /*3610*/  ISETP.GE.OR P5, PT, R31, R20, P5 ;  /* 0x000000141f00720c */ /* 0x000fda0002fa6670 */
[----:B0-----:R-:W-:Y:S05]  /*3620*/  @P5 BRA `(.L_x_440) ;  /* 0x0000000000145947 */ /* 0x001fea0003800000 */
[----:B------:R-:W5:Y:S01]  /*3630*/  LDG.E R0, desc[UR10][R10.64+0x4] ;  /* 0x0000040a0a007981 */ /* 0x000f62000c1e1900 */
[----:B------:R-:W0:Y:S01]  /*3640*/  LDCU UR4, c[0x0][0x3a4] ;  /* 0x00007480ff0477ac */ /* 0x000e220008000800 */
[----:B-----5:R-:W-:-:S04]  /*3650*/  FMUL R3, R0, UR6 ;  /* 0x0000000600037c20 */ /* 0x020fc80008400000 */
[----:B0-----:R-:W-:-:S05]  /*3660*/  FFMA R3, R62, UR4, R3 ;  /* 0x000000043e037c23 */ /* 0x001fca0008000003 */
[----:B------:R0:W-:Y:S02]  /*3670*/  STG.E desc[UR10][R10.64+0x4], R3 ;  /* 0x000004030a007986 */ /* 0x0001e4000c10190a */
.L_x_440:
[----:B------:R-:W-:Y:S05]  /*3680*/  BSYNC.RECONVERGENT B0 ;  /* 0x0000000000007941 */ /* 0x000fea0003800200 */
.L_x_439:
[----:B------:R-:W-:Y:S04]  /*3690*/  BSSY.RECONVERGENT B0, `(.L_x_441) ;  /* 0x0000007000007945 */ /* 0x000fe80003800200 */
[----:B------:R-:W-:Y:S05]  /*36a0*/  @P6 BRA `(.L_x_442) ;  /* 0x0000000000146947 */ /* 0x000fea0003800000 */
[----:B------:R-:W0:Y:S01]  /*36b0*/  LDG.E R0, desc[UR10][R10.64+0x8] ;  /* 0x0000080a0a007981 */ /* 0x000e22000c1e1900 */
[----:B------:R-:W5:Y:S01]  /*36c0*/  LDCU UR4, c[0x0][0x3a4] ;  /* 0x00007480ff0477ac */ /* 0x000f620008000800 */
[----:B0-----:R-:W-:-:S04]  /*36d0*/  FMUL R3, R0, UR6 ;  /* 0x0000000600037c20 */ /* 0x001fc80008400000 */
[----:B-----5:R-:W-:-:S05]  /*36e0*/  FFMA R3, R64, UR4, R3 ;  /* 0x0000000440037c23 */ /* 0x020fca0008000003 */
[----:B------:R0:W-:Y:S02]  /*36f0*/  STG.E desc[UR10][R10.64+0x8], R3 ;  /* 0x000008030a007986 */ /* 0x0001e4000c10190a */
.L_x_442:
[----:B------:R-:W-:Y:S05]  /*3700*/  BSYNC.RECONVERGENT B0 ;  /* 0x0000000000007941 */ /* 0x000fea0003800200 */
.L_x_441:
[----:B------:R-:W-:Y:S04]  /*3710*/  BSSY.RECONVERGENT B0, `(.L_x_443) ;  /* 0x0000007000007945 */ /* 0x000fe80003800200 */
[----:B------:R-:W-:Y:S05]  /*3720*/  @P0 BRA `(.L_x_444) ;  /* 0x0000000000140947 */ /* 0x000fea0003800000 */
[----:B------:R-:W0:Y:S01]  /*3730*/  LDG.E R0, desc[UR10][R10.64+0xc] ;  /* 0x00000c0a0a007981 */ /* 0x000e22000c1e1900 */
[----:B------:R-:W5:Y:S01]  /*3740*/  LDCU UR4, c[0x0][0x3a4] ;  /* 0x00007480ff0477ac */ /* 0x000f620008000800 */
[----:B0-----:R-:W-:-:S04]  /*3750*/  FMUL R3, R0, UR6 ;  /* 0x0000000600037c20 */ /* 0x001fc80008400000 */
[----:B-----5:R-:W-:-:S05]  /*3760*/  FFMA R3, R66, UR4, R3 ;  /* 0x0000000442037c23 */ /* 0x020fca0008000003 */
[----:B------:R0:W-:Y:S02]  /*3770*/  STG.E desc[UR10][R10.64+0xc], R3 ;  /* 0x00000c030a007986 */ /* 0x0001e4000c10190a */
.L_x_444:
[----:B------:R-:W-:Y:S05]  /*3780*/  BSYNC.RECONVERGENT B0 ;  /* 0x0000000000007941 */ /* 0x000fea0003800200 */
.L_x_443:
[----:B------:R-:W-:Y:S04]  /*3790*/  BSSY.RECONVERGENT B0, `(.L_x_445) ;  /* 0x0000007000007945 */ /* 0x000fe80003800200 */
[----:B------:R-:W-:Y:S05]  /*37a0*/  @P1 BRA `(.L_x_446) ;  /* 0x0000000000141947 */ /* 0x000fea0003800000 */
[----:B------:R-:W5:Y:S01]  /*37b0*/  LDG.E R0, desc[UR10][R10.64+0x10] ;  /* 0x0000100a0a007981 */ /* 0x000f62000c1e1900 */
[----:B------:R-:W0:Y:S01]  /*37c0*/  LDCU UR4, c[0x0][0x3a4] ;  /* 0x00007480ff0477ac */ /* 0x000e220008000800 */
[----:B-----5:R-:W-:-:S04]  /*37d0*/  FMUL R0, R0, UR6 ;  /* 0x0000000600007c20 */ /* 0x020fc80008400000 */
[----:B0-----:R-:W-:-:S05]  /*37e0*/  FFMA R75, R75, UR4, R0 ;  /* 0x000000044b4b7c23 */ /* 0x001fca0008000000 */
[----:B------:R0:W-:Y:S02]  /*37f0*/  STG.E desc[UR10][R10.64+0x10], R75 ;  /* 0x0000104b0a007986 */ /* 0x0001e4000c10190a */
.L_x_446:
[----:B------:R-:W-:Y:S05]  /*3800*/  BSYNC.RECONVERGENT B0 ;  /* 0x0000000000007941 */ /* 0x000fea0003800200 */
.L_x_445:
[----:B------:R-:W-:Y:S04]  /*3810*/  BSSY.RECONVERGENT B0, `(.L_x_447) ;  /* 0x0000007000007945 */ /* 0x000fe80003800200 */
[----:B------:R-:W-:Y:S05]  /*3820*/  @P2 BRA `(.L_x_448) ;  /* 0x0000000000142947 */ /* 0x000fea0003800000 */
[----:B------:R-:W0:Y:S01]  /*3830*/  LDG.E R0, desc[UR10][R10.64+0x14] ;  /* 0x0000140a0a007981 */ /* 0x000e22000c1e1900 */
[----:B------:R-:W5:Y:S01]  /*3840*/  LDCU UR4, c[0x0][0x3a4] ;  /* 0x00007480ff0477ac */ /* 0x000f620008000800 */
[----:B0-----:R-:W-:-:S04]  /*3850*/  FMUL R3, R0, UR6 ;  /* 0x0000000600037c20 */ /* 0x001fc80008400000 */
[----:B-----5:R-:W-:-:S05]  /*3860*/  FFMA R3, R68, UR4, R3 ;  /* 0x0000000444037c23 */ /* 0x020fca0008000003 */
[----:B------:R0:W-:Y:S02]  /*3870*/  STG.E desc[UR10][R10.64+0x14], R3 ;  /* 0x000014030a007986 */ /* 0x0001e4000c10190a */
.L_x_448:
[----:B------:R-:W-:Y:S05]  /*3880*/  BSYNC.RECONVERGENT B0 ;  /* 0x0000000000007941 */ /* 0x000fea0003800200 */
.L_x_447:
[----:B------:R-:W-:Y:S04]  /*3890*/  BSSY.RECONVERGENT B0, `(.L_x_449) ;  /* 0x0000007000007945 */ /* 0x000fe80003800200 */
[----:B------:R-:W-:Y:S05]  /*38a0*/  @P3 BRA `(.L_x_450) ;  /* 0x0000000000143947 */ /* 0x000fea0003800000 */
[----:B------:R-:W5:Y:S01]  /*38b0*/  LDG.E R0, desc[UR10][R10.64+0x18] ;  /* 0x0000180a0a007981 */ /* 0x000f62000c1e1900 */
[----:B------:R-:W0:Y:S01]  /*38c0*/  LDCU UR4, c[0x0][0x3a4] ;  /* 0x00007480ff0477ac */ /* 0x000e220008000800 */
[----:B-----5:R-:W-:-:S04]  /*38d0*/  FMUL R0, R0, UR6 ;  /* 0x0000000600007c20 */ /* 0x020fc80008400000 */
[----:B0-----:R-:W-:-:S05]  /*38e0*/  FFMA R77, R77, UR4, R0 ;  /* 0x000000044d4d7c23 */ /* 0x001fca0008000000 */
[----:B------:R0:W-:Y:S02]  /*38f0*/  STG.E desc[UR10][R10.64+0x18], R77 ;  /* 0x0000184d0a007986 */ /* 0x0001e4000c10190a */
.L_x_450:
[----:B------:R-:W-:Y:S05]  /*3900*/  BSYNC.RECONVERGENT B0 ;  /* 0x0000000000007941 */ /* 0x000fea0003800200 */
.L_x_449:
[----:B------:R-:W-:Y:S05]  /*3910*/  @P4 EXIT ;  /* 0x000000000000494d */ /* 0x000fea0003800000 */
[----:B------:R-:W0:Y:S01]  /*3920*/  LDG.E R0, desc[UR10][R10.64+0x1c] ;  /* 0x00001c0a0a007981 */ /* 0x000e22000c1e1900 */
[----:B------:R-:W5:Y:S01]  /*3930*/  LDCU UR4, c[0x0][0x3a4] ;  /* 0x00007480ff0477ac */ /* 0x000f620008000800 */
[----:B0-----:R-:W-:-:S04]  /*3940*/  FMUL R3, R0, UR6 ;  /* 0x0000000600037c20 */ /* 0x001fc80008400000 */
[----:B-----5:R-:W-:-:S05]  /*3950*/  FFMA R3, R70, UR4, R3 ;  /* 0x0000000446037c23 */ /* 0x020fca0008000003 */
[----:B------:R-:W-:Y:S01]  /*3960*/  STG.E desc[UR10][R10.64+0x1c], R3 ;  /* 0x00001c030a007986 */ /* 0x000fe2000c10190a */
[----:B------:R-:W-:Y:S05]  /*3970*/  EXIT ;  /* 0x000000000000794d */ /* 0x000fea0003800000 */
.L_x_366:
[----:B------:R-:W1:Y:S01]  /*3980*/  LDCU.64 UR4, c[0x0][0x398] ;  /* 0x00007300ff0477ac */ /* 0x000e620008000a00 */
[C---:B------:R-:W-:Y:S01]  /*3990*/  VIADD R20, R32.reuse, 0x1 ;  /* 0x0000000120147836 */ /* 0x040fe20000000000 */
[----:B------:R-:W-:Y:S01]  /*39a0*/  SHF.R.S32.HI R74, RZ, 0x1f, R32 ;  /* 0x0000001fff4a7819 */ /* 0x000fe20000011420 */
[C---:B------:R-:W-:Y:S01]  /*39b0*/  VIADD R21, R32.reuse, 0x2 ;  /* 0x0000000220157836 */ /* 0x040fe20000000000 */
[----:B------:R-:W2:Y:S01]  /*39c0*/  LDCU.64 UR8, c[0x0][0x390] ;  /* 0x00007200ff0877ac */ /* 0x000ea20008000a00 */
[C---:B------:R-:W-:Y:S01]  /*39d0*/  VIADD R82, R32.reuse, 0x6 ;  /* 0x0000000620527836 */ /* 0x040fe20000000000 */
[----:B-1----:R-:W-:Y:S01]  /*39e0*/  ISETP.GE.AND P0, PT, R32, UR5, PT ;  /* 0x0000000520007c0c */ /* 0x002fe2000bf06270 */
[----:B------:R-:W-:Y:S01]  /*39f0*/  IMAD R25, R31, UR5, RZ ;  /* 0x000000051f197c24 */ /* 0x000fe2000f8e02ff */
[----:B------:R-:W-:Y:S02]  /*3a00*/  ISETP.GE.AND P1, PT, R20, UR5, PT ;  /* 0x0000000514007c0c */ /* 0x000fe4000bf26270 */
[----:B------:R-:W-:Y:S01]  /*3a10*/  P2R R33, PR, RZ, 0x1 ;  /* 0x00000001ff217803 */ /* 0x000fe20000000000 */
[----:B------:R-:W-:Y:S01]  /*3a20*/  VIADD R76, R25, UR5 ;  /* 0x00000005194c7c36 */ /* 0x000fe20008000000 */
[----:B------:R-:W-:-:S02]  /*3a30*/  ISETP.GE.OR P3, PT, R31, UR4, P0 ;  /* 0x000000041f007c0c */ /* 0x000fc40008766670 */
[----:B------:R-:W-:Y:S02]  /*3a40*/  ISETP.GE.AND P0, PT, R21, UR5, PT ;  /* 0x0000000515007c0c */ /* 0x000fe4000bf06270 */
[----:B------:R-:W-:Y:S02]  /*3a50*/  P2R R30, PR, RZ, 0x2 ;  /* 0x00000002ff1e7803 */ /* 0x000fe40000000000 */
[C---:B------:R-:W-:Y:S02]  /*3a60*/  ISETP.GE.OR P2, PT, R31.reuse, UR4, P1 ;  /* 0x000000041f007c0c */ /* 0x040fe40008f46670 */
[----:B------:R-:W-:Y:S02]  /*3a70*/  ISETP.GE.OR P1, PT, R31, UR4, P0 ;  /* 0x000000041f007c0c */ /* 0x000fe40008726670 */
[----:B------:R-:W-:-:S03]  /*3a80*/  IADD3 R26, P4, PT, R32, R25, RZ ;  /* 0x00000019201a7210 */ /* 0x000fc60007f9e0ff */
[----:B------:R-:W1:Y:S01]  /*3a90*/  @!P3 LDC.64 R22, c[0x0][0x390] ;  /* 0x0000e400ff16bb82 */ /* 0x000e620000000a00 */
[----:B------:R-:W-:Y:S02]  /*3aa0*/  @!P3 IADD3 R21, PT, PT, R32, R25, RZ ;  /* 0x000000192015b210 */ /* 0x000fe40007ffe0ff */
[----:B------:R-:W-:Y:S02]  /*3ab0*/  LEA.HI.X.SX32 R27, R25, R74, 0x1, P4 ;  /* 0x0000004a191b7211 */ /* 0x000fe400020f0eff */
[----:B--2---:R-:W-:-:S03]  /*3ac0*/  LEA R20, P4, R26, UR8, 0x2 ;  /* 0x000000081a147c11 */ /* 0x004fc6000f8810ff */
[----:B------:R-:W2:Y:S08]  /*3ad0*/  @!P3 LDC R24, c[0x0][0x3a4] ;  /* 0x0000e900ff18bb82 */ /* 0x000eb00000000800 */
[----:B------:R-:W3:Y:S01]  /*3ae0*/  @!P1 LDC R34, c[0x0][0x3a4] ;  /* 0x0000e900ff229b82 */ /* 0x000ee20000000800 */
[----:B-1----:R-:W-:Y:S01]  /*3af0*/  @!P3 IMAD.WIDE R22, R21, 0x4, R22 ;  /* 0x000000041516b825 */ /* 0x002fe200078e0216 */
[----:B------:R-:W-:-:S06]  /*3b00*/  LEA.HI.X R21, R26, UR9, R27, 0x2, P4 ;  /* 0x000000091a157c11 */ /* 0x000fcc000a0f141b */
[----:B------:R-:W1:Y:S01]  /*3b10*/  @!P2 LDC R28, c[0x0][0x3a4] ;  /* 0x0000e900ff1cab82 */ /* 0x000e620000000800 */
[----:B------:R-:W-:Y:S02]  /*3b20*/  VIADD R26, R32, 0x4 ;  /* 0x00000004201a7836 */ /* 0x000fe40000000000 */
[----:B--2---:R-:W-:-:S03]  /*3b30*/  @!P3 FMUL R87, R87, R24 ;  /* 0x000000185757b220 */ /* 0x004fc60000400000 */
[----:B------:R-:W-:Y:S01]  /*3b40*/  ISETP.GE.AND P4, PT, R26, UR5, PT ;  /* 0x000000051a007c0c */ /* 0x000fe2000bf86270 */
[----:B------:R-:W-:Y:S01]  /*3b50*/  VIADD R24, R32, 0x3 ;  /* 0x0000000320187836 */ /* 0x000fe20000000000 */
[----:B0-----:R0:W-:Y:S04]  /*3b60*/  @!P3 STG.E desc[UR10][R22.64], R87 ;  /* 0x000000571600b986 */ /* 0x0011e8000c10190a */
[----:B------:R-:W-:Y:S01]  /*3b70*/  ISETP.GE.AND P5, PT, R24, UR5, PT ;  /* 0x0000000518007c0c */ /* 0x000fe2000bfa6270 */
[----:B---3--:R-:W-:-:S05]  /*3b80*/  @!P1 FMUL R83, R83, R34 ;  /* 0x0000002253539220 */ /* 0x008fca0000400000 */
[----:B------:R-:W-:Y:S01]  /*3b90*/  @!P1 STG.E desc[UR10][R20.64+0x8], R83 ;  /* 0x0000085314009986 */ /* 0x000fe2000c10190a */
[----:B------:R-:W-:Y:S02]  /*3ba0*/  ISETP.GE.OR P1, PT, R31, UR4, P4 ;  /* 0x000000041f007c0c */ /* 0x000fe4000a726670 */
[----:B0-----:R-:W-:Y:S01]  /*3bb0*/  IADD3 R22, PT, PT, R32, 0x5, RZ ;  /* 0x0000000520167810 */ /* 0x001fe20007ffe0ff */
[----:B-1----:R-:W-:-:S03]  /*3bc0*/  @!P2 FMUL R85, R85, R28 ;  /* 0x0000001c5555a220 */ /* 0x002fc60000400000 */
[----:B------:R-:W-:Y:S02]  /*3bd0*/  ISETP.GE.AND P3, PT, R22, UR5, PT ;  /* 0x0000000516007c0c */ /* 0x000fe4000bf66270 */
[----:B------:R-:W-:Y:S01]  /*3be0*/  @!P2 STG.E desc[UR10][R20.64+0x4], R85 ;  /* 0x000004551400a986 */ /* 0x000fe2000c10190a */
[----:B------:R-:W-:-:S04]  /*3bf0*/  ISETP.GE.OR P2, PT, R31, UR4, P5 ;  /* 0x000000041f007c0c */ /* 0x000fc8000af46670 */
[----:B------:R-:W0:Y:S09]  /*3c00*/  @!P1 LDC R26, c[0x0][0x3a4] ;  /* 0x0000e900ff1a9b82 */ /* 0x000e320000000800 */
[----:B------:R-:W1:Y:S01]  /*3c10*/  @!P2 LDC R24, c[0x0][0x3a4] ;  /* 0x0000e900ff18ab82 */ /* 0x000e620000000800 */
[----:B0-----:R-:W-:-:S05]  /*3c20*/  @!P1 FMUL R23, R81, R26 ;  /* 0x0000001a51179220 */ /* 0x001fca0000400000 */
[----:B------:R0:W-:Y:S01]  /*3c30*/  @!P1 STG.E desc[UR10][R20.64+0x10], R23 ;  /* 0x0000101714009986 */ /* 0x0001e2000c10190a */
[----:B------:R-:W-:Y:S01]  /*3c40*/  ISETP.GE.OR P1, PT, R31, UR4, P3 ;  /* 0x000000041f007c0c */ /* 0x000fe20009f26670 */
[----:B-1----:R-:W-:-:S05]  /*3c50*/  @!P2 FMUL R79, R79, R24 ;  /* 0x000000184f4fa220 */ /* 0x002fca0000400000 */
[----:B------:R1:W-:Y:S01]  /*3c60*/  @!P2 STG.E desc[UR10][R20.64+0xc], R79 ;  /* 0x00000c4f1400a986 */ /* 0x0003e2000c10190a */
[----:B------:R-:W-:-:S06]  /*3c70*/  ISETP.GE.AND P2, PT, R82, UR5, PT ;  /* 0x0000000552007c0c */ /* 0x000fcc000bf46270 */
[----:B------:R-:W2:Y:S02]  /*3c80*/  @!P1 LDC R27, c[0x0][0x3a4] ;  /* 0x0000e900ff1b9b82 */ /* 0x000ea40000000800 */
[----:B--2---:R-:W-:Y:S01]  /*3c90*/  @!P1 FMUL R27, R72, R27 ;  /* 0x0000001b481b9220 */ /* 0x004fe20000400000 */
[----:B------:R-:W-:-:S04]  /*3ca0*/  VIADD R72, R76, UR5 ;  /* 0x000000054c487c36 */ /* 0x000fc80008000000 */
[----:B------:R2:W-:Y:S01]  /*3cb0*/  @!P1 STG.E desc[UR10][R20.64+0x14], R27 ;  /* 0x0000141b14009986 */ /* 0x0005e2000c10190a */
[----:B------:R-:W-:Y:S02]  /*3cc0*/  IADD3 R22, P1, PT, R32, R76, RZ ;  /* 0x0000004c20167210 */ /* 0x000fe40007f3e0ff */
[----:B------:R-:W-:Y:S02]  /*3cd0*/  IADD3 R93, PT, PT, R72, UR5, RZ ;  /* 0x00000005485d7c10 */ /* 0x000fe4000fffe0ff */
[----:B------:R-:W-:Y:S02]  /*3ce0*/  LEA.HI.X.SX32 R25, R76, R74, 0x1, P1 ;  /* 0x0000004a4c197211 */ /* 0x000fe400008f0eff */
[----:B------:R-:W-:Y:S01]  /*3cf0*/  LEA R80, P1, R22, UR8, 0x2 ;  /* 0x0000000816507c11 */ /* 0x000fe2000f8210ff */
[----:B------:R-:W-:-:S03]  /*3d00*/  VIADD R91, R93, UR5 ;  /* 0x000000055d5b7c36 */ /* 0x000fc60008000000 */
[----:B------:R-:W-:Y:S01]  /*3d10*/  LEA.HI.X R81, R22, UR9, R25, 0x2, P1 ;  /* 0x0000000916517c11 */ /* 0x000fe200088f1419 */
[----:B------:R-:W-:Y:S01]  /*3d20*/  VIADD R89, R91, UR5 ;  /* 0x000000055b597c36 */ /* 0x000fe20008000000 */
[----:B------:R-:W-:-:S04]  /*3d30*/  IADD3 R22, P1, PT, R32, R72, RZ ;  /* 0x0000004820167210 */ /* 0x000fc80007f3e0ff */
[----:B0-----:R-:W-:Y:S02]  /*3d40*/  LEA.HI.X.SX32 R23, R72, R74, 0x1, P1 ;  /* 0x0000004a48177211 */ /* 0x001fe400008f0eff */
[C---:B------:R-:W-:Y:S02]  /*3d50*/  LEA R78, P1, R22.reuse, UR8, 0x2 ;  /* 0x00000008164e7c11 */ /* 0x040fe4000f8210ff */
[----:B------:R-:W-:Y:S02]  /*3d60*/  IADD3 R87, PT, PT, R89, UR5, RZ ;  /* 0x0000000559577c10 */ /* 0x000fe4000fffe0ff */
[----:B-1----:R-:W-:Y:S02]  /*3d70*/  LEA.HI.X R79, R22, UR9, R23, 0x2, P1 ;  /* 0x00000009164f7c11 */ /* 0x002fe400088f1417 */
[----:B------:R-:W-:Y:S01]  /*3d80*/  IADD3 R22, P1, PT, R32, R93, RZ ;  /* 0x0000005d20167210 */ /* 0x000fe20007f3e0ff */
[----:B------:R-:W-:-:S03]  /*3d90*/  VIADD R85, R87, UR5 ;  /* 0x0000000557557c36 */ /* 0x000fc60008000000 */
        /* <DEDUP_REMOVED lines=10> */
[----:B--2---:R-:W-:Y:S02]  /*3e40*/  LEA.HI.X R27, R22, UR9, R23, 0x2, P1 ;  /* 0x00000009161b7c11 */ /* 0x004fe400088f1417 */
        /* <DEDUP_REMOVED lines=8> */
[----:B------:R-:W-:-:S13]  /*3ed0*/  ISETP.GE.OR P1, PT, R31, UR4, P2 ;  /* 0x000000041f007c0c */ /* 0x000fda0009726670 */
[----:B------:R-:W0:Y:S02]  /*3ee0*/  @!P1 LDC R74, c[0x0][0x3a4] ;  /* 0x0000e900ff4a9b82 */ /* 0x000e240000000800 */
[----:B0-----:R-:W-:Y:S01]  /*3ef0*/  @!P1 FMUL R59, R59, R74 ;  /* 0x0000004a3b3b9220 */ /* 0x001fe20000400000 */
[----:B------:R-:W-:-:S04]  /*3f00*/  IADD3 R74, PT, PT, R32, 0x7, RZ ;  /* 0x00000007204a7810 */ /* 0x000fc80007ffe0ff */
[----:B------:R0:W-:Y:S01]  /*3f10*/  @!P1 STG.E desc[UR10][R20.64+0x18], R59 ;  /* 0x0000183b14009986 */ /* 0x0001e2000c10190a */
[----:B------:R-:W-:-:S04]  /*3f20*/  ISETP.GE.AND P1, PT, R74, UR5, PT ;  /* 0x000000054a007c0c */ /* 0x000fc8000bf26270 */
[----:B------:R-:W-:-:S13]  /*3f30*/  ISETP.GE.OR P6, PT, R31, UR4, P1 ;  /* 0x000000041f007c0c */ /* 0x000fda0008fc6670 */
[----:B------:R-:W1:Y:S02]  /*3f40*/  @!P6 LDC R83, c[0x0][0x3a4] ;  /* 0x0000e900ff53eb82 */ /* 0x000e640000000800 */
[----:B-1----:R-:W-:Y:S01]  /*3f50*/  @!P6 FMUL R74, R56, R83 ;  /* 0x00000053384ae220 */ /* 0x002fe20000400000 */
[----:B------:R-:W-:-:S04]  /*3f60*/  VIADD R56, R31, 0x1 ;  /* 0x000000011f387836 */ /* 0x000fc80000000000 */
[----:B------:R1:W-:Y:S01]  /*3f70*/  @!P6 STG.E desc[UR10][R20.64+0x1c], R74 ;  /* 0x00001c4a1400e986 */ /* 0x0003e2000c10190a */
[----:B------:R-:W-:-:S04]  /*3f80*/  ISETP.NE.AND P6, PT, R33, RZ, PT ;  /* 0x000000ff2100720c */ /* 0x000fc80003fc5270 */
[----:B------:R-:W-:-:S13]  /*3f90*/  ISETP.GE.OR P6, PT, R56, UR4, P6 ;  /* 0x0000000438007c0c */ /* 0x000fda000b7c6670 */
[----:B------:R-:W2:Y:S01]  /*3fa0*/  @!P6 LDC R84, c[0x0][0x3a4] ;  /* 0x0000e900ff54eb82 */ /* 0x000ea20000000800 */
[----:B0-----:R-:W-:-:S07]  /*3fb0*/  @!P6 IMAD.IADD R59, R32, 0x1, R76 ;  /* 0x00000001203be824 */ /* 0x001fce00078e024c */
[----:B------:R-:W0:Y:S01]  /*3fc0*/  @!P6 LDC.64 R82, c[0x0][0x390] ;  /* 0x0000e400ff52eb82 */ /* 0x000e220000000a00 */
[----:B--2---:R-:W-:Y:S01]  /*3fd0*/  @!P6 FMUL R57, R57, R84 ;  /* 0x000000543939e220 */ /* 0x004fe20000400000 */
[----:B0-----:R-:W-:-:S05]  /*3fe0*/  @!P6 IMAD.WIDE R82, R59, 0x4, R82 ;  /* 0x000000043b52e825 */ /* 0x001fca00078e0252 */
[----:B------:R0:W-:Y:S01]  /*3ff0*/  @!P6 STG.E desc[UR10][R82.64], R57 ;  /* 0x000000395200e986 */ /* 0x0001e2000c10190a */
[----:B------:R-:W-:-:S04]  /*4000*/  ISETP.NE.AND P6, PT, R30, RZ, PT ;  /* 0x000000ff1e00720c */ /* 0x000fc80003fc5270 */
[----:B------:R-:W-:-:S13]  /*4010*/  ISETP.GE.OR P6, PT, R56, UR4, P6 ;  /* 0x0000000438007c0c */ /* 0x000fda000b7c6670 */
[----:B------:R-:W1:Y:S02]  /*4020*/  @!P6 LDC R59, c[0x0][0x3a4] ;  /* 0x0000e900ff3beb82 */ /* 0x000e640000000800 */
[----:B-1----:R-:W-:-:S05]  /*4030*/  @!P6 FMUL R21, R54, R59 ;  /* 0x0000003b3615e220 */ /* 0x002fca0000400000 */
[----:B------:R1:W-:Y:S01]  /*4040*/  @!P6 STG.E desc[UR10][R80.64+0x4], R21 ;  /* 0x000004155000e986 */ /* 0x0003e2000c10190a */
[----:B------:R-:W-:-:S13]  /*4050*/  ISETP.GE.OR P6, PT, R56, UR4, P0 ;  /* 0x0000000438007c0c */ /* 0x000fda00087c6670 */
[----:B------:R-:W2:Y:S02]  /*4060*/  @!P6 LDC R59, c[0x0][0x3a4] ;  /* 0x0000e900ff3beb82 */ /* 0x000ea40000000800 */
[----:B--2---:R-:W-:-:S05]  /*4070*/  @!P6 FMUL R59, R52, R59 ;  /* 0x0000003b343be220 */ /* 0x004fca0000400000 */
[----:B------:R-:W-:Y:S01]  /*4080*/  @!P6 STG.E desc[UR10][R80.64+0x8], R59 ;  /* 0x0000083b5000e986 */ /* 0x000fe2000c10190a */
[----:B------:R-:W-:-:S13]  /*4090*/  ISETP.GE.OR P6, PT, R56, UR4, P5 ;  /* 0x0000000438007c0c */ /* 0x000fda000afc6670 */
[----:B------:R-:W0:Y:S02]  /*40a0*/  @!P6 LDC R20, c[0x0][0x3a4] ;  /* 0x0000e900ff14eb82 */ /* 0x000e240000000800 */
[----:B0-----:R-:W-:-:S05]  /*40b0*/  @!P6 FMUL R57, R50, R20 ;  /* 0x000000143239e220 */ /* 0x001fca0000400000 */
[----:B------:R0:W-:Y:S01]  /*40c0*/  @!P6 STG.E desc[UR10][R80.64+0xc], R57 ;  /* 0x00000c395000e986 */ /* 0x0001e2000c10190a */
[----:B------:R-:W-:-:S13]  /*40d0*/  ISETP.GE.OR P6, PT, R56, UR4, P4 ;  /* 0x0000000438007c0c */ /* 0x000fda000a7c6670 */
[----:B------:R-:W2:Y:S02]  /*40e0*/  @!P6 LDC R20, c[0x0][0x3a4] ;  /* 0x0000e900ff14eb82 */ /* 0x000ea40000000800 */
[----:B--2---:R-:W-:-:S05]  /*40f0*/  @!P6 FMUL R55, R55, R20 ;  /* 0x000000143737e220 */ /* 0x004fca0000400000 */
[----:B------:R2:W-:Y:S01]  /*4100*/  @!P6 STG.E desc[UR10][R80.64+0x10], R55 ;  /* 0x000010375000e986 */ /* 0x0005e2000c10190a */
[----:B------:R-:W-:-:S13]  /*4110*/  ISETP.GE.OR P6, PT, R56, UR4, P3 ;  /* 0x0000000438007c0c */ /* 0x000fda0009fc6670 */
[----:B-1----:R-:W1:Y:S02]  /*4120*/  @!P6 LDC R21, c[0x0][0x3a4] ;  /* 0x0000e900ff15eb82 */ /* 0x002e640000000800 */
[----:B-1----:R-:W-:-:S05]  /*4130*/  @!P6 FMUL R21, R48, R21 ;  /* 0x000000153015e220 */ /* 0x002fca0000400000 */
[----:B------:R1:W-:Y:S01]  /*4140*/  @!P6 STG.E desc[UR10][R80.64+0x14], R21 ;  /* 0x000014155000e986 */ /* 0x0003e2000c10190a */
[----:B------:R-:W-:-:S13]  /*4150*/  ISETP.GE.OR P6, PT, R56, UR4, P2 ;  /* 0x0000000438007c0c */ /* 0x000fda00097c6670 */
[----:B------:R-:W3:Y:S02]  /*4160*/  @!P6 LDC R20, c[0x0][0x3a4] ;  /* 0x0000e900ff14eb82 */ /* 0x000ee40000000800 */
[----:B---3--:R-:W-:-:S05]  /*4170*/  @!P6 FMUL R53, R53, R20 ;  /* 0x000000143535e220 */ /* 0x008fca0000400000 */
[----:B------:R-:W-:Y:S01]  /*4180*/  @!P6 STG.E desc[UR10][R80.64+0x18], R53 ;  /* 0x000018355000e986 */ /* 0x000fe2000c10190a */
[----:B------:R-:W-:-:S13]  /*4190*/  ISETP.GE.OR P6, PT, R56, UR4, P1 ;  /* 0x0000000438007c0c */ /* 0x000fda0008fc6670 */
[----:B0-----:R-:W2:Y:S02]  /*41a0*/  @!P6 LDC R57, c[0x0][0x3a4] ;  /* 0x0000e900ff39eb82 */ /* 0x001ea40000000800 */
[----:B--2---:R-:W-:Y:S01]  /*41b0*/  @!P6 FMUL R55, R46, R57 ;  /* 0x000000392e37e220 */ /* 0x004fe20000400000 */
[----:B------:R-:W-:-:S04]  /*41c0*/  IADD3 R46, PT, PT, R31, 0x2, RZ ;  /* 0x000000021f2e7810 */ /* 0x000fc80007ffe0ff */
[----:B------:R-:W-:Y:S01]  /*41d0*/  @!P6 STG.E desc[UR10][R80.64+0x1c], R55 ;  /* 0x00001c375000e986 */ /* 0x000fe2000c10190a */
[----:B------:R-:W-:-:S04]  /*41e0*/  ISETP.NE.AND P6, PT, R33, RZ, PT ;  /* 0x000000ff2100720c */ /* 0x000fc80003fc5270 */
[----:B------:R-:W-:-:S13]  /*41f0*/  ISETP.GE.OR P6, PT, R46, UR4, P6 ;  /* 0x000000042e007c0c */ /* 0x000fda000b7c6670 */
[----:B------:R-:W0:Y:S01]  /*4200*/  @!P6 LDC R48, c[0x0][0x3a4] ;  /* 0x0000e900ff30eb82 */ /* 0x000e220000000800 */
[----:B------:R-:W-:-:S07]  /*4210*/  @!P6 IMAD.IADD R57, R32, 0x1, R72 ;  /* 0x000000012039e824 */ /* 0x000fce00078e0248 */
[----:B-1----:R-:W1:Y:S01]  /*4220*/  @!P6 LDC.64 R20, c[0x0][0x390] ;  /* 0x0000e400ff14eb82 */ /* 0x002e620000000a00 */
[----:B0-----:R-:W-:Y:S01]  /*4230*/  @!P6 FMUL R51, R51, R48 ;  /* 0x000000303333e220 */ /* 0x001fe20000400000 */
[----:B-1----:R-:W-:-:S05]  /*4240*/  @!P6 IMAD.WIDE R20, R57, 0x4, R20 ;  /* 0x000000043914e825 */ /* 0x002fca00078e0214 */
[----:B------:R0:W-:Y:S01]  /*4250*/  @!P6 STG.E desc[UR10][R20.64], R51 ;  /* 0x000000331400e986 */ /* 0x0001e2000c10190a */
[----:B------:R-:W-:-:S04]  /*4260*/  ISETP.NE.AND P6, PT, R30, RZ, PT ;  /* 0x000000ff1e00720c */ /* 0x000fc80003fc5270 */
[----:B------:R-:W-:-:S13]  /*4270*/  ISETP.GE.OR P6, PT, R46, UR4, P6 ;  /* 0x000000042e007c0c */ /* 0x000fda000b7c6670 */
[----:B------:R-:W1:Y:S02]  /*4280*/  @!P6 LDC R48, c[0x0][0x3a4] ;  /* 0x0000e900ff30eb82 */ /* 0x000e640000000800 */
[----:B-1----:R-:W-:-:S05]  /*4290*/  @!P6 FMUL R49, R49, R48 ;  /* 0x000000303131e220 */ /* 0x002fca0000400000 */
[----:B------:R-:W-:Y:S01]  /*42a0*/  @!P6 STG.E desc[UR10][R78.64+0x4], R49 ;  /* 0x000004314e00e986 */ /* 0x000fe2000c10190a */
        /* <DEDUP_REMOVED lines=9> */
[----:B0-----:R-:W0:Y:S02]  /*4340*/  @!P6 LDC R20, c[0x0][0x3a4] ;  /* 0x0000e900ff14eb82 */ /* 0x001e240000000800 */
[----:B0-----:R-:W-:-:S05]  /*4350*/  @!P6 FMUL R43, R43, R20 ;  /* 0x000000142b2be220 */ /* 0x001fca0000400000 */
[----:B------:R0:W-:Y:S01]  /*4360*/  @!P6 STG.E desc[UR10][R78.64+0x10], R43 ;  /* 0x0000102b4e00e986 */ /* 0x0001e2000c10190a */
[----:B------:R-:W-:-:S13]  /*4370*/  ISETP.GE.OR P6, PT, R46, UR4, P3 ;  /* 0x000000042e007c0c */ /* 0x000fda0009fc6670 */
[----:B------:R-:W1:Y:S02]  /*4380*/  @!P6 LDC R20, c[0x0][0x3a4] ;  /* 0x0000e900ff14eb82 */ /* 0x000e640000000800 */
[----:B-1----:R-:W-:-:S05]  /*4390*/  @!P6 FMUL R41, R41, R20 ;  /* 0x000000142929e220 */ /* 0x002fca0000400000 */
[----:B------:R1:W-:Y:S01]  /*43a0*/  @!P6 STG.E desc[UR10][R78.64+0x14], R41 ;  /* 0x000014294e00e986 */ /* 0x0003e2000c10190a */
[----:B------:R-:W-:-:S13]  /*43b0*/  ISETP.GE.OR P6, PT, R46, UR4, P2 ;  /* 0x000000042e007c0c */ /* 0x000fda00097c6670 */
[----:B------:R-:W2:Y:S02]  /*43c0*/  @!P6 LDC R20, c[0x0][0x3a4] ;  /* 0x0000e900ff14eb82 */ /* 0x000ea40000000800 */
[----:B--2---:R-:W-:-:S05]  /*43d0*/  @!P6 FMUL R39, R39, R20 ;  /* 0x000000142727e220 */ /* 0x004fca0000400000 */
[----:B------:R2:W-:Y:S01]  /*43e0*/  @!P6 STG.E desc[UR10][R78.64+0x18], R39 ;  /* 0x000018274e00e986 */ /* 0x0005e2000c10190a */
[----:B------:R-:W-:-:S13]  /*43f0*/  ISETP.GE.OR P6, PT, R46, UR4, P1 ;  /* 0x000000042e007c0c */ /* 0x000fda0008fc6670 */
[----:B------:R-:W0:Y:S02]  /*4400*/  @!P6 LDC R21, c[0x0][0x3a4] ;  /* 0x0000e900ff15eb82 */ /* 0x000e240000000800 */
[----:B0-----:R-:W-:Y:S01]  /*4410*/  @!P6 FMUL R43, R44, R21 ;  /* 0x000000152c2be220 */ /* 0x001fe20000400000 */
[----:B------:R-:W-:-:S04]  /*4420*/  VIADD R44, R31, 0x3 ;  /* 0x000000031f2c7836 */ /* 0x000fc80000000000 */
[----:B------:R0:W-:Y:S01]  /*4430*/  @!P6 STG.E desc[UR10][R78.64+0x1c], R43 ;  /* 0x00001c2b4e00e986 */ /* 0x0001e2000c10190a */
[----:B------:R-:W-:-:S04]  /*4440*/  ISETP.NE.AND P6, PT, R33, RZ, PT ;  /* 0x000000ff2100720c */ /* 0x000fc80003fc5270 */
[----:B------:R-:W-:-:S13]  /*4450*/  ISETP.GE.OR P6, PT, R44, UR4, P6 ;  /* 0x000000042c007c0c */ /* 0x000fda000b7c6670 */
[----:B-1----:R-:W1:Y:S01]  /*4460*/  @!P6 LDC R41, c[0x0][0x3a4] ;  /* 0x0000e900ff29eb82 */ /* 0x002e620000000800 */
[----:B------:R-:W-:-:S07]  /*4470*/  @!P6 IADD3 R93, PT, PT, R32, R93, RZ ;  /* 0x0000005d205de210 */ /* 0x000fce0007ffe0ff */
[----:B------:R-:W3:Y:S01]  /*4480*/  @!P6 LDC.64 R20, c[0x0][0x390] ;  /* 0x0000e400ff14eb82 */ /* 0x000ee20000000a00 */
[----:B-1----:R-:W-:Y:S01]  /*4490*/  @!P6 FMUL R41, R42, R41 ;  /* 0x000000292a29e220 */ /* 0x002fe20000400000 */
[----:B---3--:R-:W-:-:S05]  /*44a0*/  @!P6 IMAD.WIDE R20, R93, 0x4, R20 ;  /* 0x000000045d14e825 */ /* 0x008fca00078e0214 */
[----:B------:R1:W-:Y:S01]  /*44b0*/  @!P6 STG.E desc[UR10][R20.64], R41 ;  /* 0x000000291400e986 */ /* 0x0003e2000c10190a */
[----:B------:R-:W-:-:S04]  /*44c0*/  ISETP.NE.AND P6, PT, R30, RZ, PT ;  /* 0x000000ff1e00720c */ /* 0x000fc80003fc5270 */
[----:B------:R-:W-:-:S13]  /*44d0*/  ISETP.GE.OR P6, PT, R44, UR4, P6 ;  /* 0x000000042c007c0c */ /* 0x000fda000b7c6670 */
[----:B--2---:R-:W2:Y:S02]  /*44e0*/  @!P6 LDC R39, c[0x0][0x3a4] ;  /* 0x0000e900ff27eb82 */ /* 0x004ea40000000800 */
[----:B--2---:R-:W-:-:S05]  /*44f0*/  @!P6 FMUL R39, R40, R39 ;  /* 0x000000272827e220 */ /* 0x004fca0000400000 */
[----:B------:R2:W-:Y:S01]  /*4500*/  @!P6 STG.E desc[UR10][R34.64+0x4], R39 ;  /* 0x000004272200e986 */ /* 0x0005e2000c10190a */
[----:B------:R-:W-:-:S13]  /*4510*/  ISETP.GE.OR P6, PT, R44, UR4, P0 ;  /* 0x000000042c007c0c */ /* 0x000fda00087c6670 */
[----:B0-----:R-:W0:Y:S02]  /*4520*/  @!P6 LDC R43, c[0x0][0x3a4] ;  /* 0x0000e900ff2beb82 */ /* 0x001e240000000800 */
[----:B0-----:R-:W-:-:S05]  /*4530*/  @!P6 FMUL R43, R38, R43 ;  /* 0x0000002b262be220 */ /* 0x001fca0000400000 */
[----:B------:R-:W-:Y:S01]  /*4540*/  @!P6 STG.E desc[UR10][R34.64+0x8], R43 ;  /* 0x0000082b2200e986 */ /* 0x000fe2000c10190a */
[----:B------:R-:W-:-:S13]  /*4550*/  ISETP.GE.OR P6, PT, R44, UR4, P5 ;  /* 0x000000042c007c0c */ /* 0x000fda000afc6670 */
[----:B------:R-:W1:Y:S02]  /*4560*/  @!P6 LDC R45, c[0x0][0x3a4] ;  /* 0x0000e900ff2deb82 */ /* 0x000e640000000800 */
[----:B-1----:R-:W-:-:S05]  /*4570*/  @!P6 FMUL R21, R36, R45 ;  /* 0x0000002d2415e220 */ /* 0x002fca0000400000 */
[----:B------:R0:W-:Y:S01]  /*4580*/  @!P6 STG.E desc[UR10][R34.64+0xc], R21 ;  /* 0x00000c152200e986 */ /* 0x0001e2000c10190a */
[----:B------:R-:W-:-:S13]  /*4590*/  ISETP.GE.OR P6, PT, R44, UR4, P4 ;  /* 0x000000042c007c0c */ /* 0x000fda000a7c6670 */
[----:B------:R-:W1:Y:S02]  /*45a0*/  @!P6 LDC R20, c[0x0][0x3a4] ;  /* 0x0000e900ff14eb82 */ /* 0x000e640000000800 */
[----:B-1----:R-:W-:-:S05]  /*45b0*/  @!P6 FMUL R37, R37, R20 ;  /* 0x000000142525e220 */ /* 0x002fca0000400000 */
[----:B------:R1:W-:Y:S01]  /*45c0*/  @!P6 STG.E desc[UR10][R34.64+0x10], R37 ;  /* 0x000010252200e986 */ /* 0x0003e2000c10190a */
[----:B------:R-:W-:-:S13]  /*45d0*/  ISETP.GE.OR P6, PT, R44, UR4, P3 ;  /* 0x000000042c007c0c */ /* 0x000fda0009fc6670 */
[----:B--2---:R-:W2:Y:S02]  /*45e0*/  @!P6 LDC R39, c[0x0][0x3a4] ;  /* 0x0000e900ff27eb82 */ /* 0x004ea40000000800 */
[----:B--2---:R-:W-:-:S05]  /*45f0*/  @!P6 FMUL R39, R18, R39 ;  /* 0x000000271227e220 */ /* 0x004fca0000400000 */
[----:B------:R-:W-:Y:S01]  /*4600*/  @!P6 STG.E desc[UR10][R34.64+0x14], R39 ;  /* 0x000014272200e986 */ /* 0x000fe2000c10190a */
[----:B------:R-:W-:-:S13]  /*4610*/  ISETP.GE.OR P6, PT, R44, UR4, P2 ;  /* 0x000000042c007c0c */ /* 0x000fda00097c6670 */
[----:B------:R-:W0:Y:S02]  /*4620*/  @!P6 LDC R18, c[0x0][0x3a4] ;  /* 0x0000e900ff12eb82 */ /* 0x000e240000000800 */
[----:B0-----:R-:W-:-:S05]  /*4630*/  @!P6 FMUL R21, R19, R18 ;  /* 0x000000121315e220 */ /* 0x001fca0000400000 */
[----:B------:R-:W-:Y:S01]  /*4640*/  @!P6 STG.E desc[UR10][R34.64+0x18], R21 ;  /* 0x000018152200e986 */ /* 0x000fe2000c10190a */
[----:B------:R-:W-:-:S13]  /*4650*/  ISETP.GE.OR P6, PT, R44, UR4, P1 ;  /* 0x000000042c007c0c */ /* 0x000fda0008fc6670 */
[----:B------:R-:W1:Y:S02]  /*4660*/  @!P6 LDC R19, c[0x0][0x3a4] ;  /* 0x0000e900ff13eb82 */ /* 0x000e640000000800 */
[----:B-1----:R-:W-:Y:S01]  /*4670*/  @!P6 FMUL R37, R16, R19 ;  /* 0x000000131025e220 */ /* 0x002fe20000400000 */
[----:B------:R-:W-:-:S04]  /*4680*/  VIADD R16, R31, 0x4 ;  /* 0x000000041f107836 */ /* 0x000fc80000000000 */
[----:B------:R-:W-:Y:S01]  /*4690*/  @!P6 STG.E desc[UR10][R34.64+0x1c], R37 ;  /* 0x00001c252200e986 */ /* 0x000fe2000c10190a */
[----:B------:R-:W-:-:S04]  /*46a0*/  ISETP.NE.AND P6, PT, R33, RZ, PT ;  /* 0x000000ff2100720c */ /* 0x000fc80003fc5270 */
[----:B------:R-:W-:-:S13]  /*46b0*/  ISETP.GE.OR P6, PT, R16, UR4, P6 ;  /* 0x0000000410007c0c */ /* 0x000fda000b7c6670 */
[----:B------:R-:W0:Y:S01]  /*46c0*/  @!P6 LDC R20, c[0x0][0x3a4] ;  /* 0x0000e900ff14eb82 */ /* 0x000e220000000800 */
[----:B------:R-:W-:-:S07]  /*46d0*/  @!P6 IADD3 R91, PT, PT, R32, R91, RZ ;  /* 0x0000005b205be210 */ /* 0x000fce0007ffe0ff */
[----:B------:R-:W1:Y:S01]  /*46e0*/  @!P6 LDC.64 R18, c[0x0][0x390] ;  /* 0x0000e400ff12eb82 */ /* 0x000e620000000a00 */
[----:B0-----:R-:W-:Y:S01]  /*46f0*/  @!P6 FMUL R17, R17, R20 ;  /* 0x000000141111e220 */ /* 0x001fe20000400000 */
[----:B-1----:R-:W-:-:S05]  /*4700*/  @!P6 IMAD.WIDE R18, R91, 0x4, R18 ;  /* 0x000000045b12e825 */ /* 0x002fca00078e0212 */
        /* <DEDUP_REMOVED lines=11> */
[----:B------:R-:W3:Y:S02]  /*47c0*/  @!P6 LDC R20, c[0x0][0x3a4] ;  /* 0x0000e900ff14eb82 */ /* 0x000ee40000000800 */
[----:B---3--:R-:W-:-:S05]  /*47d0*/  @!P6 FMUL R11, R11, R20 ;  /* 0x000000140b0be220 */ /* 0x008fca0000400000 */
[----:B------:R3:W-:Y:S01]  /*47e0*/  @!P6 STG.E desc[UR10][R28.64+0xc], R11 ;  /* 0x00000c0b1c00e986 */ /* 0x0007e2000c10190a */
[----:B------:R-:W-:-:S13]  /*47f0*/  ISETP.GE.OR P6, PT, R16, UR4, P4 ;  /* 0x0000000410007c0c */ /* 0x000fda000a7c6670 */
[----:B0-----:R-:W0:Y:S02]  /*4800*/  @!P6 LDC R18, c[0x0][0x3a4] ;  /* 0x0000e900ff12eb82 */ /* 0x001e240000000800 */
[----:B0-----:R-:W-:-:S05]  /*4810*/  @!P6 FMUL R9, R9, R18 ;  /* 0x000000120909e220 */ /* 0x001fca0000400000 */
[----:B------:R0:W-:Y:S01]  /*4820*/  @!P6 STG.E desc[UR10][R28.64+0x10], R9 ;  /* 0x000010091c00e986 */ /* 0x0001e2000c10190a */
[----:B------:R-:W-:-:S13]  /*4830*/  ISETP.GE.OR P6, PT, R16, UR4, P3 ;  /* 0x0000000410007c0c */ /* 0x000fda0009fc6670 */
[----:B-1----:R-:W2:Y:S02]  /*4840*/  @!P6 LDC R15, c[0x0][0x3a4] ;  /* 0x0000e900ff0feb82 */ /* 0x002ea40000000800 */
[----:B--2---:R-:W-:-:S05]  /*4850*/  @!P6 FMUL R13, R14, R15 ;  /* 0x0000000f0e0de220 */ /* 0x004fca0000400000 */
[----:B------:R1:W-:Y:S01]  /*4860*/  @!P6 STG.E desc[UR10][R28.64+0x14], R13 ;  /* 0x0000140d1c00e986 */ /* 0x0003e2000c10190a */
[----:B------:R-:W-:-:S13]  /*4870*/  ISETP.GE.OR P6, PT, R16, UR4, P2 ;  /* 0x0000000410007c0c */ /* 0x000fda00097c6670 */
[----:B------:R-:W2:Y:S02]  /*4880*/  @!P6 LDC R14, c[0x0][0x3a4] ;  /* 0x0000e900ff0eeb82 */ /* 0x000ea40000000800 */
[----:B--2---:R-:W-:Y:S01]  /*4890*/  @!P6 FMUL R7, R7, R14 ;  /* 0x0000000e0707e220 */ /* 0x004fe20000400000 */
[----:B------:R-:W-:-:S04]  /*48a0*/  VIADD R14, R31, 0x5 ;  /* 0x000000051f0e7836 */ /* 0x000fc80000000000 */
[----:B------:R2:W-:Y:S01]  /*48b0*/  @!P6 STG.E desc[UR10][R28.64+0x18], R7 ;  /* 0x000018071c00e986 */ /* 0x0005e2000c10190a */
[----:B------:R-:W-:-:S13]  /*48c0*/  ISETP.GE.OR P6, PT, R16, UR4, P1 ;  /* 0x0000000410007c0c */ /* 0x000fda0008fc6670 */
[----:B---3--:R-:W0:Y:S02]  /*48d0*/  @!P6 LDC R11, c[0x0][0x3a4] ;  /* 0x0000e900ff0beb82 */ /* 0x008e240000000800 */
[----:B0-----:R-:W-:-:S05]  /*48e0*/  @!P6 FMUL R9, R12, R11 ;  /* 0x0000000b0c09e220 */ /* 0x001fca0000400000 */
[----:B------:R0:W-:Y:S01]  /*48f0*/  @!P6 STG.E desc[UR10][R28.64+0x1c], R9 ;  /* 0x00001c091c00e986 */ /* 0x0001e2000c10190a */
[----:B------:R-:W-:-:S04]  /*4900*/  ISETP.NE.AND P6, PT, R33, RZ, PT ;  /* 0x000000ff2100720c */ /* 0x000fc80003fc5270 */
[----:B------:R-:W-:-:S13]  /*4910*/  ISETP.GE.OR P6, PT, R14, UR4, P6 ;  /* 0x000000040e007c0c */ /* 0x000fda000b7c6670 */
[----:B------:R-:W3:Y:S01]  /*4920*/  @!P6 LDC R15, c[0x0][0x3a4] ;  /* 0x0000e900ff0feb82 */ /* 0x000ee20000000800 */
[----:B------:R-:W-:-:S07]  /*4930*/  @!P6 IADD3 R11, PT, PT, R32, R89, RZ ;  /* 0x00000059200be210 */ /* 0x000fce0007ffe0ff */
[----:B-1----:R-:W1:Y:S01]  /*4940*/  @!P6 LDC.64 R12, c[0x0][0x390] ;  /* 0x0000e400ff0ceb82 */ /* 0x002e620000000a00 */
[----:B---3--:R-:W-:Y:S01]  /*4950*/  @!P6 FMUL R15, R10, R15 ;  /* 0x0000000f0a0fe220 */ /* 0x008fe20000400000 */
[----:B-1----:R-:W-:-:S05]  /*4960*/  @!P6 IMAD.WIDE R10, R11, 0x4, R12 ;  /* 0x000000040b0ae825 */ /* 0x002fca00078e020c */
        /* <DEDUP_REMOVED lines=9> */
[----:B------:R0:W-:Y:S01]  /*4a00*/  @!P6 STG.E desc[UR10][R26.64+0x8], R9 ;  /* 0x000008091a00e986 */ /* 0x0001e2000c10190a */
[----:B------:R-:W-:-:S13]  /*4a10*/  ISETP.GE.OR P6, PT, R14, UR4, P5 ;  /* 0x000000040e007c0c */ /* 0x000fda000afc6670 */
[----:B------:R-:W1:Y:S02]  /*4a20*/  @!P6 LDC R13, c[0x0][0x3a4] ;  /* 0x0000e900ff0deb82 */ /* 0x000e640000000800 */
[----:B-1----:R-:W-:-:S05]  /*4a30*/  @!P6 FMUL R11, R4, R13 ;  /* 0x0000000d040be220 */ /* 0x002fca0000400000 */
[----:B------:R-:W-:Y:S01]  /*4a40*/  @!P6 STG.E desc[UR10][R26.64+0xc], R11 ;  /* 0x00000c0b1a00e986 */ /* 0x000fe2000c10190a */
        /* <DEDUP_REMOVED lines=11> */
[----:B------:R0:W-:Y:S01]  /*4b00*/  @!P6 STG.E desc[UR10][R26.64+0x18], R9 ;  /* 0x000018091a00e986 */ /* 0x0001e2000c10190a */
[----:B------:R-:W-:-:S13]  /*4b10*/  ISETP.GE.OR P6, PT, R14, UR4, P1 ;  /* 0x000000040e007c0c */ /* 0x000fda0008fc6670 */
[----:B------:R-:W1:Y:S02]  /*4b20*/  @!P6 LDC R3, c[0x0][0x3a4] ;  /* 0x0000e900ff03eb82 */ /* 0x000e640000000800 */
[----:B-1----:R-:W-:Y:S01]  /*4b30*/  @!P6 FMUL R5, R0, R3 ;  /* 0x000000030005e220 */ /* 0x002fe20000400000 */
[C---:B------:R-:W-:Y:S02]  /*4b40*/  VIADD R0, R31.reuse, 0x6 ;  /* 0x000000061f007836 */ /* 0x040fe40000000000 */
[----:B------:R-:W-:Y:S02]  /*4b50*/  VIADD R31, R31, 0x7 ;  /* 0x000000071f1f7836 */ /* 0x000fe40000000000 */
[----:B------:R-:W-:Y:S01]  /*4b60*/  @!P6 STG.E desc[UR10][R26.64+0x1c], R5 ;  /* 0x00001c051a00e986 */ /* 0x000fe2000c10190a */
[----:B------:R-:W-:-:S04]  /*4b70*/  ISETP.NE.AND P6, PT, R33, RZ, PT ;  /* 0x000000ff2100720c */ /* 0x000fc80003fc5270 */
[----:B------:R-:W-:-:S13]  /*4b80*/  ISETP.GE.OR P6, PT, R0, UR4, P6 ;  /* 0x0000000400007c0c */ /* 0x000fda000b7c6670 */
[----:B------:R-:W1:Y:S01]  /*4b90*/  @!P6 LDC R4, c[0x0][0x3a4] ;  /* 0x0000e900ff04eb82 */ /* 0x000e620000000800 */
[----:B------:R-:W-:-:S07]  /*4ba0*/  @!P6 IADD3 R87, PT, PT, R32, R87, RZ ;  /* 0x000000572057e210 */ /* 0x000fce0007ffe0ff */
[----:B------:R-:W2:Y:S01]  /*4bb0*/  @!P6 LDC.64 R2, c[0x0][0x390] ;  /* 0x0000e400ff02eb82 */ /* 0x000ea20000000a00 */
[----:B-1----:R-:W-:Y:S01]  /*4bc0*/  @!P6 FMUL R61, R61, R4 ;  /* 0x000000043d3de220 */ /* 0x002fe20000400000 */
[----:B--2---:R-:W-:-:S05]  /*4bd0*/  @!P6 IMAD.WIDE R2, R87, 0x4, R2 ;  /* 0x000000045702e825 */ /* 0x004fca00078e0202 */
[----:B------:R1:W-:Y:S01]  /*4be0*/  @!P6 STG.E desc[UR10][R2.64], R61 ;  /* 0x0000003d0200e986 */ /* 0x0003e2000c10190a */
[----:B------:R-:W-:-:S04]  /*4bf0*/  ISETP.NE.AND P6, PT, R30, RZ, PT ;  /* 0x000000ff1e00720c */ /* 0x000fc80003fc5270 */
[----:B------:R-:W-:-:S13]  /*4c00*/  ISETP.GE.OR P6, PT, R0, UR4, P6 ;  /* 0x0000000400007c0c */ /* 0x000fda000b7c6670 */
[----:B------:R-:W2:Y:S02]  /*4c10*/  @!P6 LDC R4, c[0x0][0x3a4] ;  /* 0x0000e900ff04eb82 */ /* 0x000ea40000000800 */
[----:B--2---:R-:W-:-:S05]  /*4c20*/  @!P6 FMUL R63, R63, R4 ;  /* 0x000000043f3fe220 */ /* 0x004fca0000400000 */
[----:B------:R-:W-:Y:S01]  /*4c30*/  @!P6 STG.E desc[UR10][R24.64+0x4], R63 ;  /* 0x0000043f1800e986 */ /* 0x000fe2000c10190a */
[----:B------:R-:W-:Y:S02]  /*4c40*/  ISETP.GE.OR P6, PT, R0, UR4, P0 ;  /* 0x0000000400007c0c */ /* 0x000fe400087c6670 */
[----:B------:R-:W-:-:S11]  /*4c50*/  ISETP.GE.OR P0, PT, R31, UR4, P0 ;  /* 0x000000041f007c0c */ /* 0x000fd60008706670 */
[----:B------:R-:W2:Y:S08]  /*4c60*/  @!P6 LDC R4, c[0x0][0x3a4] ;  /* 0x0000e900ff04eb82 */ /* 0x000eb00000000800 */
[----:B0-----:R-:W0:Y:S01]  /*4c70*/  @!P0 LDC R9, c[0x0][0x3a4] ;  /* 0x0000e900ff098b82 */ /* 0x001e220000000800 */
[----:B--2---:R-:W-:-:S05]  /*4c80*/  @!P6 FMUL R65, R65, R4 ;  /* 0x000000044141e220 */ /* 0x004fca0000400000 */
[----:B------:R-:W-:Y:S01]  /*4c90*/  @!P6 STG.E desc[UR10][R24.64+0x8], R65 ;  /* 0x000008411800e986 */ /* 0x000fe2000c10190a */
[----:B------:R-:W-:Y:S02]  /*4ca0*/  ISETP.GE.OR P6, PT, R0, UR4, P5 ;  /* 0x0000000400007c0c */ /* 0x000fe4000afc6670 */
[----:B------:R-:W-:-:S11]  /*4cb0*/  ISETP.GE.OR P5, PT, R31, UR4, P5 ;  /* 0x000000041f007c0c */ /* 0x000fd6000afa6670 */
[----:B------:R-:W2:Y:S08]  /*4cc0*/  @!P6 LDC R4, c[0x0][0x3a4] ;  /* 0x0000e900ff04eb82 */ /* 0x000eb00000000800 */
[----:B------:R-:W3:Y:S01]  /*4cd0*/  @!P5 LDC R11, c[0x0][0x3a4] ;  /* 0x0000e900ff0bdb82 */ /* 0x000ee20000000800 */
[----:B--2---:R-:W-:-:S05]  /*4ce0*/  @!P6 FMUL R67, R67, R4 ;  /* 0x000000044343e220 */ /* 0x004fca0000400000 */
[----:B------:R-:W-:Y:S01]  /*4cf0*/  @!P6 STG.E desc[UR10][R24.64+0xc], R67 ;  /* 0x00000c431800e986 */ /* 0x000fe2000c10190a */
[----:B------:R-:W-:Y:S02]  /*4d00*/  ISETP.GE.OR P6, PT, R0, UR4, P4 ;  /* 0x0000000400007c0c */ /* 0x000fe4000a7c6670 */
[----:B------:R-:W-:-:S11]  /*4d10*/  ISETP.GE.OR P4, PT, R31, UR4, P4 ;  /* 0x000000041f007c0c */ /* 0x000fd6000a786670 */
[----:B-1----:R-:W1:Y:S02]  /*4d20*/  @!P6 LDC R2, c[0x0][0x3a4] ;  /* 0x0000e900ff02eb82 */ /* 0x002e640000000800 */
[----:B-1----:R-:W-:-:S05]  /*4d30*/  @!P6 FMUL R69, R69, R2 ;  /* 0x000000024545e220 */ /* 0x002fca0000400000 */
[----:B------:R-:W-:Y:S01]  /*4d40*/  @!P6 STG.E desc[UR10][R24.64+0x10], R69 ;  /* 0x000010451800e986 */ /* 0x000fe2000c10190a */
[----:B------:R-:W-:Y:S02]  /*4d50*/  ISETP.GE.OR P6, PT, R0, UR4, P3 ;  /* 0x0000000400007c0c */ /* 0x000fe40009fc6670 */
[----:B------:R-:W-:-:S11]  /*4d60*/  ISETP.GE.OR P3, PT, R31, UR4, P3 ;  /* 0x000000041f007c0c */ /* 0x000fd60009f66670 */
[----:B------:R-:W1:Y:S08]  /*4d70*/  @!P6 LDC R2, c[0x0][0x3a4] ;  /* 0x0000e900ff02eb82 */ /* 0x000e700000000800 */
[----:B------:R-:W2:Y:S01]  /*4d80*/  @!P3 LDC R13, c[0x0][0x3a4] ;  /* 0x0000e900ff0dbb82 */ /* 0x000ea20000000800 */
[----:B-1----:R-:W-:-:S05]  /*4d90*/  @!P6 FMUL R71, R71, R2 ;  /* 0x000000024747e220 */ /* 0x002fca0000400000 */
[----:B------:R-:W-:Y:S01]  /*4da0*/  @!P6 STG.E desc[UR10][R24.64+0x14], R71 ;  /* 0x000014471800e986 */ /* 0x000fe2000c10190a */
[----:B------:R-:W-:Y:S02]  /*4db0*/  ISETP.GE.OR P6, PT, R0, UR4, P2 ;  /* 0x0000000400007c0c */ /* 0x000fe400097c6670 */
[----:B------:R-:W-:-:S11]  /*4dc0*/  ISETP.GE.OR P2, PT, R31, UR4, P2 ;  /* 0x000000041f007c0c */ /* 0x000fd60009746670 */
[----:B------:R-:W1:Y:S02]  /*4dd0*/  @!P6 LDC R2, c[0x0][0x3a4] ;  /* 0x0000e900ff02eb82 */ /* 0x000e640000000800 */
[----:B-1----:R-:W-:-:S05]  /*4de0*/  @!P6 FMUL R73, R73, R2 ;  /* 0x000000024949e220 */ /* 0x002fca0000400000 */
[----:B------:R-:W-:Y:S01]  /*4df0*/  @!P6 STG.E desc[UR10][R24.64+0x18], R73 ;  /* 0x000018491800e986 */ /* 0x000fe2000c10190a */
[----:B------:R-:W-:Y:S02]  /*4e00*/  ISETP.GE.OR P6, PT, R0, UR4, P1 ;  /* 0x0000000400007c0c */ /* 0x000fe40008fc6670 */
[----:B------:R-:W1:Y:S01]  /*4e10*/  @!P4 LDC R0, c[0x0][0x3a4] ;  /* 0x0000e900ff00cb82 */ /* 0x000e620000000800 */
[----:B------:R-:W-:-:S10]  /*4e20*/  ISETP.GE.OR P1, PT, R31, UR4, P1 ;  /* 0x000000041f007c0c */ /* 0x000fd40008f26670 */
[----:B------:R-:W4:Y:S01]  /*4e30*/  @!P6 LDC R5, c[0x0][0x3a4] ;  /* 0x0000e900ff05eb82 */ /* 0x000f220000000800 */
[----:B-1----:R-:W-:Y:S01]  /*4e40*/  @!P4 FMUL R75, R75, R0 ;  /* 0x000000004b4bc220 */ /* 0x002fe20000400000 */
[----:B----4-:R-:W-:-:S05]  /*4e50*/  @!P6 FMUL R5, R58, R5 ;  /* 0x000000053a05e220 */ /* 0x010fca0000400000 */
[----:B------:R-:W-:Y:S01]  /*4e60*/  @!P6 STG.E desc[UR10][R24.64+0x1c], R5 ;  /* 0x00001c051800e986 */ /* 0x000fe2000c10190a */
[----:B------:R-:W-:-:S04]  /*4e70*/  ISETP.NE.AND P6, PT, R33, RZ, PT ;  /* 0x000000ff2100720c */ /* 0x000fc80003fc5270 */
[----:B------:R-:W-:-:S13]  /*4e80*/  ISETP.GE.OR P6, PT, R31, UR4, P6 ;  /* 0x000000041f007c0c */ /* 0x000fda000b7c6670 */
[----:B------:R-:W1:Y:S01]  /*4e90*/  @!P6 LDC R7, c[0x0][0x3a4] ;  /* 0x0000e900ff07eb82 */ /* 0x000e620000000800 */
[----:B------:R-:W-:-:S07]  /*4ea0*/  @!P6 IADD3 R85, PT, PT, R32, R85, RZ ;  /* 0x000000552055e210 */ /* 0x000fce0007ffe0ff */
[----:B------:R-:W4:Y:S01]  /*4eb0*/  @!P6 LDC.64 R2, c[0x0][0x390] ;  /* 0x0000e400ff02eb82 */ /* 0x000f220000000a00 */
[----:B-1----:R-:W-:Y:S01]  /*4ec0*/  @!P6 FMUL R7, R60, R7 ;  /* 0x000000073c07e220 */ /* 0x002fe20000400000 */
[----:B----4-:R-:W-:-:S05]  /*4ed0*/  @!P6 IMAD.WIDE R2, R85, 0x4, R2 ;  /* 0x000000045502e825 */ /* 0x010fca00078e0202 */
[----:B------:R1:W-:Y:S01]  /*4ee0*/  @!P6 STG.E desc[UR10][R2.64], R7 ;  /* 0x000000070200e986 */ /* 0x0003e2000c10190a */
[----:B------:R-:W-:-:S03]  /*4ef0*/  ISETP.NE.AND P6, PT, R30, RZ, PT ;  /* 0x000000ff1e00720c */ /* 0x000fc60003fc5270 */
[----:B------:R4:W-:Y:S01]  /*4f00*/  @!P4 STG.E desc[UR10][R22.64+0x10], R75 ;  /* 0x0000104b1600c986 */ /* 0x0009e2000c10190a */
[----:B------:R-:W-:Y:S01]  /*4f10*/  ISETP.GE.OR P6, PT, R31, UR4, P6 ;  /* 0x000000041f007c0c */ /* 0x000fe2000b7c6670 */
[----:B-1----:R-:W1:Y:S01]  /*4f20*/  @!P2 LDC R2, c[0x0][0x3a4] ;  /* 0x0000e900ff02ab82 */ /* 0x002e620000000800 */
[----:B---3--:R-:W-:-:S05]  /*4f30*/  @!P5 FMUL R7, R66, R11 ;  /* 0x0000000b4207d220 */ /* 0x008fca0000400000 */
[----:B------:R4:W-:Y:S06]  /*4f40*/  @!P5 STG.E desc[UR10][R22.64+0xc], R7 ;  /* 0x00000c071600d986 */ /* 0x0009ec000c10190a */
[----:B------:R-:W3:Y:S01]  /*4f50*/  @!P6 LDC R5, c[0x0][0x3a4] ;  /* 0x0000e900ff05eb82 */ /* 0x000ee20000000800 */
[----:B-1----:R-:W-:-:S05]  /*4f60*/  @!P2 FMUL R77, R77, R2 ;  /* 0x000000024d4da220 */ /* 0x002fca0000400000 */
[----:B------:R4:W-:Y:S01]  /*4f70*/  @!P2 STG.E desc[UR10][R22.64+0x18], R77 ;  /* 0x0000184d1600a986 */ /* 0x0009e2000c10190a */
[----:B---3--:R-:W-:Y:S01]  /*4f80*/  @!P6 FMUL R3, R62, R5 ;  /* 0x000000053e03e220 */ /* 0x008fe20000400000 */
[----:B0-----:R-:W-:Y:S01]  /*4f90*/  @!P0 FMUL R5, R64, R9 ;  /* 0x0000000940058220 */ /* 0x001fe20000400000 */
[----:B--2---:R-:W-:-:S03]  /*4fa0*/  @!P3 FMUL R9, R68, R13 ;  /* 0x0000000d4409b220 */ /* 0x004fc60000400000 */
[----:B------:R4:W-:Y:S04]  /*4fb0*/  @!P6 STG.E desc[UR10][R22.64+0x4], R3 ;  /* 0x000004031600e986 */ /* 0x0009e8000c10190a */
[----:B------:R4:W-:Y:S04]  /*4fc0*/  @!P0 STG.E desc[UR10][R22.64+0x8], R5 ;  /* 0x0000080516008986 */ /* 0x0009e8000c10190a */
[----:B------:R4:W-:Y:S01]  /*4fd0*/  @!P3 STG.E desc[UR10][R22.64+0x14], R9 ;  /* 0x000014091600b986 */ /* 0x0009e2000c10190a */
[----:B------:R-:W-:Y:S05]  /*4fe0*/  @P1 EXIT ;  /* 0x000000000000194d */ /* 0x000fea0003800000 */
[----:B------:R-:W4:Y:S02]  /*4ff0*/  LDCU UR4, c[0x0][0x3a4] ;  /* 0x00007480ff0477ac */ /* 0x000f240008000800 */
[----:B----4-:R-:W-:-:S05]  /*5000*/  FMUL R3, R70, UR4 ;  /* 0x0000000446037c20 */ /* 0x010fca0008400000 */
[----:B------:R-:W-:Y:S01]  /*5010*/  STG.E desc[UR10][R22.64+0x1c], R3 ;  /* 0x00001c0316007986 */ /* 0x000fe2000c10190a */
[----:B------:R-:W-:Y:S05]  /*5020*/  EXIT ;  /* 0x000000000000794d */ /* 0x000fea0003800000 */
.L_x_451:
        /* <DEDUP_REMOVED lines=13> */
.L_x_536:


//--------------------- .text._Z20sgemm_vectorize_smemILi64ELi64ELi8ELi8ELi4EEvPKfS1_Pfiiiff --------------------------
	.section	.text._Z20sgemm_vectorize_smemILi64ELi64ELi8ELi8ELi4EEvPKfS1_Pfiiiff,"ax",@progbits
	.align	128
        .global         _Z20sgemm_vectorize_smemILi64ELi64ELi8ELi8ELi4EEvPKfS1_Pfiiiff
        .type           _Z20sgemm_vectorize_smemILi64ELi64ELi8ELi8ELi4EEvPKfS1_Pfiiiff,@function
        .size           _Z20sgemm_vectorize_smemILi64ELi64ELi8ELi8ELi4EEvPKfS1_Pfiiiff,(.L_x_537 - _Z20sgemm_vectorize_smemILi64ELi64ELi8ELi8ELi4EEvPKfS1_Pfiiiff)
        .other          _Z20sgemm_vectorize_smemILi64ELi64ELi8ELi8ELi4EEvPKfS1_Pfiiiff,@"STO_CUDA_ENTRY STV_DEFAULT"
_Z20sgemm_vectorize_smemILi64ELi64ELi8ELi8ELi4EEvPKfS1_Pfiiiff:
.text._Z20sgemm_vectorize_smemILi64ELi64ELi8ELi8ELi4EEvPKfS1_Pfiiiff:
[----:B------:R-:W-:Y:S01]  /*0000*/  LDC R1, c[0x0][0x37c] ;  /* 0x0000df00ff017b82 */ /* 0x000fe20000000800 */
[----:B------:R-:W0:Y:S07]  /*0010*/  LDCU UR7, c[0x0][0x3a0] ;  /* 0x00007400ff0777ac */ /* 0x000e2e0008000800 */
[----:B------:R-:W1:Y:S01]  /*0020*/  S2UR UR5, SR_CTAID.Y ;  /* 0x00000000000579c3 */ /* 0x000e620000002600 */
[----:B------:R-:W2:Y:S01]  /*0030*/  S2R R0, SR_TID.Y ;  /* 0x0000000000007919 */ /* 0x000ea20000002200 */
[----:B------:R-:W-:Y:S01]  /*0040*/  HFMA2 R28, -RZ, RZ, 0, 0 ;  /* 0x00000000ff1c7431 */ /* 0x000fe200000001ff */
[----:B------:R-:W3:Y:S01]  /*0050*/  LDCU UR4, c[0x0][0x360] ;  /* 0x00006c00ff0477ac */ /* 0x000ee20008000800 */
[----:B------:R-:W-:Y:S01]  /*0060*/  HFMA2 R7, -RZ, RZ, 0, 0 ;  /* 0x00000000ff077431 */ /* 0x000fe200000001ff */
[----:B------:R-:W4:Y:S01]  /*0070*/  S2R R3, SR_TID.X ;  /* 0x0000000000037919 */ /* 0x000f220000002100 */
[----:B------:R-:W-:Y:S01]  /*0080*/  HFMA2 R53, -RZ, RZ, 0, 0 ;  /* 0x00000000ff357431 */ /* 0x000fe200000001ff */
[----:B------:R-:W-:Y:S01]  /*0090*/  CS2R R40, SRZ ;  /* 0x0000000000287805 */ /* 0x000fe2000001ff00 */
[----:B------:R-:W3:Y:S01]  /*00a0*/  LDC R6, c[0x0][0x364] ;  /* 0x0000d900ff067b82 */ /* 0x000ee20000000800 */
[----:B------:R-:W-:-:S02]  /*00b0*/  CS2R R32, SRZ ;  /* 0x0000000000207805 */ /* 0x000fc4000001ff00 */
[----:B------:R-:W-:Y:S02]  /*00c0*/  CS2R R42, SRZ ;  /* 0x00000000002a7805 */ /* 0x000fe4000001ff00 */
[----:B------:R-:W-:Y:S02]  /*00d0*/  CS2R R34, SRZ ;  /* 0x0000000000227805 */ /* 0x000fe4000001ff00 */
[----:B------:R-:W-:Y:S02]  /*00e0*/  CS2R R38, SRZ ;  /* 0x0000000000267805 */ /* 0x000fe4000001ff00 */
[----:B------:R-:W-:Y:S02]  /*00f0*/  CS2R R36, SRZ ;  /* 0x0000000000247805 */ /* 0x000fe4000001ff00 */
[----:B------:R-:W-:Y:S02]  /*0100*/  CS2R R30, SRZ ;  /* 0x00000000001e7805 */ /* 0x000fe4000001ff00 */
[----:B------:R-:W-:Y:S01]  /*0110*/  MOV R2, RZ ;  /* 0x000000ff00027202 */ /* 0x000fe20000000f00 */
[----:B------:R-:W5:Y:S01]  /*0120*/  S2UR UR6, SR_CTAID.X ;  /* 0x00000000000679c3 */ /* 0x000f620000002500 */
[----:B0-----:R-:W-:Y:S01]  /*0130*/  UISETP.GE.AND UP0, UPT, UR7, -0x6, UPT ;  /* 0xfffffffa0700788c */ /* 0x001fe2000bf06270 */
[----:B------:R-:W-:-:S02]  /*0140*/  CS2R R4, SRZ ;  /* 0x0000000000047805 */ /* 0x000fc4000001ff00 */
[----:B------:R-:W-:Y:S01]  /*0150*/  CS2R R46, SRZ ;  /* 0x00000000002e7805 */ /* 0x000fe2000001ff00 */
[----:B------:R-:W-:Y:S01]  /*0160*/  IMAD.MOV.U32 R57, RZ, RZ, RZ ;  /* 0x000000ffff397224 */ /* 0x000fe200078e00ff */
[----:B------:R-:W-:Y:S02]  /*0170*/  CS2R R44, SRZ ;  /* 0x00000000002c7805 */ /* 0x000fe4000001ff00 */
[----:B------:R-:W-:Y:S01]  /*0180*/  MOV R55, RZ ;  /* 0x000000ff00377202 */ /* 0x000fe20000000f00 */
[----:B------:R-:W-:Y:S01]  /*0190*/  IMAD.MOV.U32 R51, RZ, RZ, RZ ;  /* 0x000000ffff337224 */ /* 0x000fe200078e00ff */
[----:B------:R-:W-:Y:S02]  /*01a0*/  MOV R49, RZ ;  /* 0x000000ff00317202 */ /* 0x000fe40000000f00 */
[----:B------:R-:W-:Y:S02]  /*01b0*/  CS2R R26, SRZ ;  /* 0x00000000001a7805 */ /* 0x000fe4000001ff00 */
[----:B------:R-:W-:Y:S01]  /*01c0*/  CS2R R24, SRZ ;  /* 0x0000000000187805 */ /* 0x000fe2000001ff00 */
[----:B------:R-:W0:Y:S01]  /*01d0*/  LDCU.64 UR10, c[0x0][0x358] ;  /* 0x00006b00ff0a77ac */ /* 0x000e220008000a00 */
[----:B-1----:R-:W-:Y:S01]  /*01e0*/  USHF.L.U32 UR5, UR5, 0x6, URZ ;  /* 0x0000000605057899 */ /* 0x002fe200080006ff */
[----:B---3--:R-:W-:Y:S01]  /*01f0*/  IMAD R6, R6, UR4, RZ ;  /* 0x0000000406067c24 */ /* 0x008fe2000f8e02ff */
[----:B-----5:R-:W-:Y:S01]  /*0200*/  USHF.L.U32 UR6, UR6, 0x6, URZ ;  /* 0x0000000606067899 */ /* 0x020fe200080006ff */
[----:B0-2-4-:R-:W-:Y:S11]  /*0210*/  BRA.U !UP0, `(.L_x_452) ;  /* 0x0000001d08607547 */ /* 0x015ff6000b800000 */
[----:B------:R-:W0:Y:S01]  /*0220*/  I2F.U32.RP R14, R6 ;  /* 0x00000006000e7306 */ /* 0x000e220000209000 */
[----:B------:R-:W-:Y:S01]  /*0230*/  IMAD R9, R0, UR4, R3 ;  /* 0x0000000400097c24 */ /* 0x000fe2000f8e0203 */
[----:B------:R-:W-:Y:S02]  /*0240*/  IADD3 R15, PT, PT, RZ, -R6, RZ ;  /* 0x80000006ff0f7210 */ /* 0x000fe40007ffe0ff */
[----:B------:R-:W-:Y:S01]  /*0250*/  ISETP.NE.U32.AND P2, PT, R6, RZ, PT ;  /* 0x000000ff0600720c */ /* 0x000fe20003f45070 */
[----:B------:R-:W-:Y:S01]  /*0260*/  IMAD.IADD R11, R9, 0x1, R6 ;  /* 0x00000001090b7824 */ /* 0x000fe200078e0206 */
[----:B------:R-:W-:-:S04]  /*0270*/  MOV R40, RZ ;  /* 0x000000ff00287202 */ /* 0x000fc80000000f00 */
[C---:B------:R-:W-:Y:S02]  /*0280*/  ISETP.GE.U32.AND P0, PT, R11.reuse, 0x80, PT ;  /* 0x000000800b00780c */ /* 0x040fe40003f06070 */
[----:B------:R-:W-:Y:S02]  /*0290*/  VIMNMX.U32 R8, PT, PT, R11, 0x80, !PT ;  /* 0x000000800b087848 */ /* 0x000fe40007fe0000 */
[----:B------:R-:W-:Y:S01]  /*02a0*/  SEL R10, RZ, 0x1, P0 ;  /* 0x00000001ff0a7807 */ /* 0x000fe20000000000 */
[----:B0-----:R-:W0:Y:S01]  /*02b0*/  MUFU.RCP R14, R14 ;  /* 0x0000000e000e7308 */ /* 0x001e220000001000 */
[----:B------:R-:W-:Y:S02]  /*02c0*/  IADD3 R29, PT, PT, R6, R11, RZ ;  /* 0x0000000b061d7210 */ /* 0x000fe40007ffe0ff */
[----:B0-----:R-:W-:-:S05]  /*02d0*/  IADD3 R12, PT, PT, R14, 0xffffffe, RZ ;  /* 0x0ffffffe0e0c7810 */ /* 0x001fca0007ffe0ff */
[----:B------:R0:W1:Y:S02]  /*02e0*/  F2I.FTZ.U32.TRUNC.NTZ R13, R12 ;  /* 0x0000000c000d7305 */ /* 0x000064000021f000 */
[----:B0-----:R-:W-:Y:S01]  /*02f0*/  MOV R12, RZ ;  /* 0x000000ff000c7202 */ /* 0x001fe20000000f00 */
[----:B-1----:R-:W-:-:S04]  /*0300*/  IMAD R15, R15, R13, RZ ;  /* 0x0000000d0f0f7224 */ /* 0x002fc800078e02ff */
[----:B------:R-:W-:Y:S01]  /*0310*/  IMAD.HI.U32 R14, R13, R15, R12 ;  /* 0x0000000f0d0e7227 */ /* 0x000fe200078e000c */
[----:B------:R-:W-:-:S05]  /*0320*/  IADD3 R13, PT, PT, R8, -R11, -R10 ;  /* 0x8000000b080d7210 */ /* 0x000fca0007ffe80a */
[----:B------:R-:W-:-:S05]  /*0330*/  IMAD.HI.U32 R15, R14, R13, RZ ;  /* 0x0000000d0e0f7227 */ /* 0x000fca00078e00ff */
[----:B------:R-:W-:-:S05]  /*0340*/  IADD3 R8, PT, PT, -R15, RZ, RZ ;  /* 0x000000ff0f087210 */ /* 0x000fca0007ffe1ff */
[----:B------:R-:W-:Y:S01]  /*0350*/  IMAD R13, R6, R8, R13 ;  /* 0x00000008060d7224 */ /* 0x000fe200078e020d */
[----:B------:R-:W-:-:S04]  /*0360*/  MOV R8, RZ ;  /* 0x000000ff00087202 */ /* 0x000fc80000000f00 */
[----:B------:R-:W-:-:S13]  /*0370*/  ISETP.GE.U32.AND P0, PT, R13, R6, PT ;  /* 0x000000060d00720c */ /* 0x000fda0003f06070 */
[----:B------:R-:W-:Y:S01]  /*0380*/  @P0 IADD3 R13, PT, PT, -R6, R13, RZ ;  /* 0x0000000d060d0210 */ /* 0x000fe20007ffe1ff */
[----:B------:R-:W-:-:S03]  /*0390*/  @P0 VIADD R15, R15, 0x1 ;  /* 0x000000010f0f0836 */ /* 0x000fc60000000000 */
[----:B------:R-:W-:-:S13]  /*03a0*/  ISETP.GE.U32.AND P1, PT, R13, R6, PT ;  /* 0x000000060d00720c */ /* 0x000fda0003f26070 */
[----:B------:R-:W-:Y:S02]  /*03b0*/  @P1 IADD3 R15, PT, PT, R15, 0x1, RZ ;  /* 0x000000010f0f1810 */ /* 0x000fe40007ffe0ff */
[----:B------:R-:W-:-:S05]  /*03c0*/  @!P2 LOP3.LUT R15, RZ, R6, RZ, 0x33, !PT ;  /* 0x00000006ff0fa212 */ /* 0x000fca00078e33ff */
[----:B------:R-:W-:-:S07]  /*03d0*/  IMAD.IADD R10, R10, 0x1, R15 ;  /* 0x000000010a0a7824 */ /* 0x000fce00078e020f */
.L_x_464:
[----:B------:R-:W-:Y:S01]  /*03e0*/  ISETP.GT.U32.AND P0, PT, R9, 0x7f, PT ;  /* 0x0000007f0900780c */ /* 0x000fe20003f04070 */
[----:B------:R-:W0:Y:S01]  /*03f0*/  LDCU UR4, c[0x0][0x3a0] ;  /* 0x00007400ff0477ac */ /* 0x000e220008000800 */
[----:B------:R-:W-:Y:S11]  /*0400*/  BSSY.RECONVERGENT B0, `(.L_x_453) ;  /* 0x0000115000007945 */ /* 0x000ff60003800200 */
[----:B------:R-:W-:Y:S05]  /*0410*/  @P0 BRA `(.L_x_454) ;  /* 0x00000010004c0947 */ /* 0x000fea0003800000 */
[----:B------:R-:W-:Y:S01]  /*0420*/  IADD3 R18, PT, PT, R10, 0x1, RZ ;  /* 0x000000010a127810 */ /* 0x000fe20007ffe0ff */
[----:B------:R-:W-:Y:S01]  /*0430*/  BSSY.RECONVERGENT B1, `(.L_x_455) ;  /* 0x0000041000017945 */ /* 0x000fe20003800200 */
[----:B------:R-:W-:Y:S02]  /*0440*/  MOV R52, R9 ;  /* 0x0000000900347202 */ /* 0x000fe40000000f00 */
[----:B------:R-:W-:-:S04]  /*0450*/  LOP3.LUT R18, R18, 0x3, RZ, 0xc0, !PT ;  /* 0x0000000312127812 */ /* 0x000fc800078ec0ff */
[----:B------:R-:W-:-:S13]  /*0460*/  ISETP.NE.AND P1, PT, R18, RZ, PT ;  /* 0x000000ff1200720c */ /* 0x000fda0003f25270 */
[----:B------:R-:W-:Y:S05]  /*0470*/  @!P1 BRA `(.L_x_456) ;  /* 0x0000000000f09947 */ /* 0x000fea0003800000 */
[----:B------:R-:W1:Y:S01]  /*0480*/  LDC R19, c[0x0][0x3a0] ;  /* 0x0000e800ff137b82 */ /* 0x000e620000000800 */
[----:B------:R-:W-:Y:S01]  /*0490*/  IMAD.SHL.U32 R12, R9, 0x4, RZ ;  /* 0x00000004090c7824 */ /* 0x000fe200078e00ff */
[----:B------:R-:W-:-:S04]  /*04a0*/  SHF.R.U32.HI R21, RZ, 0x1, R9 ;  /* 0x00000001ff157819 */ /* 0x000fc80000011609 */
[----:B------:R-:W-:Y:S02]  /*04b0*/  LOP3.LUT R12, R12, 0x4, RZ, 0xc0, !PT ;  /* 0x000000040c0c7812 */ /* 0x000fe400078ec0ff */
[----:B------:R-:W2:Y:S01]  /*04c0*/  LDC.64 R16, c[0x0][0x380] ;  /* 0x0000e000ff107b82 */ /* 0x000ea20000000a00 */
[----:B------:R-:W-:-:S05]  /*04d0*/  IADD3 R13, PT, PT, R21, UR5, RZ ;  /* 0x00000005150d7c10 */ /* 0x000fca000fffe0ff */
[----:B-1----:R-:W-:-:S05]  /*04e0*/  IMAD R13, R13, R19, R12 ;  /* 0x000000130d0d7224 */ /* 0x002fca00078e020c */
[----:B------:R-:W-:-:S05]  /*04f0*/  LEA R13, R8, R13, 0x3 ;  /* 0x0000000d080d7211 */ /* 0x000fca00078e18ff */
[----:B--2---:R-:W-:-:S06]  /*0500*/  IMAD.WIDE R12, R13, 0x4, R16 ;  /* 0x000000040d0c7825 */ /* 0x004fcc00078e0210 */
[----:B------:R-:W2:Y:S01]  /*0510*/  LDG.E.128 R12, desc[UR10][R12.64] ;  /* 0x0000000a0c0c7981 */ /* 0x000ea2000c1e1d00 */
[----:B------:R-:W-:Y:S02]  /*0520*/  SHF.L.U32 R20, R9, 0x8, RZ ;  /* 0x0000000809147819 */ /* 0x000fe400000006ff */
[----:B------:R-:W-:Y:S01]  /*0530*/  MOV R23, 0x400 ;  /* 0x0000040000177802 */ /* 0x000fe20000000f00 */
[----:B------:R-:W1:Y:S01]  /*0540*/  S2R R48, SR_CgaCtaId ;  /* 0x0000000000307919 */ /* 0x000e620000008800 */
[----:B------:R-:W-:Y:S02]  /*0550*/  LOP3.LUT R22, R20, 0x100, RZ, 0xc0, !PT ;  /* 0x0000010014167812 */ /* 0x000fe400078ec0ff */
[----:B------:R-:W-:Y:S02]  /*0560*/  ISETP.NE.AND P0, PT, R18, 0x1, PT ;  /* 0x000000011200780c */ /* 0x000fe40003f05270 */
[----:B------:R-:W-:Y:S01]  /*0570*/  MOV R52, R11 ;  /* 0x0000000b00347202 */ /* 0x000fe20000000f00 */
[----:B------:R-:W-:Y:S01]  /*0580*/  IMAD.IADD R21, R21, 0x1, R22 ;  /* 0x0000000115157824 */ /* 0x000fe200078e0216 */
[----:B-1----:R-:W-:-:S04]  /*0590*/  LEA R20, R48, R23, 0x18 ;  /* 0x0000001730147211 */ /* 0x002fc800078ec0ff */
[----:B------:R-:W-:-:S05]  /*05a0*/  LEA R21, R21, R20, 0x2 ;  /* 0x0000001415157211 */ /* 0x000fca00078e10ff */
[----:B--2---:R1:W-:Y:S04]  /*05b0*/  STS [R21], R12 ;  /* 0x0000000c15007388 */ /* 0x0043e80000000800 */
[----:B------:R1:W-:Y:S04]  /*05c0*/  STS [R21+0x100], R13 ;  /* 0x0001000d15007388 */ /* 0x0003e80000000800 */
[----:B------:R1:W-:Y:S04]  /*05d0*/  STS [R21+0x200], R14 ;  /* 0x0002000e15007388 */ /* 0x0003e80000000800 */
[----:B------:R1:W-:Y:S01]  /*05e0*/  STS [R21+0x300], R15 ;  /* 0x0003000f15007388 */ /* 0x0003e20000000800 */
[----:B------:R-:W-:Y:S05]  /*05f0*/  @!P0 BRA `(.L_x_456) ;  /* 0x0000000000908947 */ /* 0x000fea0003800000 */
[----:B-1----:R-:W-:Y:S02]  /*0600*/  SHF.L.U32 R12, R11, 0x2, RZ ;  /* 0x000000020b0c7819 */ /* 0x002fe400000006ff */
[----:B------:R-:W-:Y:S02]  /*0610*/  SHF.R.U32.HI R21, RZ, 0x1, R11 ;  /* 0x00000001ff157819 */ /* 0x000fe4000001160b */
[----:B------:R-:W-:-:S03]  /*0620*/  LOP3.LUT R12, R12, 0x4, RZ, 0xc0, !PT ;  /* 0x000000040c0c7812 */ /* 0x000fc600078ec0ff */
[----:B------:R-:W-:-:S04]  /*0630*/  VIADD R13, R21, UR5 ;  /* 0x00000005150d7c36 */ /* 0x000fc80008000000 */
[----:B------:R-:W-:-:S05]  /*0640*/  IMAD R13, R13, R19, R12 ;  /* 0x000000130d0d7224 */ /* 0x000fca00078e020c */
[----:B------:R-:W-:-:S05]  /*0650*/  LEA R13, R8, R13, 0x3 ;  /* 0x0000000d080d7211 */ /* 0x000fca00078e18ff */
[----:B------:R-:W-:-:S06]  /*0660*/  IMAD.WIDE R12, R13, 0x4, R16 ;  /* 0x000000040d0c7825 */ /* 0x000fcc00078e0210 */
[----:B------:R-:W2:Y:S01]  /*0670*/  LDG.E.128 R12, desc[UR10][R12.64] ;  /* 0x0000000a0c0c7981 */ /* 0x000ea2000c1e1d00 */
[----:B------:R-:W-:Y:S01]  /*0680*/  SHF.L.U32 R22, R11, 0x8, RZ ;  /* 0x000000080b167819 */ /* 0x000fe200000006ff */
[--C-:B------:R-:W-:Y:S01]  /*0690*/  IMAD.MOV.U32 R52, RZ, RZ, R29.reuse ;  /* 0x000000ffff347224 */ /* 0x100fe200078e001d */
[----:B------:R-:W-:Y:S02]  /*06a0*/  ISETP.NE.AND P0, PT, R18, 0x2, PT ;  /* 0x000000021200780c */ /* 0x000fe40003f05270 */
[----:B------:R-:W-:Y:S02]  /*06b0*/  LOP3.LUT R22, R22, 0x100, RZ, 0xc0, !PT ;  /* 0x0000010016167812 */ /* 0x000fe400078ec0ff */
[----:B------:R-:W-:Y:S02]  /*06c0*/  SHF.L.U32 R23, R29, 0x8, RZ ;  /* 0x000000081d177819 */ /* 0x000fe400000006ff */
[----:B------:R-:W-:Y:S02]  /*06d0*/  IADD3 R21, PT, PT, R21, R22, RZ ;  /* 0x0000001615157210 */ /* 0x000fe40007ffe0ff */
[----:B------:R-:W-:-:S02]  /*06e0*/  SHF.R.U32.HI R22, RZ, 0x1, R29 ;  /* 0x00000001ff167819 */ /* 0x000fc4000001161d */
[----:B------:R-:W-:Y:S01]  /*06f0*/  LOP3.LUT R23, R23, 0x100, RZ, 0xc0, !PT ;  /* 0x0000010017177812 */ /* 0x000fe200078ec0ff */
[----:B------:R-:W-:-:S03]  /*0700*/  IMAD R21, R21, 0x4, R20 ;  /* 0x0000000415157824 */ /* 0x000fc600078e0214 */
[----:B------:R-:W-:-:S04]  /*0710*/  IADD3 R23, PT, PT, R22, R23, RZ ;  /* 0x0000001716177210 */ /* 0x000fc80007ffe0ff */
[----:B------:R-:W-:Y:S01]  /*0720*/  LEA R23, R23, R20, 0x2 ;  /* 0x0000001417177211 */ /* 0x000fe200078e10ff */
[----:B--2---:R2:W-:Y:S04]  /*0730*/  STS [R21], R12 ;  /* 0x0000000c15007388 */ /* 0x0045e80000000800 */
[----:B------:R2:W-:Y:S04]  /*0740*/  STS [R21+0x100], R13 ;  /* 0x0001000d15007388 */ /* 0x0005e80000000800 */
[----:B------:R2:W-:Y:S04]  /*0750*/  STS [R21+0x200], R14 ;  /* 0x0002000e15007388 */ /* 0x0005e80000000800 */
[----:B------:R2:W-:Y:S01]  /*0760*/  STS [R21+0x300], R15 ;  /* 0x0003000f15007388 */ /* 0x0005e20000000800 */
[----:B------:R-:W-:Y:S05]  /*0770*/  @!P0 BRA `(.L_x_456) ;  /* 0x0000000000308947 */ /* 0x000fea0003800000 */
[----:B--2---:R-:W-:Y:S02]  /*0780*/  SHF.L.U32 R12, R29, 0x2, RZ ;  /* 0x000000021d0c7819 */ /* 0x004fe400000006ff */
[----:B------:R-:W-:Y:S02]  /*0790*/  IADD3 R22, PT, PT, R22, UR5, RZ ;  /* 0x0000000516167c10 */ /* 0x000fe4000fffe0ff */
[----:B------:R-:W-:-:S05]  /*07a0*/  LOP3.LUT R12, R12, 0x4, RZ, 0xc0, !PT ;  /* 0x000000040c0c7812 */ /* 0x000fca00078ec0ff */
[----:B------:R-:W-:-:S05]  /*07b0*/  IMAD R13, R22, R19, R12 ;  /* 0x00000013160d7224 */ /* 0x000fca00078e020c */
[----:B------:R-:W-:-:S05]  /*07c0*/  LEA R13, R8, R13, 0x3 ;  /* 0x0000000d080d7211 */ /* 0x000fca00078e18ff */
[----:B------:R-:W-:-:S06]  /*07d0*/  IMAD.WIDE R12, R13, 0x4, R16 ;  /* 0x000000040d0c7825 */ /* 0x000fcc00078e0210 */
[----:B------:R-:W2:Y:S01]  /*07e0*/  LDG.E.128 R12, desc[UR10][R12.64] ;  /* 0x0000000a0c0c7981 */ /* 0x000ea2000c1e1d00 */
[----:B------:R-:W-:-:S03]  /*07f0*/  IMAD.IADD R52, R6, 0x1, R29 ;  /* 0x0000000106347824 */ /* 0x000fc600078e021d */
[----:B--2---:R3:W-:Y:S04]  /*0800*/  STS [R23], R12 ;  /* 0x0000000c17007388 */ /* 0x0047e80000000800 */
[----:B------:R3:W-:Y:S04]  /*0810*/  STS [R23+0x100], R13 ;  /* 0x0001000d17007388 */ /* 0x0007e80000000800 */
[----:B------:R3:W-:Y:S04]  /*0820*/  STS [R23+0x200], R14 ;  /* 0x0002000e17007388 */ /* 0x0007e80000000800 */
[----:B------:R3:W-:Y:S02]  /*0830*/  STS [R23+0x300], R15 ;  /* 0x0003000f17007388 */ /* 0x0007e40000000800 */
.L_x_456:
[----:B0-----:R-:W-:Y:S05]  /*0840*/  BSYNC.RECONVERGENT B1 ;  /* 0x0000000000017941 */ /* 0x001fea0003800200 */
.L_x_455:
[----:B------:R-:W-:Y:S01]  /*0850*/  ISETP.GE.U32.AND P2, PT, R10, 0x3, PT ;  /* 0x000000030a00780c */ /* 0x000fe20003f46070 */
[----:B------:R-:W-:-:S12]  /*0860*/  BSSY.RECONVERGENT B1, `(.L_x_457) ;  /* 0x0000054000017945 */ /* 0x000fd80003800200 */
[----:B------:R-:W-:Y:S05]  /*0870*/  @!P2 BRA `(.L_x_458) ;  /* 0x000000040048a947 */ /* 0x000fea0003800000 */
[----:B-123--:R-:W0:Y:S01]  /*0880*/  S2R R13, SR_CgaCtaId ;  /* 0x00000000000d7919 */ /* 0x00ee220000008800 */
[----:B------:R-:W-:Y:S01]  /*0890*/  SHF.L.U32 R50, R52, 0x2, RZ ;  /* 0x0000000234327819 */ /* 0x000fe200000006ff */
[C---:B------:R-:W-:Y:S01]  /*08a0*/  IMAD R61, R6.reuse, 0x3, R52 ;  /* 0x00000003063d7824 */ /* 0x040fe200078e0234 */
[----:B------:R-:W-:Y:S02]  /*08b0*/  MOV R48, 0x400 ;  /* 0x0000040000307802 */ /* 0x000fe40000000f00 */
[CC--:B------:R-:W-:Y:S01]  /*08c0*/  IADD3 R59, PT, PT, R6.reuse, R52.reuse, RZ ;  /* 0x00000034063b7210 */ /* 0x0c0fe20007ffe0ff */
[C-C-:B------:R-:W-:Y:S01]  /*08d0*/  IMAD R69, R6.reuse, 0x8, R50.reuse ;  /* 0x0000000806457824 */ /* 0x140fe200078e0232 */
[C---:B------:R-:W-:Y:S01]  /*08e0*/  LEA R67, R6.reuse, R52, 0x1 ;  /* 0x0000003406437211 */ /* 0x040fe200078e08ff */
[----:B------:R-:W-:Y:S01]  /*08f0*/  IMAD R63, R6, 0xc, R50 ;  /* 0x0000000c063f7824 */ /* 0x000fe200078e0232 */
[----:B------:R-:W-:Y:S02]  /*0900*/  SHF.L.U32 R65, R59, 0x2, RZ ;  /* 0x000000023b417819 */ /* 0x000fe400000006ff */
[----:B0-----:R-:W-:-:S07]  /*0910*/  LEA R48, R13, R48, 0x18 ;  /* 0x000000300d307211 */ /* 0x001fce00078ec0ff */
.L_x_459:
[----:B0-----:R-:W0:Y:S01]  /*0920*/  LDC.64 R20, c[0x0][0x380] ;  /* 0x0000e000ff147b82 */ /* 0x001e220000000a00 */
[----:B------:R-:W-:Y:S02]  /*0930*/  LOP3.LUT R13, R50, 0x4, RZ, 0xc0, !PT ;  /* 0x00000004320d7812 */ /* 0x000fe400078ec0ff */
[----:B------:R-:W-:Y:S02]  /*0940*/  SHF.R.U32.HI R12, RZ, 0x1, R52 ;  /* 0x00000001ff0c7819 */ /* 0x000fe40000011634 */
[----:B------:R-:W-:Y:S02]  /*0950*/  LEA R13, R8, R13, 0x3 ;  /* 0x0000000d080d7211 */ /* 0x000fe400078e18ff */
[----:B------:R-:W-:-:S05]  /*0960*/  IADD3 R14, PT, PT, R12, UR5, RZ ;  /* 0x000000050c0e7c10 */ /* 0x000fca000fffe0ff */
[----:B------:R-:W-:-:S04]  /*0970*/  IMAD R13, R14, UR4, R13 ;  /* 0x000000040e0d7c24 */ /* 0x000fc8000f8e020d */
[----:B0-----:R-:W-:-:S04]  /*0980*/  IMAD.WIDE R16, R13, 0x4, R20 ;  /* 0x000000040d107825 */ /* 0x001fc800078e0214 */
[----:B------:R-:W-:Y:S01]  /*0990*/  IMAD.SHL.U32 R13, R50, 0x40, RZ ;  /* 0x00000040320d7824 */ /* 0x000fe200078e00ff */
[----:B------:R-:W-:Y:S01]  /*09a0*/  SHF.R.U32.HI R23, RZ, 0x1, R59 ;  /* 0x00000001ff177819 */ /* 0x000fe2000001163b */
[----:B------:R-:W2:Y:S03]  /*09b0*/  LDG.E.128 R16, desc[UR10][R16.64] ;  /* 0x0000000a10107981 */ /* 0x000ea6000c1e1d00 */
[----:B------:R-:W-:-:S04]  /*09c0*/  LOP3.LUT R13, R13, 0x100, RZ, 0xc0, !PT ;  /* 0x000001000d0d7812 */ /* 0x000fc800078ec0ff */
[----:B------:R-:W-:Y:S01]  /*09d0*/  IADD3 R13, PT, PT, R12, R13, RZ ;  /* 0x0000000d0c0d7210 */ /* 0x000fe20007ffe0ff */
[----:B------:R-:W-:-:S03]  /*09e0*/  VIADD R12, R23, UR5 ;  /* 0x00000005170c7c36 */ /* 0x000fc60008000000 */
[----:B------:R-:W-:Y:S02]  /*09f0*/  LEA R22, R13, R48, 0x2 ;  /* 0x000000300d167211 */ /* 0x000fe400078e10ff */
[----:B------:R-:W-:-:S04]  /*0a00*/  LOP3.LUT R13, R65, 0x4, RZ, 0xc0, !PT ;  /* 0x00000004410d7812 */ /* 0x000fc800078ec0ff */
[----:B------:R-:W-:-:S05]  /*0a10*/  LEA R13, R8, R13, 0x3 ;  /* 0x0000000d080d7211 */ /* 0x000fca00078e18ff */
[----:B------:R-:W-:Y:S01]  /*0a20*/  IMAD R13, R12, UR4, R13 ;  /* 0x000000040c0d7c24 */ /* 0x000fe2000f8e020d */
[----:B------:R-:W-:-:S04]  /*0a30*/  SHF.L.U32 R12, R65, 0x6, RZ ;  /* 0x00000006410c7819 */ /* 0x000fc800000006ff */
[----:B------:R-:W-:-:S04]  /*0a40*/  LOP3.LUT R12, R12, 0x100, RZ, 0xc0, !PT ;  /* 0x000001000c0c7812 */ /* 0x000fc800078ec0ff */
[----:B------:R-:W-:Y:S01]  /*0a50*/  IADD3 R23, PT, PT, R23, R12, RZ ;  /* 0x0000000c17177210 */ /* 0x000fe20007ffe0ff */
[----:B------:R-:W-:-:S06]  /*0a60*/  IMAD.WIDE R12, R13, 0x4, R20 ;  /* 0x000000040d0c7825 */ /* 0x000fcc00078e0214 */
[----:B------:R-:W3:Y:S01]  /*0a70*/  LDG.E.128 R12, desc[UR10][R12.64] ;  /* 0x0000000a0c0c7981 */ /* 0x000ee2000c1e1d00 */
[----:B------:R-:W-:Y:S02]  /*0a80*/  LEA R54, R23, R48, 0x2 ;  /* 0x0000003017367211 */ /* 0x000fe400078e10ff */
[----:B------:R-:W-:Y:S02]  /*0a90*/  LOP3.LUT R23, R69, 0x4, RZ, 0xc0, !PT ;  /* 0x0000000445177812 */ /* 0x000fe400078ec0ff */
[----:B------:R-:W-:-:S03]  /*0aa0*/  SHF.R.U32.HI R56, RZ, 0x1, R67 ;  /* 0x00000001ff387819 */ /* 0x000fc60000011643 */
[----:B------:R-:W-:Y:S01]  /*0ab0*/  IMAD R23, R8, 0x8, R23 ;  /* 0x0000000808177824 */ /* 0x000fe200078e0217 */
[----:B--2---:R0:W-:Y:S02]  /*0ac0*/  STS [R22], R16 ;  /* 0x0000001016007388 */ /* 0x0041e40000000800 */
[----:B0-----:R-:W-:Y:S02]  /*0ad0*/  IADD3 R16, PT, PT, R56, UR5, RZ ;  /* 0x0000000538107c10 */ /* 0x001fe4000fffe0ff */
[----:B------:R0:W-:Y:S03]  /*0ae0*/  STS [R22+0x100], R17 ;  /* 0x0001001116007388 */ /* 0x0001e60000000800 */
[----:B------:R-:W-:Y:S01]  /*0af0*/  IMAD R23, R16, UR4, R23 ;  /* 0x0000000410177c24 */ /* 0x000fe2000f8e0217 */
[----:B------:R-:W-:Y:S01]  /*0b00*/  SHF.L.U32 R16, R69, 0x6, RZ ;  /* 0x0000000645107819 */ /* 0x000fe200000006ff */
[----:B------:R-:W-:Y:S03]  /*0b10*/  STS [R22+0x200], R18 ;  /* 0x0002001216007388 */ /* 0x000fe60000000800 */
[----:B0-----:R-:W-:Y:S01]  /*0b20*/  LOP3.LUT R17, R16, 0x100, RZ, 0xc0, !PT ;  /* 0x0000010010117812 */ /* 0x001fe200078ec0ff */
[----:B------:R-:W-:Y:S03]  /*0b30*/  STS [R22+0x300], R19 ;  /* 0x0003001316007388 */ /* 0x000fe60000000800 */
[----:B------:R-:W-:-:S02]  /*0b40*/  IADD3 R56, PT, PT, R56, R17, RZ ;  /* 0x0000001138387210 */ /* 0x000fc40007ffe0ff */
[----:B------:R-:W-:-:S05]  /*0b50*/  LOP3.LUT R17, R63, 0x4, RZ, 0xc0, !PT ;  /* 0x000000043f117812 */ /* 0x000fca00078ec0ff */
[----:B------:R-:W-:Y:S01]  /*0b60*/  IMAD R17, R8, 0x8, R17 ;  /* 0x0000000808117824 */ /* 0x000fe200078e0211 */
[----:B---3--:R0:W-:Y:S02]  /*0b70*/  STS [R54], R12 ;  /* 0x0000000c36007388 */ /* 0x0081e40000000800 */
[----:B0-----:R-:W-:-:S04]  /*0b80*/  SHF.R.U32.HI R12, RZ, 0x1, R61 ;  /* 0x00000001ff0c7819 */ /* 0x001fc8000001163d */
[----:B------:R-:W-:Y:S02]  /*0b90*/  IADD3 R16, PT, PT, R12, UR5, RZ ;  /* 0x000000050c107c10 */ /* 0x000fe4000fffe0ff */
[----:B------:R-:W-:-:S03]  /*0ba0*/  SHF.L.U32 R18, R63, 0x6, RZ ;  /* 0x000000063f127819 */ /* 0x000fc600000006ff */
[----:B------:R-:W-:Y:S02]  /*0bb0*/  IMAD R19, R16, UR4, R17 ;  /* 0x0000000410137c24 */ /* 0x000fe4000f8e0211 */
[----:B------:R-:W-:-:S04]  /*0bc0*/  IMAD.WIDE R16, R23, 0x4, R20 ;  /* 0x0000000417107825 */ /* 0x000fc800078e0214 */
[----:B------:R-:W-:Y:S01]  /*0bd0*/  IMAD.WIDE R20, R19, 0x4, R20 ;  /* 0x0000000413147825 */ /* 0x000fe200078e0214 */
[----:B------:R-:W-:Y:S01]  /*0be0*/  LOP3.LUT R19, R18, 0x100, RZ, 0xc0, !PT ;  /* 0x0000010012137812 */ /* 0x000fe200078ec0ff */
[----:B------:R0:W-:Y:S04]  /*0bf0*/  STS [R54+0x100], R13 ;  /* 0x0001000d36007388 */ /* 0x0001e80000000800 */
[----:B------:R-:W2:Y:S01]  /*0c00*/  LDG.E.128 R20, desc[UR10][R20.64] ;  /* 0x0000000a14147981 */ /* 0x000ea2000c1e1d00 */
[----:B0-----:R-:W-:-:S03]  /*0c10*/  IADD3 R13, PT, PT, R12, R19, RZ ;  /* 0x000000130c0d7210 */ /* 0x001fc60007ffe0ff */
[----:B------:R-:W3:Y:S01]  /*0c20*/  LDG.E.128 R16, desc[UR10][R16.64] ;  /* 0x0000000a10107981 */ /* 0x000ee2000c1e1d00 */
[----:B------:R-:W-:Y:S01]  /*0c30*/  IMAD R56, R56, 0x4, R48 ;  /* 0x0000000438387824 */ /* 0x000fe200078e0230 */
[----:B------:R-:W-:Y:S02]  /*0c40*/  LEA R12, R13, R48, 0x2 ;  /* 0x000000300d0c7211 */ /* 0x000fe400078e10ff */
[C-C-:B------:R-:W-:Y:S01]  /*0c50*/  IADD3 R13, PT, PT, R6.reuse, R52, R6.reuse ;  /* 0x00000034060d7210 */ /* 0x140fe20007ffe006 */
[----:B------:R0:W-:Y:S04]  /*0c60*/  STS [R54+0x200], R14 ;  /* 0x0002000e36007388 */ /* 0x0001e80000000800 */
[----:B------:R0:W-:Y:S01]  /*0c70*/  STS [R54+0x300], R15 ;  /* 0x0003000f36007388 */ /* 0x0001e20000000800 */
[----:B------:R-:W-:-:S04]  /*0c80*/  IADD3 R52, PT, PT, R6, R13, R6 ;  /* 0x0000000d06347210 */ /* 0x000fc80007ffe006 */
[----:B------:R-:W-:Y:S01]  /*0c90*/  ISETP.GE.U32.AND P0, PT, R52, 0x80, PT ;  /* 0x000000803400780c */ /* 0x000fe20003f06070 */
[C---:B------:R-:W-:Y:S01]  /*0ca0*/  IMAD R59, R6.reuse, 0x4, R59 ;  /* 0x00000004063b7824 */ /* 0x040fe200078e023b */
[C---:B------:R-:W-:Y:S01]  /*0cb0*/  LEA R69, R6.reuse, R69, 0x4 ;  /* 0x0000004506457211 */ /* 0x040fe200078e20ff */
[C---:B------:R-:W-:Y:S01]  /*0cc0*/  IMAD R63, R6.reuse, 0x10, R63 ;  /* 0x00000010063f7824 */ /* 0x040fe200078e023f */
[C---:B------:R-:W-:Y:S02]  /*0cd0*/  LEA R67, R6.reuse, R67, 0x2 ;  /* 0x0000004306437211 */ /* 0x040fe400078e10ff */
[C---:B------:R-:W-:Y:S02]  /*0ce0*/  LEA R65, R6.reuse, R65, 0x4 ;  /* 0x0000004106417211 */ /* 0x040fe400078e20ff */
[C---:B------:R-:W-:Y:S02]  /*0cf0*/  LEA R50, R6.reuse, R50, 0x4 ;  /* 0x0000003206327211 */ /* 0x040fe400078e20ff */
[----:B------:R-:W-:Y:S01]  /*0d00*/  LEA R61, R6, R61, 0x2 ;  /* 0x0000003d063d7211 */ /* 0x000fe200078e10ff */
[----:B---3--:R0:W-:Y:S04]  /*0d10*/  STS [R56], R16 ;  /* 0x0000001038007388 */ /* 0x0081e80000000800 */
[----:B------:R0:W-:Y:S04]  /*0d20*/  STS [R56+0x100], R17 ;  /* 0x0001001138007388 */ /* 0x0001e80000000800 */
[----:B------:R0:W-:Y:S04]  /*0d30*/  STS [R56+0x200], R18 ;  /* 0x0002001238007388 */ /* 0x0001e80000000800 */
[----:B------:R0:W-:Y:S04]  /*0d40*/  STS [R56+0x300], R19 ;  /* 0x0003001338007388 */ /* 0x0001e80000000800 */
[----:B--2---:R0:W-:Y:S04]  /*0d50*/  STS [R12], R20 ;  /* 0x000000140c007388 */ /* 0x0041e80000000800 */
[----:B------:R0:W-:Y:S04]  /*0d60*/  STS [R12+0x100], R21 ;  /* 0x000100150c007388 */ /* 0x0001e80000000800 */
[----:B------:R0:W-:Y:S04]  /*0d70*/  STS [R12+0x200], R22 ;  /* 0x000200160c007388 */ /* 0x0001e80000000800 */
[----:B------:R0:W-:Y:S01]  /*0d80*/  STS [R12+0x300], R23 ;  /* 0x000300170c007388 */ /* 0x0001e20000000800 */
[----:B------:R-:W-:Y:S05]  /*0d90*/  @!P0 BRA `(.L_x_459) ;  /* 0xfffffff800e08947 */ /* 0x000fea000383ffff */
.L_x_458:
[----:B------:R-:W-:Y:S05]  /*0da0*/  BSYNC.RECONVERGENT B1 ;  /* 0x0000000000017941 */ /* 0x000fea0003800200 */
.L_x_457:
[----:B------:R-:W-:Y:S01]  /*0db0*/  BSSY.RECONVERGENT B1, `(.L_x_460) ;  /* 0x0000038000017945 */ /* 0x000fe20003800200 */
[----:B------:R-:W-:-:S03]  /*0dc0*/  MOV R59, R9 ;  /* 0x00000009003b7202 */ /* 0x000fc60000000f00 */
[----:B------:R-:W-:Y:S05]  /*0dd0*/  @!P1 BRA `(.L_x_461) ;  /* 0x0000000000d49947 */ /* 0x000fea0003800000 */
[----:B0-----:R-:W0:Y:S01]  /*0de0*/  LDC R18, c[0x0][0x39c] ;  /* 0x0000e700ff127b82 */ /* 0x001e220000000800 */
[----:B-123--:R-:W-:Y:S02]  /*0df0*/  SHF.L.U32 R12, R9, 0x2, RZ ;  /* 0x00000002090c7819 */ /* 0x00efe400000006ff */
[----:B------:R-:W-:Y:S02]  /*0e00*/  SHF.R.U32.HI R22, RZ, 0x4, R9 ;  /* 0x00000004ff167819 */ /* 0x000fe40000011609 */
[----:B------:R-:W-:Y:S02]  /*0e10*/  LOP3.LUT R12, R12, 0x3c, RZ, 0xc0, !PT ;  /* 0x0000003c0c0c7812 */ /* 0x000fe400078ec0ff */
[----:B------:R-:W-:Y:S01]  /*0e20*/  LEA R13, R8, R22, 0x3 ;  /* 0x00000016080d7211 */ /* 0x000fe200078e18ff */
[----:B------:R-:W1:Y:S02]  /*0e30*/  LDC.64 R16, c[0x0][0x388] ;  /* 0x0000e200ff107b82 */ /* 0x000e640000000a00 */
[----:B------:R-:W-:-:S04]  /*0e40*/  VIADD R12, R12, UR6 ;  /* 0x000000060c0c7c36 */ /* 0x000fc80008000000 */
[----:B0-----:R-:W-:-:S04]  /*0e50*/  IMAD R13, R13, R18, R12 ;  /* 0x000000120d0d7224 */ /* 0x001fc800078e020c */
[----:B-1----:R-:W-:-:S06]  /*0e60*/  IMAD.WIDE R12, R13, 0x4, R16 ;  /* 0x000000040d0c7825 */ /* 0x002fcc00078e0210 */
[----:B------:R-:W2:Y:S01]  /*0e70*/  LDG.E.128 R12, desc[UR10][R12.64] ;  /* 0x0000000a0c0c7981 */ /* 0x000ea2000c1e1d00 */
[----:B------:R-:W-:Y:S02]  /*0e80*/  SHF.L.U32 R19, R9, 0x4, RZ ;  /* 0x0000000409137819 */ /* 0x000fe400000006ff */
[----:B------:R-:W-:Y:S01]  /*0e90*/  MOV R20, 0x400 ;  /* 0x0000040000147802 */ /* 0x000fe20000000f00 */
[----:B------:R-:W0:Y:S01]  /*0ea0*/  S2R R21, SR_CgaCtaId ;  /* 0x0000000000157919 */ /* 0x000e220000008800 */
[----:B------:R-:W-:Y:S02]  /*0eb0*/  LOP3.LUT R19, R19, 0xf0, RZ, 0xc0, !PT ;  /* 0x000000f013137812 */ /* 0x000fe400078ec0ff */
[----:B------:R-:W-:Y:S02]  /*0ec0*/  IADD3 R20, PT, PT, R20, 0x800, RZ ;  /* 0x0000080014147810 */ /* 0x000fe40007ffe0ff */
[----:B------:R-:W-:Y:S02]  /*0ed0*/  LEA R19, R22, R19, 0x8 ;  /* 0x0000001316137211 */ /* 0x000fe400078e40ff */
[----:B------:R-:W-:-:S02]  /*0ee0*/  MOV R59, R11 ;  /* 0x0000000b003b7202 */ /* 0x000fc40000000f00 */
[----:B0-----:R-:W-:Y:S02]  /*0ef0*/  LEA R20, R21, R20, 0x18 ;  /* 0x0000001415147211 */ /* 0x001fe400078ec0ff */
[----:B------:R-:W-:-:S03]  /*0f00*/  IADD3 R21, PT, PT, R10, 0x1, RZ ;  /* 0x000000010a157810 */ /* 0x000fc60007ffe0ff */
[----:B------:R-:W-:Y:S01]  /*0f10*/  IMAD.IADD R19, R19, 0x1, R20 ;  /* 0x0000000113137824 */ /* 0x000fe200078e0214 */
[----:B------:R-:W-:-:S04]  /*0f20*/  LOP3.LUT R21, R21, 0x3, RZ, 0xc0, !PT ;  /* 0x0000000315157812 */ /* 0x000fc800078ec0ff */
[----:B------:R-:W-:Y:S01]  /*0f30*/  ISETP.NE.AND P0, PT, R21, 0x1, PT ;  /* 0x000000011500780c */ /* 0x000fe20003f05270 */
[----:B--2---:R4:W-:-:S12]  /*0f40*/  STS.128 [R19], R12 ;  /* 0x0000000c13007388 */ /* 0x0049d80000000c00 */
[----:B------:R-:W-:Y:S05]  /*0f50*/  @!P0 BRA `(.L_x_461) ;  /* 0x0000000000748947 */ /* 0x000fea0003800000 */
[----:B------:R-:W-:Y:S02]  /*0f60*/  ISETP.NE.AND P0, PT, R21, 0x2, PT ;  /* 0x000000021500780c */ /* 0x000fe40003f05270 */
[----:B----4-:R-:W-:Y:S02]  /*0f70*/  SHF.L.U32 R12, R11, 0x2, RZ ;  /* 0x000000020b0c7819 */ /* 0x010fe400000006ff */
[----:B------:R-:W-:Y:S02]  /*0f80*/  SHF.R.U32.HI R23, RZ, 0x4, R11 ;  /* 0x00000004ff177819 */ /* 0x000fe4000001160b */
[----:B------:R-:W-:Y:S02]  /*0f90*/  LOP3.LUT R12, R12, 0x3c, RZ, 0xc0, !PT ;  /* 0x0000003c0c0c7812 */ /* 0x000fe400078ec0ff */
[----:B------:R-:W-:Y:S02]  /*0fa0*/  SHF.R.U32.HI R21, RZ, 0x4, R29 ;  /* 0x00000004ff157819 */ /* 0x000fe4000001161d */
[----:B------:R-:W-:-:S02]  /*0fb0*/  LEA R13, R8, R23, 0x3 ;  /* 0x00000017080d7211 */ /* 0x000fc400078e18ff */
[----:B------:R-:W-:Y:S01]  /*0fc0*/  IADD3 R12, PT, PT, R12, UR6, RZ ;  /* 0x000000060c0c7c10 */ /* 0x000fe2000fffe0ff */
[----:B------:R-:W-:Y:S01]  /*0fd0*/  @P0 IMAD.SHL.U32 R14, R29, 0x4, RZ ;  /* 0x000000041d0e0824 */ /* 0x000fe200078e00ff */
[----:B------:R-:W-:-:S03]  /*0fe0*/  @P0 LEA R15, R8, R21, 0x3 ;  /* 0x00000015080f0211 */ /* 0x000fc600078e18ff */
        /* <DEDUP_REMOVED lines=8> */
[----:B------:R-:W-:Y:S02]  /*1070*/  @P0 SHF.L.U32 R48, R29, 0x4, RZ ;  /* 0x000000041d300819 */ /* 0x000fe400000006ff */
[----:B------:R-:W-:Y:S02]  /*1080*/  SHF.L.U32 R22, R11, 0x4, RZ ;  /* 0x000000040b167819 */ /* 0x000fe400000006ff */
[----:B------:R-:W-:-:S02]  /*1090*/  @P0 LOP3.LUT R48, R48, 0xf0, RZ, 0xc0, !PT ;  /* 0x000000f030300812 */ /* 0x000fc400078ec0ff */
[----:B------:R-:W-:Y:S02]  /*10a0*/  LOP3.LUT R22, R22, 0xf0, RZ, 0xc0, !PT ;  /* 0x000000f016167812 */ /* 0x000fe400078ec0ff */
[----:B------:R-:W-:Y:S01]  /*10b0*/  MOV R59, R29 ;  /* 0x0000001d003b7202 */ /* 0x000fe20000000f00 */
[----:B------:R-:W-:Y:S01]  /*10c0*/  @P0 IMAD R21, R21, 0x100, R48 ;  /* 0x0000010015150824 */ /* 0x000fe200078e0230 */
[----:B------:R-:W-:Y:S01]  /*10d0*/  LEA R23, R23, R22, 0x8 ;  /* 0x0000001617177211 */ /* 0x000fe200078e40ff */
[----:B------:R-:W-:-:S03]  /*10e0*/  @P0 IMAD.IADD R59, R6, 0x1, R29 ;  /* 0x00000001063b0824 */ /* 0x000fc600078e021d */
[C---:B------:R-:W-:Y:S02]  /*10f0*/  IADD3 R23, PT, PT, R20.reuse, R23, RZ ;  /* 0x0000001714177210 */ /* 0x040fe40007ffe0ff */
[----:B------:R-:W-:-:S03]  /*1100*/  @P0 IADD3 R21, PT, PT, R20, R21, RZ ;  /* 0x0000001514150210 */ /* 0x000fc60007ffe0ff */
[----:B--2---:R0:W-:Y:S04]  /*1110*/  STS.128 [R23], R12 ;  /* 0x0000000c17007388 */ /* 0x0041e80000000c00 */
[----:B---3--:R0:W-:Y:S02]  /*1120*/  @P0 STS.128 [R21], R16 ;  /* 0x0000001015000388 */ /* 0x0081e40000000c00 */
.L_x_461:
[----:B------:R-:W-:Y:S05]  /*1130*/  BSYNC.RECONVERGENT B1 ;  /* 0x0000000000017941 */ /* 0x000fea0003800200 */
.L_x_460:
[----:B------:R-:W-:Y:S05]  /*1140*/  @!P2 BRA `(.L_x_454) ;  /* 0x000000040000a947 */ /* 0x000fea0003800000 */
[----:B01234-:R-:W0:Y:S01]  /*1150*/  S2R R13, SR_CgaCtaId ;  /* 0x00000000000d7919 */ /* 0x01fe220000008800 */
[----:B------:R-:W-:-:S04]  /*1160*/  MOV R12, 0x400 ;  /* 0x00000400000c7802 */ /* 0x000fc80000000f00 */
[----:B------:R-:W-:-:S04]  /*1170*/  IADD3 R12, PT, PT, R12, 0x800, RZ ;  /* 0x000008000c0c7810 */ /* 0x000fc80007ffe0ff */
[----:B0-----:R-:W-:-:S07]  /*1180*/  LEA R48, R13, R12, 0x18 ;  /* 0x0000000c0d307211 */ /* 0x001fce00078ec0ff */
.L_x_462:
[----:B0-----:R-:W0:Y:S01]  /*1190*/  LDC.64 R20, c[0x0][0x388] ;  /* 0x0000e200ff147b82 */ /* 0x001e220000000a00 */
[----:B------:R-:W1:Y:S01]  /*11a0*/  LDCU UR7, c[0x0][0x39c] ;  /* 0x00007380ff0777ac */ /* 0x000e620008000800 */
[----:B------:R-:W-:Y:S02]  /*11b0*/  SHF.L.U32 R12, R59, 0x2, RZ ;  /* 0x000000023b0c7819 */ /* 0x000fe400000006ff */
[----:B------:R-:W-:Y:S02]  /*11c0*/  SHF.R.U32.HI R13, RZ, 0x4, R59 ;  /* 0x00000004ff0d7819 */ /* 0x000fe4000001163b */
[----:B------:R-:W-:Y:S02]  /*11d0*/  LOP3.LUT R12, R12, 0x3c, RZ, 0xc0, !PT ;  /* 0x0000003c0c0c7812 */ /* 0x000fe400078ec0ff */
[----:B------:R-:W-:-:S03]  /*11e0*/  LEA R15, R8, R13, 0x3 ;  /* 0x0000000d080f7211 */ /* 0x000fc600078e18ff */
[----:B------:R-:W-:-:S04]  /*11f0*/  VIADD R12, R12, UR6 ;  /* 0x000000060c0c7c36 */ /* 0x000fc80008000000 */
[----:B-1----:R-:W-:-:S04]  /*1200*/  IMAD R15, R15, UR7, R12 ;  /* 0x000000070f0f7c24 */ /* 0x002fc8000f8e020c */
[----:B0-----:R-:W-:-:S06]  /*1210*/  IMAD.WIDE R16, R15, 0x4, R20 ;  /* 0x000000040f107825 */ /* 0x001fcc00078e0214 */
[----:B------:R-:W2:Y:S01]  /*1220*/  LDG.E.128 R16, desc[UR10][R16.64] ;  /* 0x0000000a10107981 */ /* 0x000ea2000c1e1d00 */
[----:B------:R-:W-:Y:S02]  /*1230*/  IADD3 R23, PT, PT, R6, R59, RZ ;  /* 0x0000003b06177210 */ /* 0x000fe40007ffe0ff */
[----:B------:R-:W-:Y:S02]  /*1240*/  SHF.L.U32 R12, R59, 0x4, RZ ;  /* 0x000000043b0c7819 */ /* 0x000fe400000006ff */
[----:B------:R-:W-:Y:S02]  /*1250*/  SHF.L.U32 R14, R23, 0x2, RZ ;  /* 0x00000002170e7819 */ /* 0x000fe400000006ff */
[----:B------:R-:W-:Y:S02]  /*1260*/  LOP3.LUT R12, R12, 0xf0, RZ, 0xc0, !PT ;  /* 0x000000f00c0c7812 */ /* 0x000fe400078ec0ff */
[----:B------:R-:W-:Y:S02]  /*1270*/  SHF.R.U32.HI R67, RZ, 0x4, R23 ;  /* 0x00000004ff437819 */ /* 0x000fe40000011617 */
[----:B------:R-:W-:Y:S01]  /*1280*/  LOP3.LUT R14, R14, 0x3c, RZ, 0xc0, !PT ;  /* 0x0000003c0e0e7812 */ /* 0x000fe200078ec0ff */
[----:B------:R-:W-:Y:S01]  /*1290*/  IMAD R13, R13, 0x100, R12 ;  /* 0x000001000d0d7824 */ /* 0x000fe200078e020c */
[----:B------:R-:W-:-:S02]  /*12a0*/  IADD3 R61, PT, PT, R6, R23, RZ ;  /* 0x00000017063d7210 */ /* 0x000fc40007ffe0ff */
[----:B------:R-:W-:Y:S01]  /*12b0*/  LEA R15, R8, R67, 0x3 ;  /* 0x00000043080f7211 */ /* 0x000fe200078e18ff */
[----:B------:R-:W-:Y:S01]  /*12c0*/  IMAD.IADD R22, R48, 0x1, R13 ;  /* 0x0000000130167824 */ /* 0x000fe200078e020d */
[----:B------:R-:W-:Y:S02]  /*12d0*/  IADD3 R14, PT, PT, R14, UR6, RZ ;  /* 0x000000060e0e7c10 */ /* 0x000fe4000fffe0ff */
[----:B------:R-:W-:Y:S02]  /*12e0*/  IADD3 R59, PT, PT, R6, R61, RZ ;  /* 0x0000003d063b7210 */ /* 0x000fe40007ffe0ff */
[----:B------:R-:W-:Y:S01]  /*12f0*/  SHF.L.U32 R12, R61, 0x2, RZ ;  /* 0x000000023d0c7819 */ /* 0x000fe200000006ff */
[----:B------:R-:W-:Y:S01]  /*1300*/  IMAD R13, R15, UR7, R14 ;  /* 0x000000070f0d7c24 */ /* 0x000fe2000f8e020e */
[----:B------:R-:W-:Y:S02]  /*1310*/  SHF.L.U32 R15, R59, 0x2, RZ ;  /* 0x000000023b0f7819 */ /* 0x000fe400000006ff */
[----:B------:R-:W-:Y:S01]  /*1320*/  LOP3.LUT R14, R12, 0x3c, RZ, 0xc0, !PT ;  /* 0x0000003c0c0e7812 */ /* 0x000fe200078ec0ff */
[----:B------:R-:W-:Y:S01]  /*1330*/  IMAD.SHL.U32 R23, R23, 0x10, RZ ;  /* 0x0000001017177824 */ /* 0x000fe200078e00ff */
[----:B------:R-:W-:Y:S01]  /*1340*/  SHF.R.U32.HI R63, RZ, 0x4, R61 ;  /* 0x00000004ff3f7819 */ /* 0x000fe2000001163d */
[----:B------:R-:W-:Y:S01]  /*1350*/  IMAD.WIDE R12, R13, 0x4, R20 ;  /* 0x000000040d0c7825 */ /* 0x000fe200078e0214 */
[----:B------:R-:W-:-:S02]  /*1360*/  LOP3.LUT R52, R15, 0x3c, RZ, 0xc0, !PT ;  /* 0x0000003c0f347812 */ /* 0x000fc400078ec0ff */
[----:B------:R-:W-:Y:S01]  /*1370*/  SHF.R.U32.HI R65, RZ, 0x4, R59 ;  /* 0x00000004ff417819 */ /* 0x000fe2000001163b */
[----:B------:R-:W-:Y:S01]  /*1380*/  VIADD R50, R14, UR6 ;  /* 0x000000060e327c36 */ /* 0x000fe20008000000 */
[----:B------:R-:W-:Y:S01]  /*1390*/  LEA R69, R8, R63, 0x3 ;  /* 0x0000003f08457211 */ /* 0x000fe200078e18ff */
[----:B------:R-:W3:Y:S01]  /*13a0*/  LDG.E.128 R12, desc[UR10][R12.64] ;  /* 0x0000000a0c0c7981 */ /* 0x000ee2000c1e1d00 */
[----:B------:R-:W-:-:S03]  /*13b0*/  IADD3 R52, PT, PT, R52, UR6, RZ ;  /* 0x0000000634347c10 */ /* 0x000fc6000fffe0ff */
[----:B--2---:R0:W-:Y:S02]  /*13c0*/  STS.128 [R22], R16 ;  /* 0x0000001016007388 */ /* 0x0041e40000000c00 */
[----:B0-----:R-:W-:Y:S01]  /*13d0*/  LEA R19, R8, R65, 0x3 ;  /* 0x0000004108137211 */ /* 0x001fe200078e18ff */
[----:B------:R-:W-:Y:S01]  /*13e0*/  IMAD R17, R69, UR7, R50 ;  /* 0x0000000745117c24 */ /* 0x000fe2000f8e0232 */
[----:B------:R-:W-:-:S03]  /*13f0*/  LOP3.LUT R18, R23, 0xf0, RZ, 0xc0, !PT ;  /* 0x000000f017127812 */ /* 0x000fc600078ec0ff */
[----:B------:R-:W-:Y:S02]  /*1400*/  IMAD R19, R19, UR7, R52 ;  /* 0x0000000713137c24 */ /* 0x000fe4000f8e0234 */
[----:B------:R-:W-:-:S04]  /*1410*/  IMAD.WIDE R16, R17, 0x4, R20 ;  /* 0x0000000411107825 */ /* 0x000fc800078e0214 */
[----:B------:R-:W-:Y:S01]  /*1420*/  IMAD.WIDE R20, R19, 0x4, R20 ;  /* 0x0000000413147825 */ /* 0x000fe200078e0214 */
[----:B------:R-:W-:Y:S02]  /*1430*/  LEA R67, R67, R18, 0x8 ;  /* 0x0000001243437211 */ /* 0x000fe400078e40ff */
[----:B------:R-:W2:Y:S04]  /*1440*/  LDG.E.128 R16, desc[UR10][R16.64] ;  /* 0x0000000a10107981 */ /* 0x000ea8000c1e1d00 */
[----:B------:R-:W4:Y:S01]  /*1450*/  LDG.E.128 R20, desc[UR10][R20.64] ;  /* 0x0000000a14147981 */ /* 0x000f22000c1e1d00 */
[----:B------:R-:W-:Y:S01]  /*1460*/  IMAD.SHL.U32 R52, R59, 0x10, RZ ;  /* 0x000000103b347824 */ /* 0x000fe200078e00ff */
[----:B------:R-:W-:-:S04]  /*1470*/  SHF.L.U32 R61, R61, 0x4, RZ ;  /* 0x000000043d3d7819 */ /* 0x000fc800000006ff */
[----:B------:R-:W-:Y:S02]  /*1480*/  LOP3.LUT R50, R61, 0xf0, RZ, 0xc0, !PT ;  /* 0x000000f03d327812 */ /* 0x000fe400078ec0ff */
[----:B------:R-:W-:Y:S02]  /*1490*/  LOP3.LUT R52, R52, 0xf0, RZ, 0xc0, !PT ;  /* 0x000000f034347812 */ /* 0x000fe400078ec0ff */
[----:B------:R-:W-:Y:S02]  /*14a0*/  LEA R63, R63, R50, 0x8 ;  /* 0x000000323f3f7211 */ /* 0x000fe400078e40ff */
[----:B------:R-:W-:Y:S02]  /*14b0*/  LEA R65, R65, R52, 0x8 ;  /* 0x0000003441417211 */ /* 0x000fe400078e40ff */
[C---:B------:R-:W-:Y:S02]  /*14c0*/  IADD3 R67, PT, PT, R48.reuse, R67, RZ ;  /* 0x0000004330437210 */ /* 0x040fe40007ffe0ff */
[C---:B------:R-:W-:Y:S01]  /*14d0*/  IADD3 R63, PT, PT, R48.reuse, R63, RZ ;  /* 0x0000003f303f7210 */ /* 0x040fe20007ffe0ff */
[----:B------:R-:W-:-:S02]  /*14e0*/  IMAD.IADD R65, R48, 0x1, R65 ;  /* 0x0000000130417824 */ /* 0x000fc400078e0241 */
[----:B---3--:R0:W-:Y:S01]  /*14f0*/  STS.128 [R67], R12 ;  /* 0x0000000c43007388 */ /* 0x0081e20000000c00 */
[----:B------:R-:W-:-:S04]  /*1500*/  IADD3 R59, PT, PT, R6, R59, RZ ;  /* 0x0000003b063b7210 */ /* 0x000fc80007ffe0ff */
[----:B------:R-:W-:Y:S01]  /*1510*/  ISETP.GE.U32.AND P0, PT, R59, 0x80, PT ;  /* 0x000000803b00780c */ /* 0x000fe20003f06070 */
[----:B--2---:R0:W-:Y:S04]  /*1520*/  STS.128 [R63], R16 ;  /* 0x000000103f007388 */ /* 0x0041e80000000c00 */
[----:B----4-:R0:W-:Y:S08]  /*1530*/  STS.128 [R65], R20 ;  /* 0x0000001441007388 */ /* 0x0101f00000000c00 */
[----:B------:R-:W-:Y:S05]  /*1540*/  @!P0 BRA `(.L_x_462) ;  /* 0xfffffffc00108947 */ /* 0x000fea000383ffff */
.L_x_454:
[----:B0-----:R-:W-:Y:S05]  /*1550*/  BSYNC.RECONVERGENT B0 ;  /* 0x0000000000007941 */ /* 0x001fea0003800200 */
.L_x_453:
[----:B------:R-:W0:Y:S08]  /*1560*/  S2UR UR7, SR_CgaCtaId ;  /* 0x00000000000779c3 */ /* 0x000e300000008800 */
[----:B------:R-:W-:Y:S06]  /*1570*/  BAR.SYNC.DEFER_BLOCKING 0x0 ;  /* 0x0000000000007b1d */ /* 0x000fec0000010000 */
[----:B------:R-:W-:-:S02]  /*1580*/  UMOV UR4, 0x400 ;  /* 0x0000040000047882 */ /* 0x000fc40000000000 */
[----:B------:R-:W-:Y:S02]  /*1590*/  UIADD3 UR9, UPT, UPT, UR4, 0x800, URZ ;  /* 0x0000080004097890 */ /* 0x000fe4000fffe0ff */
[----:B0-----:R-:W-:Y:S02]  /*15a0*/  ULEA UR8, UR7, UR4, 0x18 ;  /* 0x0000000407087291 */ /* 0x001fe4000f8ec0ff */
[----:B------:R-:W-:Y:S01]  /*15b0*/  ULEA UR9, UR7, UR9, 0x18 ;  /* 0x0000000907097291 */ /* 0x000fe2000f8ec0ff */
[----:B------:R-:W-:-:S11]  /*15c0*/  UMOV UR4, URZ ;  /* 0x000000ff00047c82 */ /* 0x000fd60008000000 */
.L_x_463:
[----:B------:R-:W-:Y:S02]  /*15d0*/  USHF.L.U32 UR7, UR4, 0x6, URZ ;  /* 0x0000000604077899 */ /* 0x000fe400080006ff */
[----:B------:R-:W-:-:S04]  /*15e0*/  UIADD3 UR4, UPT, UPT, UR4, 0x4, URZ ;  /* 0x0000000404047890 */ /* 0x000fc8000fffe0ff */
[----:B------:R-:W-:Y:S01]  /*15f0*/  LEA R48, R0, UR7, 0x3 ;  /* 0x0000000700307c11 */ /* 0x000fe2000f8e18ff */
[----:B------:R-:W-:Y:S01]  /*1600*/  UISETP.NE.AND UP0, UPT, UR4, 0x8, UPT ;  /* 0x000000080400788c */ /* 0x000fe2000bf05270 */
[----:B------:R-:W-:Y:S02]  /*1610*/  LEA R50, R3, UR7, 0x2 ;  /* 0x0000000703327c11 */ /* 0x000fe4000f8e10ff */
[----:B------:R-:W-:Y:S02]  /*1620*/  LEA R48, R48, UR8, 0x2 ;  /* 0x0000000830307c11 */ /* 0x000fe4000f8e10ff */
[----:B------:R-:W-:-:S03]  /*1630*/  LEA R50, R50, UR9, 0x2 ;  /* 0x0000000932327c11 */ /* 0x000fc6000f8e10ff */
[----:B-123--:R-:W-:Y:S04]  /*1640*/  LDS.128 R20, [R48] ;  /* 0x0000000030147984 */ /* 0x00efe80000000c00 */
[----:B----4-:R-:W0:Y:S04]  /*1650*/  LDS.128 R12, [R50] ;  /* 0x00000000320c7984 */ /* 0x010e280000000c00 */
[----:B------:R-:W1:Y:S01]  /*1660*/  LDS.128 R16, [R48+0x10] ;  /* 0x0000100030107984 */ /* 0x000e620000000c00 */
        /* <DEDUP_REMOVED lines=20> */
[----:B------:R-:W-:Y:S01]  /*17b0*/  FFMA R31, R12, R17, R31 ;  /* 0x000000110c1f7223 */ /* 0x000fe2000000001f */
[C---:B------:R-:W-:Y:S01]  /*17c0*/  FFMA R28, R17.reuse, R13, R28 ;  /* 0x0000000d111c7223 */ /* 0x040fe2000000001c */
[CC--:B------:R-:W-:Y:S01]  /*17d0*/  FFMA R33, R17.reuse, R14.reuse, R33 ;  /* 0x0000000e11217223 */ /* 0x0c0fe20000000021 */
[----:B------:R-:W-:Y:S01]  /*17e0*/  FFMA R30, R17, R15, R30 ;  /* 0x0000000f111e7223 */ /* 0x000fe2000000001e */
[----:B------:R-:W-:Y:S01]  /*17f0*/  LDS.128 R20, [R48+0x100] ;  /* 0x0001000030147984 */ /* 0x000fe20000000c00 */
[C---:B------:R-:W-:Y:S01]  /*1800*/  FFMA R17, R18.reuse, R13, R37 ;  /* 0x0000000d12117223 */ /* 0x040fe20000000025 */
[----:B------:R-:W-:Y:S01]  /*1810*/  FFMA R16, R18, R14, R39 ;  /* 0x0000000e12107223 */ /* 0x000fe20000000027 */
[----:B------:R-:W-:Y:S01]  /*1820*/  FFMA R35, R12, R18, R35 ;  /* 0x000000120c237223 */ /* 0x000fe20000000023 */
[----:B------:R-:W0:Y:S01]  /*1830*/  LDS.128 R24, [R50+0x100] ;  /* 0x0001000032187984 */ /* 0x000e220000000c00 */
[----:B------:R-:W-:Y:S01]  /*1840*/  FFMA R34, R18, R15, R34 ;  /* 0x0000000f12227223 */ /* 0x000fe20000000022 */
[----:B------:R-:W-:Y:S01]  /*1850*/  FFMA R43, R12, R19, R43 ;  /* 0x000000130c2b7223 */ /* 0x000fe2000000002b */
[C---:B------:R-:W-:Y:S01]  /*1860*/  FFMA R18, R19.reuse, R13, R32 ;  /* 0x0000000d13127223 */ /* 0x040fe20000000020 */
[----:B------:R-:W1:Y:S01]  /*1870*/  LDS.128 R36, [R48+0x110] ;  /* 0x0001100030247984 */ /* 0x000e620000000c00 */
[C---:B------:R-:W-:Y:S01]  /*1880*/  FFMA R41, R19.reuse, R14, R41 ;  /* 0x0000000e13297223 */ /* 0x040fe20000000029 */
[----:B------:R-:W-:-:S02]  /*1890*/  FFMA R40, R19, R15, R40 ;  /* 0x0000000f13287223 */ /* 0x000fc40000000028 */
[----:B------:R-:W-:Y:S01]  /*18a0*/  LDS.128 R12, [R48+0x200] ;  /* 0x00020000300c7984 */ /* 0x000fe20000000c00 */
[----:B0-----:R-:W-:Y:S01]  /*18b0*/  FFMA R60, R23, R27, R46 ;  /* 0x0000001b173c7223 */ /* 0x001fe2000000002e */
[C---:B------:R-:W-:Y:S01]  /*18c0*/  FFMA R59, R20.reuse, R24, R59 ;  /* 0x00000018143b7223 */ /* 0x040fe2000000003b */
[CC--:B------:R-:W-:Y:S01]  /*18d0*/  FFMA R52, R20.reuse, R25.reuse, R52 ;  /* 0x0000001914347223 */ /* 0x0c0fe20000000034 */
[CC--:B------:R-:W-:Y:S01]  /*18e0*/  FFMA R61, R20.reuse, R26.reuse, R61 ;  /* 0x0000001a143d7223 */ /* 0x0c0fe2000000003d */
[----:B-1----:R-:W-:Y:S01]  /*18f0*/  FFMA R46, R37, R25, R28 ;  /* 0x00000019252e7223 */ /* 0x002fe2000000001c */
        /* <DEDUP_REMOVED lines=11> */
[-C--:B------:R-:W-:Y:S01]  /*19b0*/  FFMA R57, R23, R26.reuse, R57 ;  /* 0x0000001a17397223 */ /* 0x080fe20000000039 */
[C---:B------:R-:W-:Y:S01]  /*19c0*/  FFMA R19, R37.reuse, R26, R33 ;  /* 0x0000001a25137223 */ /* 0x040fe20000000021 */
[----:B------:R-:W-:Y:S01]  /*19d0*/  FFMA R28, R24, R38, R35 ;  /* 0x00000026181c7223 */ /* 0x000fe20000000023 */
[----:B------:R-:W-:Y:S01]  /*19e0*/  FFMA R66, R38, R27, R34 ;  /* 0x0000001b26427223 */ /* 0x000fe20000000022 */
[----:B------:R-:W0:Y:S01]  /*19f0*/  LDS.128 R20, [R50+0x200] ;  /* 0x0002000032147984 */ /* 0x000e220000000c00 */
[----:B------:R-:W-:Y:S01]  /*1a00*/  FFMA R7, R36, R24, R7 ;  /* 0x0000001824077223 */ /* 0x000fe20000000007 */
[C---:B------:R-:W-:Y:S01]  /*1a10*/  FFMA R31, R24.reuse, R37, R31 ;  /* 0x00000025181f7223 */ /* 0x040fe2000000001f */
[----:B------:R-:W-:Y:S01]  /*1a20*/  FFMA R64, R37, R27, R30 ;  /* 0x0000001b25407223 */ /* 0x000fe2000000001e */
[----:B------:R-:W1:Y:S01]  /*1a30*/  LDS.128 R32, [R48+0x210] ;  /* 0x0002100030207984 */ /* 0x000e620000000c00 */
[----:B------:R-:W-:Y:S01]  /*1a40*/  FFMA R43, R24, R39, R43 ;  /* 0x00000027182b7223 */ /* 0x000fe2000000002b */
[C---:B------:R-:W-:Y:S01]  /*1a50*/  FFMA R4, R36.reuse, R25, R4 ;  /* 0x0000001924047223 */ /* 0x040fe20000000004 */
[CC--:B------:R-:W-:Y:S01]  /*1a60*/  FFMA R5, R36.reuse, R26.reuse, R5 ;  /* 0x0000001a24057223 */ /* 0x0c0fe20000000005 */
[----:B------:R-:W-:Y:S01]  /*1a70*/  FFMA R2, R36, R27, R2 ;  /* 0x0000001b24027223 */ /* 0x000fe20000000002 */
[CC--:B------:R-:W-:Y:S01]  /*1a80*/  FFMA R30, R38.reuse, R25.reuse, R17 ;  /* 0x00000019261e7223 */ /* 0x0c0fe20000000011 */
[-C--:B------:R-:W-:Y:S01]  /*1a90*/  FFMA R62, R38, R26.reuse, R16 ;  /* 0x0000001a263e7223 */ /* 0x080fe20000000010 */
        /* <DEDUP_REMOVED lines=28> */
[CC--:B------:R-:W-:Y:S01]  /*1c60*/  FFMA R32, R33.reuse, R21.reuse, R46 ;  /* 0x0000001521207223 */ /* 0x0c0fe2000000002e */
[----:B------:R-:W-:Y:S01]  /*1c70*/  FFMA R69, R20, R34, R28 ;  /* 0x0000002214457223 */ /* 0x000fe2000000001c */
[C---:B------:R-:W-:Y:S01]  /*1c80*/  FFMA R67, R34.reuse, R21, R30 ;  /* 0x0000001522437223 */ /* 0x040fe2000000001e */
[-C--:B------:R-:W-:Y:S01]  /*1c90*/  FFMA R65, R34, R22.reuse, R62 ;  /* 0x0000001622417223 */ /* 0x080fe2000000003e */
[----:B------:R-:W-:Y:S01]  /*1ca0*/  FFMA R43, R20, R35, R43 ;  /* 0x00000023142b7223 */ /* 0x000fe2000000002b */
[-C--:B------:R-:W-:Y:S01]  /*1cb0*/  FFMA R64, R33, R23.reuse, R64 ;  /* 0x0000001721407223 */ /* 0x080fe20000000040 */
[----:B------:R-:W-:Y:S01]  /*1cc0*/  FFMA R34, R34, R23, R66 ;  /* 0x0000001722227223 */ /* 0x000fe20000000042 */
[C---:B------:R-:W-:Y:S01]  /*1cd0*/  FFMA R20, R35.reuse, R21, R24 ;  /* 0x0000001523147223 */ /* 0x040fe20000000018 */
[C---:B------:R-:W-:Y:S01]  /*1ce0*/  FFMA R41, R35.reuse, R22, R41 ;  /* 0x0000001623297223 */ /* 0x040fe20000000029 */
[----:B------:R-:W-:Y:S01]  /*1cf0*/  FFMA R40, R35, R23, R40 ;  /* 0x0000001723287223 */ /* 0x000fe20000000028 */
[C---:B0-----:R-:W-:Y:S01]  /*1d00*/  FFMA R25, R36.reuse, R12, R59 ;  /* 0x0000000c24197223 */ /* 0x041fe2000000003b */
        /* <DEDUP_REMOVED lines=8> */
[-C--:B------:R-:W-:Y:S01]  /*1d90*/  FFMA R53, R38, R14.reuse, R53 ;  /* 0x0000000e26357223 */ /* 0x080fe20000000035 */
[----:B------:R-:W-:Y:S01]  /*1da0*/  FFMA R55, R12, R39, R55 ;  /* 0x000000270c377223 */ /* 0x000fe20000000037 */
[C---:B------:R-:W-:Y:S01]  /*1db0*/  FFMA R44, R39.reuse, R13, R44 ;  /* 0x0000000d272c7223 */ /* 0x040fe2000000002c */
[C---:B------:R-:W-:Y:S01]  /*1dc0*/  FFMA R57, R39.reuse, R14, R57 ;  /* 0x0000000e27397223 */ /* 0x040fe20000000039 */
[----:B------:R-:W-:Y:S01]  /*1dd0*/  FFMA R46, R39, R15, R60 ;  /* 0x0000000f272e7223 */ /* 0x000fe2000000003c */
[C---:B-1----:R-:W-:Y:S01]  /*1de0*/  FFMA R28, R17.reuse, R13, R32 ;  /* 0x0000000d111c7223 */ /* 0x042fe20000000020 */
[-C--:B------:R-:W-:Y:S01]  /*1df0*/  FFMA R36, R36, R15.reuse, R54 ;  /* 0x0000000f24247223 */ /* 0x080fe20000000036 */
[----:B------:R-:W-:Y:S01]  /*1e00*/  FFMA R38, R38, R15, R58 ;  /* 0x0000000f26267223 */ /* 0x000fe2000000003a */
        /* <DEDUP_REMOVED lines=16> */
[----:B------:R-:W0:Y:S02]  /*1f10*/  LDCU UR4, c[0x0][0x3a0] ;  /* 0x00007400ff0477ac */ /* 0x000e240008000800 */
[----:B0-----:R-:W-:-:S04]  /*1f20*/  UIADD3 UR4, UPT, UPT, UR4, -0x1, URZ ;  /* 0xffffffff04047890 */ /* 0x001fc8000fffe0ff */
[----:B------:R-:W-:-:S04]  /*1f30*/  USHF.R.S32.HI UR7, URZ, 0x1f, UR4 ;  /* 0x0000001fff077899 */ /* 0x000fc80008011404 */
[----:B------:R-:W-:-:S04]  /*1f40*/  ULEA.HI UR7, UR7, UR4, URZ, 0x3 ;  /* 0x0000000407077291 */ /* 0x000fc8000f8f18ff */
[----:B------:R-:W-:Y:S01]  /*1f50*/  USHF.R.S32.HI UR7, URZ, 0x3, UR7 ;  /* 0x00000003ff077899 */ /* 0x000fe20008011407 */
[----:B------:R-:W-:Y:S05]  /*1f60*/  BAR.SYNC.DEFER_BLOCKING 0x0 ;  /* 0x0000000000007b1d */ /* 0x000fea0000010000 */
[C---:B------:R-:W-:Y:S02]  /*1f70*/  ISETP.NE.AND P0, PT, R8.reuse, UR7, PT ;  /* 0x0000000708007c0c */ /* 0x040fe4000bf05270 */
[----:B------:R-:W-:-:S11]  /*1f80*/  IADD3 R8, PT, PT, R8, 0x1, RZ ;  /* 0x0000000108087810 */ /* 0x000fd60007ffe0ff */
[----:B------:R-:W-:Y:S05]  /*1f90*/  @P0 BRA `(.L_x_464) ;  /* 0xffffffe400100947 */ /* 0x000fea000383ffff */
.L_x_452:
        /* <DEDUP_REMOVED lines=14> */
[----:B------:R-:W-:-:S04]  /*2080*/  IADD3 R13, P2, PT, R3, R14, RZ ;  /* 0x0000000e030d7210 */ /* 0x000fc80007f5e0ff */
[----:B------:R-:W-:Y:S02]  /*2090*/  ISETP.GE.AND P0, PT, R6, UR9, PT ;  /* 0x0000000906007c0c */ /* 0x000fe4000bf06270 */
[----:B------:R-:W-:Y:S02]  /*20a0*/  SHF.R.S32.HI R6, RZ, 0x1f, R3 ;  /* 0x0000001fff067819 */ /* 0x000fe40000011403 */
[----:B------:R-:W-:Y:S02]  /*20b0*/  ISETP.GE.OR P4, PT, R0, UR8, P0 ;  /* 0x0000000800007c0c */ /* 0x000fe40008786670 */
[----:B------:R-:W-:Y:S02]  /*20c0*/  LEA.HI.X.SX32 R16, R14, R6, 0x1, P2 ;  /* 0x000000060e107211 */ /* 0x000fe400010f0eff */
        /* <DEDUP_REMOVED lines=18> */
[----:B------:R-:W-:Y:S01]  /*21f0*/  IADD3 R15, PT, PT, R0, 0x1, RZ ;  /* 0x00000001000f7810 */ /* 0x000fe20007ffe0ff */
[----:B------:R-:W-:-:S04]  /*2200*/  VIADD R14, R14, UR9 ;  /* 0x000000090e0e7c36 */ /* 0x000fc80008000000 */
        /* <DEDUP_REMOVED lines=23> */
[----:B--2---:R-:W0:Y:S01]  /*2380*/  @!P5 LDC R9, c[0x0][0x3a8] ;  /* 0x0000ea00ff09db82 */ /* 0x004e220000000800 */
[----:B-1----:R-:W-:Y:S01]  /*2390*/  @!P4 FMUL R16, R13, R16 ;  /* 0x000000100d10c220 */ /* 0x002fe20000400000 */
        /* <DEDUP_REMOVED lines=8> */
[----:B------:R-:W-:Y:S01]  /*2420*/  IADD3 R18, PT, PT, R0, 0x2, RZ ;  /* 0x0000000200127810 */ /* 0x000fe20007ffe0ff */
        /* <DEDUP_REMOVED lines=15> */
[----:B------:R-:W-:Y:S01]  /*2520*/  @!P5 IMAD.IADD R11, R3, 0x1, R14 ;  /* 0x00000001030bd824 */ /* 0x000fe200078e020e */
[----:B------:R-:W-:Y:S04]  /*2530*/  @!P4 STG.E desc[UR10][R12.64+0x8], R47 ;  /* 0x0000082f0c00c986 */ /* 0x000fe8000c10190a */
[----:B------:R2:W-:Y:S02]  /*2540*/  @!P6 STG.E desc[UR10][R12.64+0xc], R17 ;  /* 0x00000c110c00e986 */ /* 0x0005e4000c10190a */
[----:B------:R-:W3:Y:S08]  /*2550*/  @!P5 LDC R16, c[0x0][0x3a8] ;  /* 0x0000ea00ff10db82 */ /* 0x000ef00000000800 */
[----:B------:R-:W4:Y:S01]  /*2560*/  @!P5 LDC R19, c[0x0][0x3a4] ;  /* 0x0000e900ff13db82 */ /* 0x000f220000000800 */
[----:B-1----:R-:W-:-:S05]  /*2570*/  @!P5 IMAD.WIDE R10, R11, 0x4, R8 ;  /* 0x000000040b0ad825 */ /* 0x002fca00078e0208 */
[----:B------:R-:W3:Y:S01]  /*2580*/  @!P5 LDG.E R9, desc[UR10][R10.64] ;  /* 0x0000000a0a09d981 */ /* 0x000ee2000c1e1900 */
[----:B0-----:R-:W-:Y:S02]  /*2590*/  IADD3 R15, P6, PT, R3, R14, RZ ;  /* 0x0000000e030f7210 */ /* 0x001fe40007fde0ff */
[----:B------:R-:W-:Y:S02]  /*25a0*/  ISETP.GE.OR P4, PT, R18, UR8, P0 ;  /* 0x0000000812007c0c */ /* 0x000fe40008786670 */
[----:B------:R-:W-:Y:S02]  /*25b0*/  LEA.HI.X.SX32 R20, R14, R6, 0x1, P6 ;  /* 0x000000060e147211 */ /* 0x000fe400030f0eff */
[----:B------:R-:W-:-:S09]  /*25c0*/  LEA R8, P6, R15, UR4, 0x2 ;  /* 0x000000040f087c11 */ /* 0x000fd2000f8c10ff */
[----:B--2---:R-:W0:Y:S01]  /*25d0*/  @!P4 LDC R17, c[0x0][0x3a8] ;  /* 0x0000ea00ff11cb82 */ /* 0x004e220000000800 */
[----:B---3--:R-:W-:Y:S01]  /*25e0*/  @!P5 FMUL R16, R9, R16 ;  /* 0x000000100910d220 */ /* 0x008fe20000400000 */
[----:B------:R-:W-:-:S03]  /*25f0*/  LEA.HI.X R9, R15, UR5, R20, 0x2, P6 ;  /* 0x000000050f097c11 */ /* 0x000fc6000b0f1414 */
[----:B----4-:R-:W-:Y:S01]  /*2600*/  @!P5 FFMA R49, R49, R19, R16 ;  /* 0x000000133131d223 */ /* 0x010fe20000000010 */
[C---:B------:R-:W-:Y:S02]  /*2610*/  ISETP.GE.OR P6, PT, R18.reuse, UR8, P1 ;  /* 0x0000000812007c0c */ /* 0x040fe40008fc6670 */
[----:B------:R-:W1:Y:S02]  /*2620*/  @!P4 LDC R16, c[0x0][0x3a4] ;  /* 0x0000e900ff10cb82 */ /* 0x000e640000000800 */
[----:B------:R2:W-:Y:S04]  /*2630*/  @!P5 STG.E desc[UR10][R10.64], R49 ;  /* 0x000000310a00d986 */ /* 0x0005e8000c10190a */
[----:B------:R-:W0:Y:S01]  /*2640*/  @!P4 LDG.E R12, desc[UR10][R8.64+0x4] ;  /* 0x0000040a080cc981 */ /* 0x000e22000c1e1900 */
[----:B------:R-:W-:-:S04]  /*2650*/  ISETP.GE.OR P5, PT, R18, UR8, P2 ;  /* 0x0000000812007c0c */ /* 0x000fc800097a6670 */
[----:B------:R-:W3:Y:S01]  /*2660*/  @!P6 LDG.E R15, desc[UR10][R8.64+0xc] ;  /* 0x00000c0a080fe981 */ /* 0x000ee2000c1e1900 */
[----:B------:R-:W3:Y:S08]  /*2670*/  @!P6 LDC R18, c[0x0][0x3a8] ;  /* 0x0000ea00ff12eb82 */ /* 0x000ef00000000800 */
[----:B------:R-:W4:Y:S01]  /*2680*/  @!P5 LDG.E R13, desc[UR10][R8.64+0x8] ;  /* 0x0000080a080dd981 */ /* 0x000f22000c1e1900 */
[----:B------:R-:W5:Y:S01]  /*2690*/  @!P6 LDC R19, c[0x0][0x3a4] ;  /* 0x0000e900ff13eb82 */ /* 0x000f620000000800 */
[----:B------:R-:W-:Y:S01]  /*26a0*/  IADD3 R14, PT, PT, R14, UR9, RZ ;  /* 0x000000090e0e7c10 */ /* 0x000fe2000fffe0ff */
[----:B0-----:R-:W-:-:S06]  /*26b0*/  @!P4 FMUL R12, R12, R17 ;  /* 0x000000110c0cc220 */ /* 0x001fcc0000400000 */
[----:B------:R-:W0:Y:S01]  /*26c0*/  @!P5 LDC R17, c[0x0][0x3a4] ;  /* 0x0000e900ff11db82 */ /* 0x000e220000000800 */
[----:B-1----:R-:W-:Y:S01]  /*26d0*/  @!P4 FFMA R51, R51, R16, R12 ;  /* 0x000000103333c223 */ /* 0x002fe2000000000c */
[----:B------:R-:W-:-:S04]  /*26e0*/  IADD3 R16, PT, PT, R0, 0x3, RZ ;  /* 0x0000000300107810 */ /* 0x000fc80007ffe0ff */
[----:B------:R-:W-:Y:S01]  /*26f0*/  @!P4 STG.E desc[UR10][R8.64+0x4], R51 ;  /* 0x000004330800c986 */ /* 0x000fe2000c10190a */
[----:B------:R-:W-:Y:S01]  /*2700*/  ISETP.GE.OR P4, PT, R16, UR8, P3 ;  /* 0x0000000810007c0c */ /* 0x000fe20009f86670 */
[----:B------:R-:W4:-:S12]  /*2710*/  @!P5 LDC R12, c[0x0][0x3a8] ;  /* 0x0000ea00ff0cdb82 */ /* 0x000f180000000800 */
[----:B--2---:R-:W1:Y:S01]  /*2720*/  @!P4 LDC.64 R10, c[0x0][0x390] ;  /* 0x0000e400ff0acb82 */ /* 0x004e620000000a00 */
[----:B---3--:R-:W-:-:S04]  /*2730*/  @!P6 FMUL R15, R15, R18 ;  /* 0x000000120f0fe220 */ /* 0x008fc80000400000 */
[----:B-----5:R-:W-:-:S03]  /*2740*/  @!P6 FFMA R15, R38, R19, R15 ;  /* 0x00000013260fe223 */ /* 0x020fc6000000000f */
[----:B------:R-:W2:Y:S01]  /*2750*/  @!P4 LDC R18, c[0x0][0x3a8] ;  /* 0x0000ea00ff12cb82 */ /* 0x000ea20000000800 */
[----:B----4-:R-:W-:Y:S01]  /*2760*/  @!P5 FMUL R12, R13, R12 ;  /* 0x0000000c0d0cd220 */ /* 0x010fe20000400000 */
[----:B------:R-:W-:-:S03]  /*2770*/  @!P4 IADD3 R13, PT, PT, R3, R14, RZ ;  /* 0x0000000e030dc210 */ /* 0x000fc60007ffe0ff */
[----:B0-----:R-:W-:Y:S01]  /*2780*/  @!P5 FFMA R53, R53, R17, R12 ;  /* 0x000000113535d223 */ /* 0x001fe2000000000c */
[----:B------:R-:W-:Y:S02]  /*2790*/  @!P6 STG.E desc[UR10][R8.64+0xc], R15 ;  /* 0x00000c0f0800e986 */ /* 0x000fe4000c10190a */
[----:B------:R-:W0:Y:S01]  /*27a0*/  @!P4 LDC R19, c[0x0][0x3a4] ;  /* 0x0000e900ff13cb82 */ /* 0x000e220000000800 */
[----:B-1----:R-:W-:Y:S01]  /*27b0*/  @!P4 IMAD.WIDE R10, R13, 0x4, R10 ;  /* 0x000000040d0ac825 */ /* 0x002fe200078e020a */
[----:B------:R1:W-:Y:S04]  /*27c0*/  @!P5 STG.E desc[UR10][R8.64+0x8], R53 ;  /* 0x000008350800d986 */ /* 0x0003e8000c10190a */
[----:B------:R-:W2:Y:S01]  /*27d0*/  @!P4 LDG.E R13, desc[UR10][R10.64] ;  /* 0x0000000a0a0dc981 */ /* 0x000ea2000c1e1900 */
[----:B------:R-:W-:-:S02]  /*27e0*/  IADD3 R17, P6, PT, R3, R14, RZ ;  /* 0x0000000e03117210 */ /* 0x000fc40007fde0ff */
        /* <DEDUP_REMOVED lines=13> */
[----:B------:R-:W-:Y:S01]  /*28c0*/  VIADD R18, R0, 0x4 ;  /* 0x0000000400127836 */ /* 0x000fe20000000000 */
[----:B0-----:R-:W2:Y:S02]  /*28d0*/  @!P4 LDC R11, c[0x0][0x3a8] ;  /* 0x0000ea00ff0bcb82 */ /* 0x001ea40000000800 */
[----:B------:R-:W4:Y:S06]  /*28e0*/  @!P6 LDG.E R17, desc[UR10][R12.64+0xc] ;  /* 0x00000c0a0c11e981 */ /* 0x000f2c000c1e1900 */
[----:B------:R-:W4:Y:S08]  /*28f0*/  @!P6 LDC R20, c[0x0][0x3a8] ;  /* 0x0000ea00ff14eb82 */ /* 0x000f300000000800 */
[----:B------:R-:W0:Y:S08]  /*2900*/  @!P4 LDC R10, c[0x0][0x3a4] ;  /* 0x0000e900ff0acb82 */ /* 0x000e300000000800 */
[----:B------:R-:W5:Y:S01]  /*2910*/  @!P6 LDC R19, c[0x0][0x3a4] ;  /* 0x0000e900ff13eb82 */ /* 0x000f620000000800 */
[----:B------:R-:W-:Y:S01]  /*2920*/  IADD3 R14, PT, PT, R14, UR9, RZ ;  /* 0x000000090e0e7c10 */ /* 0x000fe2000fffe0ff */
[----:B-1----:R-:W-:-:S04]  /*2930*/  @!P5 FMUL R9, R8, R9 ;  /* 0x000000090809d220 */ /* 0x002fc80000400000 */
[----:B---3--:R-:W-:-:S05]  /*2940*/  @!P5 FFMA R15, R44, R15, R9 ;  /* 0x0000000f2c0fd223 */ /* 0x008fca0000000009 */
[----:B------:R1:W-:Y:S01]  /*2950*/  @!P5 STG.E desc[UR10][R12.64+0x4], R15 ;  /* 0x0000040f0c00d986 */ /* 0x0003e2000c10190a */
[----:B------:R-:W-:-:S13]  /*2960*/  ISETP.GE.OR P5, PT, R18, UR8, P3 ;  /* 0x0000000812007c0c */ /* 0x000fda0009fa6670 */
[----:B------:R-:W3:Y:S01]  /*2970*/  @!P5 LDC.64 R8, c[0x0][0x390] ;  /* 0x0000e400ff08db82 */ /* 0x000ee20000000a00 */
[----:B--2---:R-:W-:Y:S01]  /*2980*/  @!P4 FMUL R16, R16, R11 ;  /* 0x0000000b1010c220 */ /* 0x004fe20000400000 */
[----:B----4-:R-:W-:Y:S01]  /*2990*/  @!P6 FMUL R17, R17, R20 ;  /* 0x000000141111e220 */ /* 0x010fe20000400000 */
[----:B------:R-:W-:Y:S02]  /*29a0*/  @!P5 IADD3 R11, PT, PT, R3, R14, RZ ;  /* 0x0000000e030bd210 */ /* 0x000fe40007ffe0ff */
[----:B0-----:R-:W-:Y:S01]  /*29b0*/  @!P4 FFMA R57, R57, R10, R16 ;  /* 0x0000000a3939c223 */ /* 0x001fe20000000010 */
[----:B-----5:R-:W-:Y:S02]  /*29c0*/  @!P6 FFMA R17, R46, R19, R17 ;  /* 0x000000132e11e223 */ /* 0x020fe40000000011 */
[----:B------:R-:W0:Y:S02]  /*29d0*/  @!P5 LDC R16, c[0x0][0x3a8] ;  /* 0x0000ea00ff10db82 */ /* 0x000e240000000800 */
[----:B------:R-:W-:Y:S04]  /*29e0*/  @!P4 STG.E desc[UR10][R12.64+0x8], R57 ;  /* 0x000008390c00c986 */ /* 0x000fe8000c10190a */
[----:B------:R2:W-:Y:S02]  /*29f0*/  @!P6 STG.E desc[UR10][R12.64+0xc], R17 ;  /* 0x00000c110c00e986 */ /* 0x0005e4000c10190a */
[----:B------:R-:W4:Y:S01]  /*2a00*/  @!P5 LDC R19, c[0x0][0x3a4] ;  /* 0x0000e900ff13db82 */ /* 0x000f220000000800 */
[----:B---3--:R-:W-:-:S05]  /*2a10*/  @!P5 IMAD.WIDE R10, R11, 0x4, R8 ;  /* 0x000000040b0ad825 */ /* 0x008fca00078e0208 */
[----:B------:R-:W0:Y:S01]  /*2a20*/  @!P5 LDG.E R9, desc[UR10][R10.64] ;  /* 0x0000000a0a09d981 */ /* 0x000e22000c1e1900 */
[----:B-1----:R-:W-:Y:S02]  /*2a30*/  IADD3 R15, P6, PT, R3, R14, RZ ;  /* 0x0000000e030f7210 */ /* 0x002fe40007fde0ff */
[----:B------:R-:W-:Y:S02]  /*2a40*/  ISETP.GE.OR P4, PT, R18, UR8, P0 ;  /* 0x0000000812007c0c */ /* 0x000fe40008786670 */
[----:B------:R-:W-:Y:S02]  /*2a50*/  LEA.HI.X.SX32 R20, R14, R6, 0x1, P6 ;  /* 0x000000060e147211 */ /* 0x000fe400030f0eff */
[----:B------:R-:W-:-:S09]  /*2a60*/  LEA R8, P6, R15, UR4, 0x2 ;  /* 0x000000040f087c11 */ /* 0x000fd2000f8c10ff */
[----:B--2---:R-:W1:Y:S08]  /*2a70*/  @!P4 LDC R13, c[0x0][0x3a8] ;  /* 0x0000ea00ff0dcb82 */ /* 0x004e700000000800 */
[----:B------:R-:W2:Y:S01]  /*2a80*/  @!P4 LDC R17, c[0x0][0x3a4] ;  /* 0x0000e900ff11cb82 */ /* 0x000ea20000000800 */
[----:B0-----:R-:W-:Y:S01]  /*2a90*/  @!P5 FMUL R16, R9, R16 ;  /* 0x000000100910d220 */ /* 0x001fe20000400000 */
[----:B------:R-:W-:-:S03]  /*2aa0*/  LEA.HI.X R9, R15, UR5, R20, 0x2, P6 ;  /* 0x000000050f097c11 */ /* 0x000fc6000b0f1414 */
[----:B----4-:R-:W-:-:S05]  /*2ab0*/  @!P5 FFMA R7, R7, R19, R16 ;  /* 0x000000130707d223 */ /* 0x010fca0000000010 */
[----:B------:R0:W-:Y:S04]  /*2ac0*/  @!P5 STG.E desc[UR10][R10.64], R7 ;  /* 0x000000070a00d986 */ /* 0x0001e8000c10190a */
[----:B------:R-:W1:Y:S01]  /*2ad0*/  @!P4 LDG.E R12, desc[UR10][R8.64+0x4] ;  /* 0x0000040a080cc981 */ /* 0x000e62000c1e1900 */
[C---:B------:R-:W-:Y:S02]  /*2ae0*/  ISETP.GE.OR P5, PT, R18.reuse, UR8, P2 ;  /* 0x0000000812007c0c */ /* 0x040fe400097a6670 */
[----:B------:R-:W-:-:S11]  /*2af0*/  ISETP.GE.OR P6, PT, R18, UR8, P1 ;  /* 0x0000000812007c0c */ /* 0x000fd60008fc6670 */
[----:B------:R-:W3:Y:S01]  /*2b00*/  @!P5 LDG.E R15, desc[UR10][R8.64+0x8] ;  /* 0x0000080a080fd981 */ /* 0x000ee2000c1e1900 */
[----:B0-----:R-:W0:Y:S03]  /*2b10*/  @!P5 LDC R7, c[0x0][0x3a4] ;  /* 0x0000e900ff07db82 */ /* 0x001e260000000800 */
[----:B------:R-:W4:Y:S05]  /*2b20*/  @!P6 LDG.E R16, desc[UR10][R8.64+0xc] ;  /* 0x00000c0a0810e981 */ /* 0x000f2a000c1e1900 */
[----:B------:R-:W5:Y:S01]  /*2b30*/  @!P6 LDC R18, c[0x0][0x3a4] ;  /* 0x0000e900ff12eb82 */ /* 0x000f620000000800 */
[----:B------:R-:W-:-:S02]  /*2b40*/  VIADD R14, R14, UR9 ;  /* 0x000000090e0e7c36 */ /* 0x000fc40008000000 */
[----:B-1----:R-:W-:Y:S01]  /*2b50*/  @!P4 FMUL R13, R12, R13 ;  /* 0x0000000d0c0dc220 */ /* 0x002fe20000400000 */
[----:B------:R-:W-:-:S03]  /*2b60*/  IADD3 R12, PT, PT, R0, 0x5, RZ ;  /* 0x00000005000c7810 */ /* 0x000fc60007ffe0ff */
[----:B--2---:R-:W-:Y:S02]  /*2b70*/  @!P4 FFMA R13, R4, R17, R13 ;  /* 0x00000011040dc223 */ /* 0x004fe4000000000d */
[----:B------:R-:W3:Y:S03]  /*2b80*/  @!P5 LDC R4, c[0x0][0x3a8] ;  /* 0x0000ea00ff04db82 */ /* 0x000ee60000000800 */
[----:B------:R1:W-:Y:S01]  /*2b90*/  @!P4 STG.E desc[UR10][R8.64+0x4], R13 ;  /* 0x0000040d0800c986 */ /* 0x0003e2000c10190a */
[----:B------:R-:W-:-:S04]  /*2ba0*/  ISETP.GE.OR P4, PT, R12, UR8, P3 ;  /* 0x000000080c007c0c */ /* 0x000fc80009f86670 */
[----:B------:R-:W4:Y:S09]  /*2bb0*/  @!P6 LDC R17, c[0x0][0x3a8] ;  /* 0x0000ea00ff11eb82 */ /* 0x000f320000000800 */
[----:B------:R-:W2:Y:S01]  /*2bc0*/  @!P4 LDC.64 R10, c[0x0][0x390] ;  /* 0x0000e400ff0acb82 */ /* 0x000ea20000000a00 */
[----:B---3--:R-:W-:-:S07]  /*2bd0*/  @!P5 FMUL R4, R15, R4 ;  /* 0x000000040f04d220 */ /* 0x008fce0000400000 */
[----:B-1----:R-:W1:Y:S01]  /*2be0*/  @!P4 LDC R13, c[0x0][0x3a8] ;  /* 0x0000ea00ff0dcb82 */ /* 0x002e620000000800 */
[----:B----4-:R-:W-:Y:S01]  /*2bf0*/  @!P6 FMUL R15, R16, R17 ;  /* 0x00000011100fe220 */ /* 0x010fe20000400000 */
[----:B------:R-:W-:Y:S01]  /*2c00*/  @!P4 IADD3 R17, PT, PT, R3, R14, RZ ;  /* 0x0000000e0311c210 */ /* 0x000fe20007ffe0ff */
[----:B0-----:R-:W-:Y:S02]  /*2c10*/  @!P5 FFMA R7, R5, R7, R4 ;  /* 0x000000070507d223 */ /* 0x001fe40000000004 */
[----:B-----5:R-:W-:Y:S02]  /*2c20*/  @!P6 FFMA R15, R2, R18, R15 ;  /* 0x00000012020fe223 */ /* 0x020fe4000000000f */
[----:B--2---:R-:W-:Y:S01]  /*2c30*/  @!P4 IMAD.WIDE R10, R17, 0x4, R10 ;  /* 0x00000004110ac825 */ /* 0x004fe200078e020a */
[----:B------:R0:W-:Y:S01]  /*2c40*/  @!P5 STG.E desc[UR10][R8.64+0x8], R7 ;  /* 0x000008070800d986 */ /* 0x0001e2000c10190a */
[----:B------:R-:W2:Y:S03]  /*2c50*/  @!P4 LDC R17, c[0x0][0x3a4] ;  /* 0x0000e900ff11cb82 */ /* 0x000ea60000000800 */
[----:B------:R3:W-:Y:S04]  /*2c60*/  @!P6 STG.E desc[UR10][R8.64+0xc], R15 ;  /* 0x00000c0f0800e986 */ /* 0x0007e8000c10190a */
[----:B------:R-:W1:Y:S01]  /*2c70*/  @!P4 LDG.E R2, desc[UR10][R10.64] ;  /* 0x0000000a0a02c981 */ /* 0x000e62000c1e1900 */
[----:B------:R-:W-:-:S02]  /*2c80*/  IADD3 R5, P6, PT, R3, R14, RZ ;  /* 0x0000000e03057210 */ /* 0x000fc40007fde0ff */
[----:B------:R-:W-:Y:S02]  /*2c90*/  ISETP.GE.OR P5, PT, R12, UR8, P0 ;  /* 0x000000080c007c0c */ /* 0x000fe400087a6670 */
[----:B------:R-:W-:Y:S02]  /*2ca0*/  LEA.HI.X.SX32 R16, R14, R6, 0x1, P6 ;  /* 0x000000060e107211 */ /* 0x000fe400030f0eff */
[----:B------:R-:W-:-:S04]  /*2cb0*/  LEA R4, P6, R5, UR4, 0x2 ;  /* 0x0000000405047c11 */ /* 0x000fc8000f8c10ff */
[----:B------:R-:W-:Y:S02]  /*2cc0*/  LEA.HI.X R5, R5, UR5, R16, 0x2, P6 ;  /* 0x0000000505057c11 */ /* 0x000fe4000b0f1410 */
[----:B------:R-:W-:-:S03]  /*2cd0*/  ISETP.GE.OR P6, PT, R12, UR8, P1 ;  /* 0x000000080c007c0c */ /* 0x000fc60008fc6670 */
[----:B0-----:R-:W0:Y:S10]  /*2ce0*/  @!P5 LDC R7, c[0x0][0x3a8] ;  /* 0x0000ea00ff07db82 */ /* 0x001e340000000800 */
[----:B------:R-:W4:Y:S08]  /*2cf0*/  @!P6 LDC R16, c[0x0][0x3a8] ;  /* 0x0000ea00ff10eb82 */ /* 0x000f300000000800 */
[----:B---3--:R-:W3:Y:S01]  /*2d00*/  @!P6 LDC R15, c[0x0][0x3a4] ;  /* 0x0000e900ff0feb82 */ /* 0x008ee20000000800 */
[----:B-1----:R-:W-:-:S04]  /*2d10*/  @!P4 FMUL R2, R2, R13 ;  /* 0x0000000d0202c220 */ /* 0x002fc80000400000 */
[----:B--2---:R-:W-:-:S05]  /*2d20*/  @!P4 FFMA R31, R31, R17, R2 ;  /* 0x000000111f1fc223 */ /* 0x004fca0000000002 */
[----:B------:R1:W-:Y:S04]  /*2d30*/  @!P4 STG.E desc[UR10][R10.64], R31 ;  /* 0x0000001f0a00c986 */ /* 0x0003e8000c10190a */
[----:B------:R-:W0:Y:S01]  /*2d40*/  @!P5 LDG.E R2, desc[UR10][R4.64+0x4] ;  /* 0x0000040a0402d981 */ /* 0x000e22000c1e1900 */
[----:B------:R-:W-:Y:S02]  /*2d50*/  ISETP.GE.OR P4, PT, R12, UR8, P2 ;  /* 0x000000080c007c0c */ /* 0x000fe40009786670 */
[----:B------:R-:W2:Y:S01]  /*2d60*/  @!P5 LDC R12, c[0x0][0x3a4] ;  /* 0x0000e900ff0cdb82 */ /* 0x000ea20000000800 */
[----:B------:R-:W4:Y:S10]  /*2d70*/  @!P6 LDG.E R9, desc[UR10][R4.64+0xc] ;  /* 0x00000c0a0409e981 */ /* 0x000f34000c1e1900 */
[----:B------:R-:W5:Y:S01]  /*2d80*/  @!P4 LDG.E R8, desc[UR10][R4.64+0x8] ;  /* 0x0000080a0408c981 */ /* 0x000f62000c1e1900 */
[----:B------:R-:W5:Y:S01]  /*2d90*/  @!P4 LDC R13, c[0x0][0x3a8] ;  /* 0x0000ea00ff0dcb82 */ /* 0x000f620000000800 */
[----:B------:R-:W-:Y:S01]  /*2da0*/  IADD3 R14, PT, PT, R14, UR9, RZ ;  /* 0x000000090e0e7c10 */ /* 0x000fe2000fffe0ff */
[----:B0-----:R-:W-:Y:S01]  /*2db0*/  @!P5 FMUL R7, R2, R7 ;  /* 0x000000070207d220 */ /* 0x001fe20000400000 */
[----:B------:R-:W-:-:S03]  /*2dc0*/  IADD3 R2, PT, PT, R0, 0x6, RZ ;  /* 0x0000000600027810 */ /* 0x000fc60007ffe0ff */
[----:B--2---:R-:W-:Y:S02]  /*2dd0*/  @!P5 FFMA R7, R28, R12, R7 ;  /* 0x0000000c1c07d223 */ /* 0x004fe40000000007 */
[----:B------:R-:W0:Y:S03]  /*2de0*/  @!P4 LDC R12, c[0x0][0x3a4] ;  /* 0x0000e900ff0ccb82 */ /* 0x000e260000000800 */
[----:B------:R3:W-:Y:S01]  /*2df0*/  @!P5 STG.E desc[UR10][R4.64+0x4], R7 ;  /* 0x000004070400d986 */ /* 0x0007e2000c10190a */
[----:B------:R-:W-:-:S13]  /*2e00*/  ISETP.GE.OR P5, PT, R2, UR8, P3 ;  /* 0x0000000802007c0c */ /* 0x000fda0009fa6670 */
[----:B-1----:R-:W1:Y:S01]  /*2e10*/  @!P5 LDC.64 R10, c[0x0][0x390] ;  /* 0x0000e400ff0adb82 */ /* 0x002e620000000a00 */
[----:B-----5:R-:W-:Y:S01]  /*2e20*/  @!P4 FMUL R8, R8, R13 ;  /* 0x0000000d0808c220 */ /* 0x020fe20000400000 */
[----:B----4-:R-:W-:Y:S01]  /*2e30*/  @!P6 FMUL R9, R9, R16 ;  /* 0x000000100909e220 */ /* 0x010fe20000400000 */
[----:B------:R-:W-:-:S03]  /*2e40*/  @!P5 IMAD.IADD R13, R3, 0x1, R14 ;  /* 0x00000001030dd824 */ /* 0x000fc600078e020e */
[----:B---3--:R-:W-:Y:S01]  /*2e50*/  @!P6 FFMA R7, R30, R15, R9 ;  /* 0x0000000f1e07e223 */ /* 0x008fe20000000009 */
[----:B0-----:R-:W-:Y:S01]  /*2e60*/  @!P4 FFMA R33, R33, R12, R8 ;  /* 0x0000000c2121c223 */ /* 0x001fe20000000008 */
[----:B------:R-:W0:Y:S03]  /*2e70*/  @!P5 LDC R15, c[0x0][0x3a4] ;  /* 0x0000e900ff0fdb82 */ /* 0x000e260000000800 */
[----:B------:R2:W-:Y:S04]  /*2e80*/  @!P6 STG.E desc[UR10][R4.64+0xc], R7 ;  /* 0x00000c070400e986 */ /* 0x0005e8000c10190a */
[----:B------:R-:W-:Y:S01]  /*2e90*/  @!P4 STG.E desc[UR10][R4.64+0x8], R33 ;  /* 0x000008210400c986 */ /* 0x000fe2000c10190a */
[----:B-1----:R-:W-:-:S02]  /*2ea0*/  @!P5 IMAD.WIDE R10, R13, 0x4, R10 ;  /* 0x000000040d0ad825 */ /* 0x002fc400078e020a */
[----:B------:R-:W1:Y:S03]  /*2eb0*/  @!P5 LDC R13, c[0x0][0x3a8] ;  /* 0x0000ea00ff0ddb82 */ /* 0x000e660000000800 */
[----:B------:R-:W1:Y:S01]  /*2ec0*/  @!P5 LDG.E R8, desc[UR10][R10.64] ;  /* 0x0000000a0a08d981 */ /* 0x000e62000c1e1900 */
[----:B------:R-:W-:-:S04]  /*2ed0*/  IADD3 R9, P4, PT, R3, R14, RZ ;  /* 0x0000000e03097210 */ /* 0x000fc80007f9e0ff */
[----:B------:R-:W-:Y:S02]  /*2ee0*/  LEA.HI.X.SX32 R16, R14, R6, 0x1, P4 ;  /* 0x000000060e107211 */ /* 0x000fe400020f0eff */
[----:B------:R-:W-:Y:S01]  /*2ef0*/  ISETP.GE.OR P4, PT, R2, UR8, P0 ;  /* 0x0000000802007c0c */ /* 0x000fe20008786670 */
[----:B-1----:R-:W-:Y:S01]  /*2f00*/  @!P5 FMUL R12, R8, R13 ;  /* 0x0000000d080cd220 */ /* 0x002fe20000400000 */
[----:B------:R-:W-:-:S03]  /*2f10*/  LEA R8, P6, R9, UR4, 0x2 ;  /* 0x0000000409087c11 */ /* 0x000fc6000f8c10ff */
[----:B0-----:R-:W-:Y:S01]  /*2f20*/  @!P5 FFMA R35, R35, R15, R12 ;  /* 0x0000000f2323d223 */ /* 0x001fe2000000000c */
[----:B------:R-:W-:-:S07]  /*2f30*/  LEA.HI.X R9, R9, UR5, R16, 0x2, P6 ;  /* 0x0000000509097c11 */ /* 0x000fce000b0f1410 */
[----:B------:R-:W0:Y:S01]  /*2f40*/  @!P4 LDC R15, c[0x0][0x3a8] ;  /* 0x0000ea00ff0fcb82 */ /* 0x000e220000000800 */
[C---:B------:R-:W-:Y:S01]  /*2f50*/  ISETP.GE.OR P6, PT, R2.reuse, UR8, P1 ;  /* 0x0000000802007c0c */ /* 0x040fe20008fc6670 */
[----:B------:R1:W-:Y:S01]  /*2f60*/  @!P5 STG.E desc[UR10][R10.64], R35 ;  /* 0x000000230a00d986 */ /* 0x0003e2000c10190a */
[----:B------:R-:W-:-:S03]  /*2f70*/  ISETP.GE.OR P5, PT, R2, UR8, P2 ;  /* 0x0000000802007c0c */ /* 0x000fc600097a6670 */
[----:B------:R-:W0:Y:S08]  /*2f80*/  @!P4 LDG.E R2, desc[UR10][R8.64+0x4] ;  /* 0x0000040a0802c981 */ /* 0x000e30000c1e1900 */
[----:B------:R-:W3:Y:S01]  /*2f90*/  @!P6 LDG.E R12, desc[UR10][R8.64+0xc] ;  /* 0x00000c0a080ce981 */ /* 0x000ee2000c1e1900 */
[----:B------:R-:W-:Y:S01]  /*2fa0*/  IADD3 R13, PT, PT, R0, 0x7, RZ ;  /* 0x00000007000d7810 */ /* 0x000fe20007ffe0ff */
[----:B------:R-:W3:Y:S02]  /*2fb0*/  @!P6 LDC R17, c[0x0][0x3a8] ;  /* 0x0000ea00ff11eb82 */ /* 0x000ee40000000800 */
[----:B--2---:R-:W2:Y:S01]  /*2fc0*/  @!P5 LDG.E R7, desc[UR10][R8.64+0x8] ;  /* 0x0000080a0807d981 */ /* 0x004ea2000c1e1900 */
[----:B------:R-:W-:-:S05]  /*2fd0*/  ISETP.GE.OR P3, PT, R13, UR8, P3 ;  /* 0x000000080d007c0c */ /* 0x000fca0009f66670 */
[----:B------:R-:W2:Y:S08]  /*2fe0*/  @!P5 LDC R0, c[0x0][0x3a8] ;  /* 0x0000ea00ff00db82 */ /* 0x000eb00000000800 */
[----:B-1----:R-:W1:Y:S08]  /*2ff0*/  @!P4 LDC R10, c[0x0][0x3a4] ;  /* 0x0000e900ff0acb82 */ /* 0x002e700000000800 */
[----:B------:R-:W4:Y:S08]  /*3000*/  @!P5 LDC R16, c[0x0][0x3a4] ;  /* 0x0000e900ff10db82 */ /* 0x000f300000000800 */
[----:B------:R-:W5:Y:S08]  /*3010*/  @!P6 LDC R18, c[0x0][0x3a4] ;  /* 0x0000e900ff12eb82 */ /* 0x000f700000000800 */
[----:B------:R-:W1:Y:S01]  /*3020*/  @!P3 LDC.64 R4, c[0x0][0x390] ;  /* 0x0000e400ff04bb82 */ /* 0x000e620000000a00 */
[----:B------:R-:W-:-:S04]  /*3030*/  IADD3 R14, PT, PT, R14, UR9, RZ ;  /* 0x000000090e0e7c10 */ /* 0x000fc8000fffe0ff */
[----:B------:R-:W-:-:S05]  /*3040*/  @!P3 IADD3 R11, PT, PT, R3, R14, RZ ;  /* 0x0000000e030bb210 */ /* 0x000fca0007ffe0ff */
[----:B-1----:R-:W-:Y:S02]  /*3050*/  @!P3 IMAD.WIDE R4, R11, 0x4, R4 ;  /* 0x000000040b04b825 */ /* 0x002fe400078e0204 */
[----:B------:R-:W1:Y:S02]  /*3060*/  @!P3 LDC R11, c[0x0][0x3a8] ;  /* 0x0000ea00ff0bbb82 */ /* 0x000e640000000800 */
[----:B0-----:R-:W-:-:S04]  /*3070*/  @!P4 FMUL R2, R2, R15 ;  /* 0x0000000f0202c220 */ /* 0x001fc80000400000 */
[----:B------:R-:W-:Y:S02]  /*3080*/  @!P4 FFMA R37, R37, R10, R2 ;  /* 0x0000000a2525c223 */ /* 0x000fe40000000002 */
[----:B------:R-:W0:Y:S01]  /*3090*/  @!P3 LDC R10, c[0x0][0x3a4] ;  /* 0x0000e900ff0abb82 */ /* 0x000e220000000800 */
[----:B--2---:R-:W-:Y:S01]  /*30a0*/  @!P5 FMUL R0, R7, R0 ;  /* 0x000000000700d220 */ /* 0x004fe20000400000 */
[----:B---3--:R-:W-:-:S03]  /*30b0*/  @!P6 FMUL R7, R12, R17 ;  /* 0x000000110c07e220 */ /* 0x008fc60000400000 */
[----:B----4-:R-:W-:Y:S01]  /*30c0*/  @!P5 FFMA R39, R39, R16, R0 ;  /* 0x000000102727d223 */ /* 0x010fe20000000000 */
[----:B-----5:R-:W-:Y:S01]  /*30d0*/  @!P6 FFMA R7, R34, R18, R7 ;  /* 0x000000122207e223 */ /* 0x020fe20000000007 */
[----:B------:R-:W-:Y:S04]  /*30e0*/  @!P4 STG.E desc[UR10][R8.64+0x4], R37 ;  /* 0x000004250800c986 */ /* 0x000fe8000c10190a */
[----:B------:R-:W-:Y:S04]  /*30f0*/  @!P5 STG.E desc[UR10][R8.64+0x8], R39 ;  /* 0x000008270800d986 */ /* 0x000fe8000c10190a */
[----:B------:R2:W-:Y:S04]  /*3100*/  @!P6 STG.E desc[UR10][R8.64+0xc], R7 ;  /* 0x00000c070800e986 */ /* 0x0005e8000c10190a */
[----:B------:R-:W1:Y:S01]  /*3110*/  @!P3 LDG.E R0, desc[UR10][R4.64] ;  /* 0x0000000a0400b981 */ /* 0x000e62000c1e1900 */
[----:B------:R-:W-:-:S02]  /*3120*/  IADD3 R3, P4, PT, R3, R14, RZ ;  /* 0x0000000e03037210 */ /* 0x000fc40007f9e0ff */
[----:B------:R-:W-:Y:S02]  /*3130*/  ISETP.GE.OR P0, PT, R13, UR8, P0 ;  /* 0x000000080d007c0c */ /* 0x000fe40008706670 */
[----:B------:R-:W-:Y:S02]  /*3140*/  LEA.HI.X.SX32 R6, R14, R6, 0x1, P4 ;  /* 0x000000060e067211 */ /* 0x000fe400020f0eff */
[----:B------:R-:W-:-:S04]  /*3150*/  LEA R2, P4, R3, UR4, 0x2 ;  /* 0x0000000403027c11 */ /* 0x000fc8000f8810ff */
[----:B------:R-:W-:-:S05]  /*3160*/  LEA.HI.X R3, R3, UR5, R6, 0x2, P4 ;  /* 0x0000000503037c11 */ /* 0x000fca000a0f1406 */
[----:B--2---:R-:W2:Y:S08]  /*3170*/  @!P0 LDC R7, c[0x0][0x3a8] ;  /* 0x0000ea00ff078b82 */ /* 0x004eb00000000800 */
[----:B------:R-:W3:Y:S01]  /*3180*/  @!P0 LDC R6, c[0x0][0x3a4] ;  /* 0x0000e900ff068b82 */ /* 0x000ee20000000800 */
[----:B-1----:R-:W-:-:S04]  /*3190*/  @!P3 FMUL R0, R0, R11 ;  /* 0x0000000b0000b220 */ /* 0x002fc80000400000 */
[----:B0-----:R-:W-:-:S05]  /*31a0*/  @!P3 FFMA R43, R43, R10, R0 ;  /* 0x0000000a2b2bb223 */ /* 0x001fca0000000000 */
        /* <DEDUP_REMOVED lines=14> */
.L_x_466:
[----:B------:R-:W-:Y:S05]  /*3290*/  BSYNC.RECONVERGENT B0 ;  /* 0x0000000000007941 */ /* 0x000fea0003800200 */
.L_x_465:
        /* <DEDUP_REMOVED lines=9> */
.L_x_467:
        /* <DEDUP_REMOVED lines=13> */
.L_x_537:


//--------------------- .text._Z20sgemm_vectorize_smemILi64ELi64ELi8ELi4ELi4EEvPKfS1_Pfiiiff --------------------------
	.section	.text._Z20sgemm_vectorize_smemILi64ELi64ELi8ELi4ELi4EEvPKfS1_Pfiiiff,"ax",@progbits
	.align	128
        .global         _Z20sgemm_vectorize_smemILi64ELi64ELi8ELi4ELi4EEvPKfS1_Pfiiiff
        .type           _Z20sgemm_vectorize_smemILi64ELi64ELi8ELi4ELi4EEvPKfS1_Pfiiiff,@function
        .size           _Z20sgemm_vectorize_smemILi64ELi64ELi8ELi4ELi4EEvPKfS1_Pfiiiff,(.L_x_538 - _Z20sgemm_vectorize_smemILi64ELi64ELi8ELi4ELi4EEvPKfS1_Pfiiiff)
        .other          _Z20sgemm_vectorize_smemILi64ELi64ELi8ELi4ELi4EEvPKfS1_Pfiiiff,@"STO_CUDA_ENTRY STV_DEFAULT"
_Z20sgemm_vectorize_smemILi64ELi64ELi8ELi4ELi4EEvPKfS1_Pfiiiff:
.text._Z20sgemm_vectorize_smemILi64ELi64ELi8ELi4ELi4EEvPKfS1_Pfiiiff:
        /* <DEDUP_REMOVED lines=8> */
[----:B------:R-:W-:-:S02]  /*0080*/  CS2R R28, SRZ ;  /* 0x00000000001c7805 */ /* 0x000fc4000001ff00 */
[----:B------:R-:W-:Y:S01]  /*0090*/  CS2R R38, SRZ ;  /* 0x0000000000267805 */ /* 0x000fe2000001ff00 */
[----:B------:R-:W3:Y:S01]  /*00a0*/  LDC R6, c[0x0][0x364] ;  /* 0x0000d900ff067b82 */ /* 0x000ee20000000800 */
[----:B------:R-:W-:Y:S01]  /*00b0*/  MOV R26, RZ ;  /* 0x000000ff001a7202 */ /* 0x000fe20000000f00 */
[----:B------:R-:W-:Y:S01]  /*00c0*/  IMAD.MOV.U32 R45, RZ, RZ, RZ ;  /* 0x000000ffff2d7224 */ /* 0x000fe200078e00ff */
[----:B------:R-:W-:Y:S02]  /*00d0*/  CS2R R24, SRZ ;  /* 0x0000000000187805 */ /* 0x000fe4000001ff00 */
[----:B------:R-:W-:Y:S02]  /*00e0*/  CS2R R36, SRZ ;  /* 0x0000000000247805 */ /* 0x000fe4000001ff00 */
[----:B------:R-:W-:Y:S02]  /*00f0*/  MOV R41, RZ ;  /* 0x000000ff00297202 */ /* 0x000fe40000000f00 */
[----:B------:R-:W-:Y:S01]  /*0100*/  CS2R R34, SRZ ;  /* 0x0000000000227805 */ /* 0x000fe2000001ff00 */
[----:B------:R-:W-:Y:S01]  /*0110*/  IMAD.MOV.U32 R32, RZ, RZ, RZ ;  /* 0x000000ffff207224 */ /* 0x000fe200078e00ff */
[----:B------:R-:W5:Y:S01]  /*0120*/  S2UR UR5, SR_CTAID.X ;  /* 0x00000000000579c3 */ /* 0x000f620000002500 */
[----:B0-----:R-:W-:Y:S01]  /*0130*/  UISETP.GE.AND UP0, UPT, UR7, -0x6, UPT ;  /* 0xfffffffa0700788c */ /* 0x001fe2000bf06270 */
[----:B------:R-:W0:Y:S01]  /*0140*/  LDCU.64 UR10, c[0x0][0x358] ;  /* 0x00006b00ff0a77ac */ /* 0x000e220008000a00 */
[----:B-1----:R-:W-:Y:S01]  /*0150*/  USHF.L.U32 UR4, UR4, 0x6, URZ ;  /* 0x0000000604047899 */ /* 0x002fe200080006ff */
[----:B---3--:R-:W-:Y:S01]  /*0160*/  IMAD R6, R6, UR6, RZ ;  /* 0x0000000606067c24 */ /* 0x008fe2000f8e02ff */
[----:B-----5:R-:W-:-:S05]  /*0170*/  USHF.L.U32 UR5, UR5, 0x6, URZ ;  /* 0x0000000605057899 */ /* 0x020fca00080006ff */
[----:B0-2-4-:R-:W-:Y:S07]  /*0180*/  BRA.U !UP0, `(.L_x_468) ;  /* 0x0000001d08947547 */ /* 0x015fee000b800000 */
        /* <DEDUP_REMOVED lines=9> */
[----:B0-----:R-:W0:Y:S03]  /*0220*/  MUFU.RCP R7, R7 ;  /* 0x0000000700077308 */ /* 0x001e260000001000 */
[----:B------:R-:W-:Y:S02]  /*0230*/  IADD3 R3, PT, PT, R3, -R2, -R0 ;  /* 0x8000000203037210 */ /* 0x000fe40007ffe800 */
[----:B0-----:R-:W-:-:S04]  /*0240*/  IADD3 R4, PT, PT, R7, 0xffffffe, RZ ;  /* 0x0ffffffe07047810 */ /* 0x001fc80007ffe0ff */
[----:B------:R0:W1:Y:S02]  /*0250*/  F2I.FTZ.U32.TRUNC.NTZ R5, R4 ;  /* 0x0000000400057305 */ /* 0x000064000021f000 */
[----:B0-----:R-:W-:Y:S01]  /*0260*/  MOV R4, RZ ;  /* 0x000000ff00047202 */ /* 0x001fe20000000f00 */
[----:B-1----:R-:W-:-:S04]  /*0270*/  IMAD R9, R9, R5, RZ ;  /* 0x0000000509097224 */ /* 0x002fc800078e02ff */
[----:B------:R-:W-:Y:S01]  /*0280*/  IMAD.HI.U32 R8, R5, R9, R4 ;  /* 0x0000000905087227 */ /* 0x000fe200078e0004 */
[----:B------:R-:W-:-:S04]  /*0290*/  SHF.R.U32.HI R5, RZ, 0x1, R2 ;  /* 0x00000001ff057819 */ /* 0x000fc80000011602 */
[----:B------:R-:W-:Y:S01]  /*02a0*/  IADD3 R5, PT, PT, R5, UR4, RZ ;  /* 0x0000000405057c10 */ /* 0x000fe2000fffe0ff */
[----:B------:R-:W-:-:S05]  /*02b0*/  IMAD.HI.U32 R9, R8, R3, RZ ;  /* 0x0000000308097227 */ /* 0x000fca00078e00ff */
[----:B------:R-:W-:-:S05]  /*02c0*/  IADD3 R4, PT, PT, -R9, RZ, RZ ;  /* 0x000000ff09047210 */ /* 0x000fca0007ffe1ff */
[----:B------:R-:W-:Y:S01]  /*02d0*/  IMAD R3, R6, R4, R3 ;  /* 0x0000000406037224 */ /* 0x000fe200078e0203 */
[----:B------:R-:W-:-:S04]  /*02e0*/  SHF.L.U32 R4, R2, 0x2, RZ ;  /* 0x0000000202047819 */ /* 0x000fc800000006ff */
[----:B------:R-:W-:Y:S02]  /*02f0*/  ISETP.GE.U32.AND P0, PT, R3, R6, PT ;  /* 0x000000060300720c */ /* 0x000fe40003f06070 */
[----:B------:R-:W-:-:S05]  /*0300*/  LOP3.LUT R4, R4, 0x4, RZ, 0xc0, !PT ;  /* 0x0000000404047812 */ /* 0x000fca00078ec0ff */
[----:B------:R-:W-:-:S06]  /*0310*/  IMAD R5, R5, UR7, R4 ;  /* 0x0000000705057c24 */ /* 0x000fcc000f8e0204 */
[----:B------:R-:W-:Y:S02]  /*0320*/  @P0 IMAD.IADD R3, R3, 0x1, -R6 ;  /* 0x0000000103030824 */ /* 0x000fe400078e0a06 */
[----:B------:R-:W-:-:S03]  /*0330*/  @P0 VIADD R9, R9, 0x1 ;  /* 0x0000000109090836 */ /* 0x000fc60000000000 */
[----:B------:R-:W-:Y:S02]  /*0340*/  ISETP.GE.U32.AND P1, PT, R3, R6, PT ;  /* 0x000000060300720c */ /* 0x000fe40003f26070 */
[----:B------:R-:W-:-:S04]  /*0350*/  IADD3 R3, PT, PT, R6, R2, RZ ;  /* 0x0000000206037210 */ /* 0x000fc80007ffe0ff */
[----:B------:R-:W-:Y:S02]  /*0360*/  SHF.L.U32 R7, R3, 0x2, RZ ;  /* 0x0000000203077819 */ /* 0x000fe400000006ff */
[----:B------:R-:W-:Y:S02]  /*0370*/  SHF.R.U32.HI R8, RZ, 0x1, R3 ;  /* 0x00000001ff087819 */ /* 0x000fe40000011603 */
[----:B------:R-:W-:-:S03]  /*0380*/  LOP3.LUT R7, R7, 0x4, RZ, 0xc0, !PT ;  /* 0x0000000407077812 */ /* 0x000fc600078ec0ff */
[----:B------:R-:W-:Y:S01]  /*0390*/  @P1 IADD3 R9, PT, PT, R9, 0x1, RZ ;  /* 0x0000000109091810 */ /* 0x000fe20007ffe0ff */
[----:B------:R-:W-:Y:S01]  /*03a0*/  VIADD R8, R8, UR4 ;  /* 0x0000000408087c36 */ /* 0x000fe20008000000 */
[----:B------:R-:W-:-:S03]  /*03b0*/  @!P2 LOP3.LUT R9, RZ, R6, RZ, 0x33, !PT ;  /* 0x00000006ff09a212 */ /* 0x000fc600078e33ff */
[----:B------:R-:W-:Y:S01]  /*03c0*/  IMAD R7, R8, UR7, R7 ;  /* 0x0000000708077c24 */ /* 0x000fe2000f8e0207 */
[----:B------:R-:W-:Y:S02]  /*03d0*/  IADD3 R4, PT, PT, R0, R9, RZ ;  /* 0x0000000900047210 */ /* 0x000fe40007ffe0ff */
[----:B------:R-:W-:-:S07]  /*03e0*/  MOV R0, RZ ;  /* 0x000000ff00007202 */ /* 0x000fce0000000f00 */
.L_x_479:
[----:B------:R-:W-:Y:S01]  /*03f0*/  ISETP.GT.U32.AND P0, PT, R33, 0x7f, PT ;  /* 0x0000007f2100780c */ /* 0x000fe20003f04070 */
[----:B------:R-:W0:Y:S01]  /*0400*/  LDCU UR6, c[0x0][0x3a0] ;  /* 0x00007400ff0677ac */ /* 0x000e220008000800 */
[----:B------:R-:W-:Y:S11]  /*0410*/  BSSY.RECONVERGENT B0, `(.L_x_469) ;  /* 0x000010d000007945 */ /* 0x000ff60003800200 */
[----:B------:R-:W-:Y:S05]  /*0420*/  @P0 BRA `(.L_x_470) ;  /* 0x00000010002c0947 */ /* 0x000fea0003800000 */
[----:B------:R-:W-:Y:S01]  /*0430*/  VIADD R14, R4, 0x1 ;  /* 0x00000001040e7836 */ /* 0x000fe20000000000 */
[----:B------:R-:W-:Y:S01]  /*0440*/  BSSY.RECONVERGENT B1, `(.L_x_471) ;  /* 0x0000039000017945 */ /* 0x000fe20003800200 */
[----:B------:R-:W-:-:S03]  /*0450*/  MOV R44, R33 ;  /* 0x00000021002c7202 */ /* 0x000fc60000000f00 */
[----:B------:R-:W-:-:S04]  /*0460*/  LOP3.LUT R14, R14, 0x3, RZ, 0xc0, !PT ;  /* 0x000000030e0e7812 */ /* 0x000fc800078ec0ff */
[----:B------:R-:W-:-:S13]  /*0470*/  ISETP.NE.AND P1, PT, R14, RZ, PT ;  /* 0x000000ff0e00720c */ /* 0x000fda0003f25270 */
        /* <DEDUP_REMOVED lines=8> */
[----:B------:R-:W-:-:S04]  /*0500*/  IMAD R9, R0, 0x8, R9 ;  /* 0x0000000800097824 */ /* 0x000fc800078e0209 */
[----:B--2---:R-:W-:-:S06]  /*0510*/  IMAD.WIDE R8, R9, 0x4, R12 ;  /* 0x0000000409087825 */ /* 0x004fcc00078e020c */
[----:B------:R-:W2:Y:S01]  /*0520*/  LDG.E.128 R8, desc[UR10][R8.64] ;  /* 0x0000000a08087981 */ /* 0x000ea2000c1e1d00 */
[----:B------:R-:W-:Y:S01]  /*0530*/  SHF.L.U32 R15, R33, 0x8, RZ ;  /* 0x00000008210f7819 */ /* 0x000fe200000006ff */
[----:B------:R-:W-:Y:S01]  /*0540*/  IMAD.MOV.U32 R44, RZ, RZ, R2 ;  /* 0x000000ffff2c7224 */ /* 0x000fe200078e0002 */
[----:B------:R-:W-:Y:S01]  /*0550*/  MOV R18, 0x400 ;  /* 0x0000040000127802 */ /* 0x000fe20000000f00 */
[----:B------:R-:W1:Y:S01]  /*0560*/  S2R R19, SR_CgaCtaId ;  /* 0x0000000000137919 */ /* 0x000e620000008800 */
[----:B------:R-:W-:Y:S02]  /*0570*/  LOP3.LUT R17, R15, 0x100, RZ, 0xc0, !PT ;  /* 0x000001000f117812 */ /* 0x000fe400078ec0ff */
[----:B------:R-:W-:Y:S02]  /*0580*/  ISETP.NE.AND P0, PT, R14, 0x1, PT ;  /* 0x000000010e00780c */ /* 0x000fe40003f05270 */
[----:B------:R-:W-:Y:S02]  /*0590*/  IADD3 R16, PT, PT, R16, R17, RZ ;  /* 0x0000001110107210 */ /* 0x000fe40007ffe0ff */
[----:B-1----:R-:W-:-:S04]  /*05a0*/  LEA R15, R19, R18, 0x18 ;  /* 0x00000012130f7211 */ /* 0x002fc800078ec0ff */
[----:B------:R-:W-:-:S05]  /*05b0*/  LEA R16, R16, R15, 0x2 ;  /* 0x0000000f10107211 */ /* 0x000fca00078e10ff */
[----:B--2---:R1:W-:Y:S04]  /*05c0*/  STS [R16], R8 ;  /* 0x0000000810007388 */ /* 0x0043e80000000800 */
[----:B------:R1:W-:Y:S04]  /*05d0*/  STS [R16+0x100], R9 ;  /* 0x0001000910007388 */ /* 0x0003e80000000800 */
[----:B------:R1:W-:Y:S04]  /*05e0*/  STS [R16+0x200], R10 ;  /* 0x0002000a10007388 */ /* 0x0003e80000000800 */
[----:B------:R1:W-:Y:S01]  /*05f0*/  STS [R16+0x300], R11 ;  /* 0x0003000b10007388 */ /* 0x0003e20000000800 */
[----:B------:R-:W-:Y:S05]  /*0600*/  @!P0 BRA `(.L_x_472) ;  /* 0x0000000000708947 */ /* 0x000fea0003800000 */
[----:B-1----:R-:W-:-:S05]  /*0610*/  LEA R9, R0, R5, 0x3 ;  /* 0x0000000500097211 */ /* 0x002fca00078e18ff */
[----:B------:R-:W-:-:S06]  /*0620*/  IMAD.WIDE R8, R9, 0x4, R12 ;  /* 0x0000000409087825 */ /* 0x000fcc00078e020c */
[----:B------:R-:W2:Y:S01]  /*0630*/  LDG.E.128 R8, desc[UR10][R8.64] ;  /* 0x0000000a08087981 */ /* 0x000ea2000c1e1d00 */
[----:B------:R-:W-:Y:S01]  /*0640*/  SHF.L.U32 R17, R2, 0x8, RZ ;  /* 0x0000000802117819 */ /* 0x000fe200000006ff */
[----:B------:R-:W-:Y:S01]  /*0650*/  IMAD.MOV.U32 R44, RZ, RZ, R3 ;  /* 0x000000ffff2c7224 */ /* 0x000fe200078e0003 */
[----:B------:R-:W-:Y:S02]  /*0660*/  SHF.R.U32.HI R16, RZ, 0x1, R2 ;  /* 0x00000001ff107819 */ /* 0x000fe40000011602 */
[----:B------:R-:W-:Y:S02]  /*0670*/  LOP3.LUT R17, R17, 0x100, RZ, 0xc0, !PT ;  /* 0x0000010011117812 */ /* 0x000fe400078ec0ff */
[----:B------:R-:W-:Y:S02]  /*0680*/  ISETP.NE.AND P0, PT, R14, 0x2, PT ;  /* 0x000000020e00780c */ /* 0x000fe40003f05270 */
[----:B------:R-:W-:Y:S02]  /*0690*/  IADD3 R16, PT, PT, R16, R17, RZ ;  /* 0x0000001110107210 */ /* 0x000fe40007ffe0ff */
[----:B------:R-:W-:-:S02]  /*06a0*/  SHF.L.U32 R18, R3, 0x8, RZ ;  /* 0x0000000803127819 */ /* 0x000fc400000006ff */
[----:B------:R-:W-:Y:S01]  /*06b0*/  SHF.R.U32.HI R17, RZ, 0x1, R3 ;  /* 0x00000001ff117819 */ /* 0x000fe20000011603 */
[----:B------:R-:W-:Y:S01]  /*06c0*/  IMAD R16, R16, 0x4, R15 ;  /* 0x0000000410107824 */ /* 0x000fe200078e020f */
[----:B------:R-:W-:-:S04]  /*06d0*/  LOP3.LUT R18, R18, 0x100, RZ, 0xc0, !PT ;  /* 0x0000010012127812 */ /* 0x000fc800078ec0ff */
[----:B------:R-:W-:-:S04]  /*06e0*/  IADD3 R18, PT, PT, R17, R18, RZ ;  /* 0x0000001211127210 */ /* 0x000fc80007ffe0ff */
[----:B------:R-:W-:Y:S01]  /*06f0*/  LEA R18, R18, R15, 0x2 ;  /* 0x0000000f12127211 */ /* 0x000fe200078e10ff */
[----:B--2---:R2:W-:Y:S04]  /*0700*/  STS [R16], R8 ;  /* 0x0000000810007388 */ /* 0x0045e80000000800 */
[----:B------:R2:W-:Y:S04]  /*0710*/  STS [R16+0x100], R9 ;  /* 0x0001000910007388 */ /* 0x0005e80000000800 */
[----:B------:R2:W-:Y:S04]  /*0720*/  STS [R16+0x200], R10 ;  /* 0x0002000a10007388 */ /* 0x0005e80000000800 */
[----:B------:R2:W-:Y:S01]  /*0730*/  STS [R16+0x300], R11 ;  /* 0x0003000b10007388 */ /* 0x0005e20000000800 */
[----:B------:R-:W-:Y:S05]  /*0740*/  @!P0 BRA `(.L_x_472) ;  /* 0x0000000000208947 */ /* 0x000fea0003800000 */
[----:B--2---:R-:W-:-:S05]  /*0750*/  LEA R9, R0, R7, 0x3 ;  /* 0x0000000700097211 */ /* 0x004fca00078e18ff */
[----:B------:R-:W-:-:S06]  /*0760*/  IMAD.WIDE R8, R9, 0x4, R12 ;  /* 0x0000000409087825 */ /* 0x000fcc00078e020c */
[----:B------:R-:W2:Y:S01]  /*0770*/  LDG.E.128 R8, desc[UR10][R8.64] ;  /* 0x0000000a08087981 */ /* 0x000ea2000c1e1d00 */
[----:B------:R-:W-:-:S03]  /*0780*/  IADD3 R44, PT, PT, R6, R3, RZ ;  /* 0x00000003062c7210 */ /* 0x000fc60007ffe0ff */
[----:B--2---:R3:W-:Y:S04]  /*0790*/  STS [R18], R8 ;  /* 0x0000000812007388 */ /* 0x0047e80000000800 */
[----:B------:R3:W-:Y:S04]  /*07a0*/  STS [R18+0x100], R9 ;  /* 0x0001000912007388 */ /* 0x0007e80000000800 */
[----:B------:R3:W-:Y:S04]  /*07b0*/  STS [R18+0x200], R10 ;  /* 0x0002000a12007388 */ /* 0x0007e80000000800 */
[----:B------:R3:W-:Y:S02]  /*07c0*/  STS [R18+0x300], R11 ;  /* 0x0003000b12007388 */ /* 0x0007e40000000800 */
.L_x_472:
[----:B0-----:R-:W-:Y:S05]  /*07d0*/  BSYNC.RECONVERGENT B1 ;  /* 0x0000000000017941 */ /* 0x001fea0003800200 */
.L_x_471:
[----:B------:R-:W-:Y:S01]  /*07e0*/  ISETP.GE.U32.AND P2, PT, R4, 0x3, PT ;  /* 0x000000030400780c */ /* 0x000fe20003f46070 */
[----:B------:R-:W-:-:S12]  /*07f0*/  BSSY.RECONVERGENT B1, `(.L_x_473) ;  /* 0x0000054000017945 */ /* 0x000fd80003800200 */
[----:B------:R-:W-:Y:S05]  /*0800*/  @!P2 BRA `(.L_x_474) ;  /* 0x000000040048a947 */ /* 0x000fea0003800000 */
[----:B-123--:R-:W0:Y:S01]  /*0810*/  S2R R9, SR_CgaCtaId ;  /* 0x0000000000097919 */ /* 0x00ee220000008800 */
[----:B------:R-:W-:Y:S01]  /*0820*/  SHF.L.U32 R42, R44, 0x2, RZ ;  /* 0x000000022c2a7819 */ /* 0x000fe200000006ff */
[C-C-:B------:R-:W-:Y:S01]  /*0830*/  IMAD R22, R6.reuse, 0x2, R44.reuse ;  /* 0x0000000206167824 */ /* 0x140fe200078e022c */
[----:B------:R-:W-:Y:S01]  /*0840*/  MOV R20, 0x400 ;  /* 0x0000040000147802 */ /* 0x000fe20000000f00 */
[C---:B------:R-:W-:Y:S01]  /*0850*/  IMAD R23, R6.reuse, 0x3, R44 ;  /* 0x0000000306177824 */ /* 0x040fe200078e022c */
[C---:B------:R-:W-:Y:S01]  /*0860*/  IADD3 R21, PT, PT, R6.reuse, R44, RZ ;  /* 0x0000002c06157210 */ /* 0x040fe20007ffe0ff */
[C---:B------:R-:W-:Y:S01]  /*0870*/  IMAD R27, R6.reuse, 0xc, R42 ;  /* 0x0000000c061b7824 */ /* 0x040fe200078e022a */
[----:B------:R-:W-:Y:S02]  /*0880*/  LEA R40, R6, R42, 0x3 ;  /* 0x0000002a06287211 */ /* 0x000fe400078e18ff */
[----:B------:R-:W-:Y:S02]  /*0890*/  SHF.L.U32 R31, R21, 0x2, RZ ;  /* 0x00000002151f7819 */ /* 0x000fe400000006ff */
[----:B0-----:R-:W-:-:S07]  /*08a0*/  LEA R20, R9, R20, 0x18 ;  /* 0x0000001409147211 */ /* 0x001fce00078ec0ff */
.L_x_475:
[----:B0-----:R-:W0:Y:S01]  /*08b0*/  LDC.64 R16, c[0x0][0x380] ;  /* 0x0000e000ff107b82 */ /* 0x001e220000000a00 */
[----:B------:R-:W-:Y:S02]  /*08c0*/  LOP3.LUT R9, R42, 0x4, RZ, 0xc0, !PT ;  /* 0x000000042a097812 */ /* 0x000fe400078ec0ff */
[----:B------:R-:W-:-:S03]  /*08d0*/  SHF.R.U32.HI R8, RZ, 0x1, R44 ;  /* 0x00000001ff087819 */ /* 0x000fc6000001162c */
[----:B------:R-:W-:Y:S01]  /*08e0*/  IMAD R9, R0, 0x8, R9 ;  /* 0x0000000800097824 */ /* 0x000fe200078e0209 */
[----:B------:R-:W-:-:S05]  /*08f0*/  IADD3 R10, PT, PT, R8, UR4, RZ ;  /* 0x00000004080a7c10 */ /* 0x000fca000fffe0ff */
[----:B------:R-:W-:-:S04]  /*0900*/  IMAD R9, R10, UR6, R9 ;  /* 0x000000060a097c24 */ /* 0x000fc8000f8e0209 */
[----:B0-----:R-:W-:Y:S01]  /*0910*/  IMAD.WIDE R12, R9, 0x4, R16 ;  /* 0x00000004090c7825 */ /* 0x001fe200078e0210 */
[----:B------:R-:W-:-:S04]  /*0920*/  SHF.L.U32 R9, R42, 0x6, RZ ;  /* 0x000000062a097819 */ /* 0x000fc800000006ff */
[----:B------:R-:W-:Y:S01]  /*0930*/  LOP3.LUT R9, R9, 0x100, RZ, 0xc0, !PT ;  /* 0x0000010009097812 */ /* 0x000fe200078ec0ff */
[----:B------:R-:W2:Y:S01]  /*0940*/  LDG.E.128 R12, desc[UR10][R12.64] ;  /* 0x0000000a0c0c7981 */ /* 0x000ea2000c1e1d00 */
[----:B------:R-:W-:Y:S02]  /*0950*/  SHF.R.U32.HI R19, RZ, 0x1, R21 ;  /* 0x00000001ff137819 */ /* 0x000fe40000011615 */
[----:B------:R-:W-:Y:S02]  /*0960*/  IADD3 R9, PT, PT, R8, R9, RZ ;  /* 0x0000000908097210 */ /* 0x000fe40007ffe0ff */
[----:B------:R-:W-:-:S03]  /*0970*/  IADD3 R8, PT, PT, R19, UR4, RZ ;  /* 0x0000000413087c10 */ /* 0x000fc6000fffe0ff */
[----:B------:R-:W-:Y:S01]  /*0980*/  IMAD R18, R9, 0x4, R20 ;  /* 0x0000000409127824 */ /* 0x000fe200078e0214 */
[----:B------:R-:W-:-:S04]  /*0990*/  LOP3.LUT R9, R31, 0x4, RZ, 0xc0, !PT ;  /* 0x000000041f097812 */ /* 0x000fc800078ec0ff */
[----:B------:R-:W-:-:S05]  /*09a0*/  LEA R9, R0, R9, 0x3 ;  /* 0x0000000900097211 */ /* 0x000fca00078e18ff */
[----:B------:R-:W-:Y:S01]  /*09b0*/  IMAD R9, R8, UR6, R9 ;  /* 0x0000000608097c24 */ /* 0x000fe2000f8e0209 */
[----:B------:R-:W-:-:S04]  /*09c0*/  SHF.L.U32 R8, R31, 0x6, RZ ;  /* 0x000000061f087819 */ /* 0x000fc800000006ff */
[----:B------:R-:W-:-:S05]  /*09d0*/  LOP3.LUT R8, R8, 0x100, RZ, 0xc0, !PT ;  /* 0x0000010008087812 */ /* 0x000fca00078ec0ff */
[----:B------:R-:W-:Y:S02]  /*09e0*/  IMAD.IADD R19, R19, 0x1, R8 ;  /* 0x0000000113137824 */ /* 0x000fe400078e0208 */
[----:B------:R-:W-:-:S06]  /*09f0*/  IMAD.WIDE R8, R9, 0x4, R16 ;  /* 0x0000000409087825 */ /* 0x000fcc00078e0210 */
[----:B------:R-:W3:Y:S01]  /*0a00*/  LDG.E.128 R8, desc[UR10][R8.64] ;  /* 0x0000000a08087981 */ /* 0x000ee2000c1e1d00 */
[----:B------:R-:W-:Y:S02]  /*0a10*/  LEA R46, R19, R20, 0x2 ;  /* 0x00000014132e7211 */ /* 0x000fe400078e10ff */
[----:B------:R-:W-:Y:S02]  /*0a20*/  LOP3.LUT R19, R40, 0x4, RZ, 0xc0, !PT ;  /* 0x0000000428137812 */ /* 0x000fe400078ec0ff */
[----:B------:R-:W-:Y:S02]  /*0a30*/  SHF.R.U32.HI R47, RZ, 0x1, R22 ;  /* 0x00000001ff2f7819 */ /* 0x000fe40000011616 */
[----:B------:R-:W-:Y:S01]  /*0a40*/  LEA R19, R0, R19, 0x3 ;  /* 0x0000001300137211 */ /* 0x000fe200078e18ff */
[----:B--2---:R0:W-:Y:S02]  /*0a50*/  STS [R18], R12 ;  /* 0x0000000c12007388 */ /* 0x0041e40000000800 */
[----:B0-----:R-:W-:-:S05]  /*0a60*/  IADD3 R12, PT, PT, R47, UR4, RZ ;  /* 0x000000042f0c7c10 */ /* 0x001fca000fffe0ff */
[----:B------:R-:W-:Y:S02]  /*0a70*/  IMAD R19, R12, UR6, R19 ;  /* 0x000000060c137c24 */ /* 0x000fe4000f8e0213 */
[----:B------:R-:W-:Y:S01]  /*0a80*/  IMAD.SHL.U32 R12, R40, 0x40, RZ ;  /* 0x00000040280c7824 */ /* 0x000fe200078e00ff */
[----:B------:R0:W-:Y:S04]  /*0a90*/  STS [R18+0x100], R13 ;  /* 0x0001000d12007388 */ /* 0x0001e80000000800 */
[----:B------:R-:W-:Y:S01]  /*0aa0*/  STS [R18+0x200], R14 ;  /* 0x0002000e12007388 */ /* 0x000fe20000000800 */
[----:B------:R-:W-:-:S03]  /*0ab0*/  LOP3.LUT R12, R12, 0x100, RZ, 0xc0, !PT ;  /* 0x000001000c0c7812 */ /* 0x000fc600078ec0ff */
[----:B------:R-:W-:Y:S01]  /*0ac0*/  STS [R18+0x300], R15 ;  /* 0x0003000f12007388 */ /* 0x000fe20000000800 */
[----:B0-----:R-:W-:Y:S02]  /*0ad0*/  LOP3.LUT R13, R27, 0x4, RZ, 0xc0, !PT ;  /* 0x000000041b0d7812 */ /* 0x001fe400078ec0ff */
[----:B------:R-:W-:Y:S01]  /*0ae0*/  IADD3 R47, PT, PT, R47, R12, RZ ;  /* 0x0000000c2f2f7210 */ /* 0x000fe20007ffe0ff */
[----:B---3--:R0:W-:Y:S01]  /*0af0*/  STS [R46], R8 ;  /* 0x000000082e007388 */ /* 0x0081e20000000800 */
[----:B------:R-:W-:Y:S02]  /*0b00*/  LEA R13, R0, R13, 0x3 ;  /* 0x0000000d000d7211 */ /* 0x000fe400078e18ff */
[----:B0-----:R-:W-:-:S04]  /*0b10*/  SHF.R.U32.HI R8, RZ, 0x1, R23 ;  /* 0x00000001ff087819 */ /* 0x001fc80000011617 */
[----:B------:R-:W-:Y:S01]  /*0b20*/  IADD3 R12, PT, PT, R8, UR4, RZ ;  /* 0x00000004080c7c10 */ /* 0x000fe2000fffe0ff */
[----:B------:R-:W-:-:S04]  /*0b30*/  IMAD.SHL.U32 R14, R27, 0x40, RZ ;  /* 0x000000401b0e7824 */ /* 0x000fc800078e00ff */
        /* <DEDUP_REMOVED lines=8> */
[-C--:B------:R-:W-:Y:S02]  /*0bc0*/  LEA R47, R47, R20.reuse, 0x2 ;  /* 0x000000142f2f7211 */ /* 0x080fe400078e10ff */
[----:B------:R-:W-:Y:S01]  /*0bd0*/  LEA R8, R9, R20, 0x2 ;  /* 0x0000001409087211 */ /* 0x000fe200078e10ff */
[----:B------:R0:W-:Y:S01]  /*0be0*/  STS [R46+0x200], R10 ;  /* 0x0002000a2e007388 */ /* 0x0001e20000000800 */
[----:B------:R-:W-:-:S03]  /*0bf0*/  IADD3 R9, PT, PT, R6, R44, R6 ;  /* 0x0000002c06097210 */ /* 0x000fc60007ffe006 */
        /* <DEDUP_REMOVED lines=19> */
.L_x_474:
[----:B------:R-:W-:Y:S05]  /*0d30*/  BSYNC.RECONVERGENT B1 ;  /* 0x0000000000017941 */ /* 0x000fea0003800200 */
.L_x_473:
[----:B------:R-:W-:Y:S01]  /*0d40*/  BSSY.RECONVERGENT B1, `(.L_x_476) ;  /* 0x0000038000017945 */ /* 0x000fe20003800200 */
[----:B------:R-:W-:-:S03]  /*0d50*/  MOV R21, R33 ;  /* 0x0000002100157202 */ /* 0x000fc60000000f00 */
[----:B------:R-:W-:Y:S05]  /*0d60*/  @!P1 BRA `(.L_x_477) ;  /* 0x0000000000d49947 */ /* 0x000fea0003800000 */
[----:B0-----:R-:W0:Y:S01]  /*0d70*/  LDC R14, c[0x0][0x39c] ;  /* 0x0000e700ff0e7b82 */ /* 0x001e220000000800 */
[----:B-123--:R-:W-:Y:S01]  /*0d80*/  IMAD.SHL.U32 R8, R33, 0x4, RZ ;  /* 0x0000000421087824 */ /* 0x00efe200078e00ff */
[----:B------:R-:W-:-:S04]  /*0d90*/  SHF.R.U32.HI R18, RZ, 0x4, R33 ;  /* 0x00000004ff127819 */ /* 0x000fc80000011621 */
[----:B------:R-:W-:Y:S02]  /*0da0*/  LOP3.LUT R8, R8, 0x3c, RZ, 0xc0, !PT ;  /* 0x0000003c08087812 */ /* 0x000fe400078ec0ff */
[----:B------:R-:W1:Y:S01]  /*0db0*/  LDC.64 R12, c[0x0][0x388] ;  /* 0x0000e200ff0c7b82 */ /* 0x000e620000000a00 */
[----:B------:R-:W-:Y:S02]  /*0dc0*/  LEA R9, R0, R18, 0x3 ;  /* 0x0000001200097211 */ /* 0x000fe400078e18ff */
[----:B------:R-:W-:-:S05]  /*0dd0*/  IADD3 R8, PT, PT, R8, UR5, RZ ;  /* 0x0000000508087c10 */ /* 0x000fca000fffe0ff */
[----:B0-----:R-:W-:-:S04]  /*0de0*/  IMAD R9, R9, R14, R8 ;  /* 0x0000000e09097224 */ /* 0x001fc800078e0208 */
[----:B-1----:R-:W-:-:S06]  /*0df0*/  IMAD.WIDE R8, R9, 0x4, R12 ;  /* 0x0000000409087825 */ /* 0x002fcc00078e020c */
[----:B------:R-:W2:Y:S01]  /*0e00*/  LDG.E.128 R8, desc[UR10][R8.64] ;  /* 0x0000000a08087981 */ /* 0x000ea2000c1e1d00 */
[----:B------:R-:W-:Y:S01]  /*0e10*/  MOV R16, 0x400 ;  /* 0x0000040000107802 */ /* 0x000fe20000000f00 */
[----:B------:R-:W-:Y:S01]  /*0e20*/  IMAD.MOV.U32 R21, RZ, RZ, R2 ;  /* 0x000000ffff157224 */ /* 0x000fe200078e0002 */
[----:B------:R-:W-:Y:S01]  /*0e30*/  SHF.L.U32 R15, R33, 0x4, RZ ;  /* 0x00000004210f7819 */ /* 0x000fe200000006ff */
[----:B------:R-:W0:Y:S02]  /*0e40*/  S2R R17, SR_CgaCtaId ;  /* 0x0000000000117919 */ /* 0x000e240000008800 */
[----:B------:R-:W-:Y:S01]  /*0e50*/  VIADD R16, R16, 0x800 ;  /* 0x0000080010107836 */ /* 0x000fe20000000000 */
[----:B------:R-:W-:-:S04]  /*0e60*/  LOP3.LUT R15, R15, 0xf0, RZ, 0xc0, !PT ;  /* 0x000000f00f0f7812 */ /* 0x000fc800078ec0ff */
[----:B------:R-:W-:Y:S02]  /*0e70*/  LEA R15, R18, R15, 0x8 ;  /* 0x0000000f120f7211 */ /* 0x000fe400078e40ff */
[----:B0-----:R-:W-:Y:S02]  /*0e80*/  LEA R16, R17, R16, 0x18 ;  /* 0x0000001011107211 */ /* 0x001fe400078ec0ff */
[----:B------:R-:W-:Y:S02]  /*0e90*/  IADD3 R17, PT, PT, R4, 0x1, RZ ;  /* 0x0000000104117810 */ /* 0x000fe40007ffe0ff */
[----:B------:R-:W-:Y:S02]  /*0ea0*/  IADD3 R15, PT, PT, R15, R16, RZ ;  /* 0x000000100f0f7210 */ /* 0x000fe40007ffe0ff */
        /* <DEDUP_REMOVED lines=11> */
[----:B------:R-:W-:Y:S01]  /*0f60*/  @P0 IMAD R11, R0, 0x8, R17 ;  /* 0x00000008000b0824 */ /* 0x000fe200078e0211 */
[----:B------:R-:W-:-:S03]  /*0f70*/  @P0 SHF.L.U32 R10, R3, 0x2, RZ ;  /* 0x00000002030a0819 */ /* 0x000fc600000006ff */
        /* <DEDUP_REMOVED lines=8> */
[----:B------:R-:W-:Y:S01]  /*1000*/  @P0 IMAD.SHL.U32 R20, R3, 0x10, RZ ;  /* 0x0000001003140824 */ /* 0x000fe200078e00ff */
[----:B------:R-:W-:Y:S02]  /*1010*/  SHF.L.U32 R18, R2, 0x4, RZ ;  /* 0x0000000402127819 */ /* 0x000fe400000006ff */
[----:B------:R-:W-:-:S02]  /*1020*/  MOV R21, R3 ;  /* 0x0000000300157202 */ /* 0x000fc40000000f00 */
[----:B------:R-:W-:Y:S02]  /*1030*/  LOP3.LUT R18, R18, 0xf0, RZ, 0xc0, !PT ;  /* 0x000000f012127812 */ /* 0x000fe400078ec0ff */
[----:B------:R-:W-:Y:S02]  /*1040*/  @P0 LOP3.LUT R20, R20, 0xf0, RZ, 0xc0, !PT ;  /* 0x000000f014140812 */ /* 0x000fe400078ec0ff */
[----:B------:R-:W-:Y:S02]  /*1050*/  LEA R19, R19, R18, 0x8 ;  /* 0x0000001213137211 */ /* 0x000fe400078e40ff */
[----:B------:R-:W-:Y:S02]  /*1060*/  @P0 LEA R17, R17, R20, 0x8 ;  /* 0x0000001411110211 */ /* 0x000fe400078e40ff */
[----:B------:R-:W-:Y:S02]  /*1070*/  IADD3 R19, PT, PT, R16, R19, RZ ;  /* 0x0000001310137210 */ /* 0x000fe40007ffe0ff */
[----:B------:R-:W-:Y:S01]  /*1080*/  @P0 IADD3 R21, PT, PT, R6, R3, RZ ;  /* 0x0000000306150210 */ /* 0x000fe20007ffe0ff */
[----:B------:R-:W-:-:S02]  /*1090*/  @P0 IMAD.IADD R17, R16, 0x1, R17 ;  /* 0x0000000110110824 */ /* 0x000fc400078e0211 */
[----:B--2---:R0:W-:Y:S04]  /*10a0*/  STS.128 [R19], R8 ;  /* 0x0000000813007388 */ /* 0x0041e80000000c00 */
[----:B---3--:R0:W-:Y:S02]  /*10b0*/  @P0 STS.128 [R17], R12 ;  /* 0x0000000c11000388 */ /* 0x0081e40000000c00 */
.L_x_477:
[----:B------:R-:W-:Y:S05]  /*10c0*/  BSYNC.RECONVERGENT B1 ;  /* 0x0000000000017941 */ /* 0x000fea0003800200 */
.L_x_476:
[----:B------:R-:W-:Y:S05]  /*10d0*/  @!P2 BRA `(.L_x_470) ;  /* 0x000000040000a947 */ /* 0x000fea0003800000 */
[----:B01234-:R-:W0:Y:S01]  /*10e0*/  S2R R9, SR_CgaCtaId ;  /* 0x0000000000097919 */ /* 0x01fe220000008800 */
[----:B------:R-:W-:-:S04]  /*10f0*/  MOV R8, 0x400 ;  /* 0x0000040000087802 */ /* 0x000fc80000000f00 */
[----:B------:R-:W-:-:S04]  /*1100*/  IADD3 R8, PT, PT, R8, 0x800, RZ ;  /* 0x0000080008087810 */ /* 0x000fc80007ffe0ff */
[----:B0-----:R-:W-:-:S07]  /*1110*/  LEA R20, R9, R8, 0x18 ;  /* 0x0000000809147211 */ /* 0x001fce00078ec0ff */
.L_x_478:
[----:B0-----:R-:W0:Y:S01]  /*1120*/  LDC.64 R16, c[0x0][0x388] ;  /* 0x0000e200ff107b82 */ /* 0x001e220000000a00 */
[----:B------:R-:W1:Y:S01]  /*1130*/  LDCU UR7, c[0x0][0x39c] ;  /* 0x00007380ff0777ac */ /* 0x000e620008000800 */
[----:B------:R-:W-:Y:S01]  /*1140*/  IMAD.SHL.U32 R8, R21, 0x4, RZ ;  /* 0x0000000415087824 */ /* 0x000fe200078e00ff */
[----:B------:R-:W-:-:S04]  /*1150*/  SHF.R.U32.HI R9, RZ, 0x4, R21 ;  /* 0x00000004ff097819 */ /* 0x000fc80000011615 */
[----:B------:R-:W-:Y:S02]  /*1160*/  LOP3.LUT R8, R8, 0x3c, RZ, 0xc0, !PT ;  /* 0x0000003c08087812 */ /* 0x000fe400078ec0ff */
[----:B------:R-:W-:Y:S02]  /*1170*/  LEA R11, R0, R9, 0x3 ;  /* 0x00000009000b7211 */ /* 0x000fe400078e18ff */
[----:B------:R-:W-:-:S05]  /*1180*/  IADD3 R8, PT, PT, R8, UR5, RZ ;  /* 0x0000000508087c10 */ /* 0x000fca000fffe0ff */
[----:B-1----:R-:W-:-:S04]  /*1190*/  IMAD R11, R11, UR7, R8 ;  /* 0x000000070b0b7c24 */ /* 0x002fc8000f8e0208 */
[----:B0-----:R-:W-:-:S06]  /*11a0*/  IMAD.WIDE R12, R11, 0x4, R16 ;  /* 0x000000040b0c7825 */ /* 0x001fcc00078e0210 */
[----:B------:R-:W2:Y:S01]  /*11b0*/  LDG.E.128 R12, desc[UR10][R12.64] ;  /* 0x0000000a0c0c7981 */ /* 0x000ea2000c1e1d00 */
[----:B------:R-:W-:Y:S01]  /*11c0*/  IADD3 R19, PT, PT, R6, R21, RZ ;  /* 0x0000001506137210 */ /* 0x000fe20007ffe0ff */
[----:B------:R-:W-:-:S03]  /*11d0*/  IMAD.SHL.U32 R8, R21, 0x10, RZ ;  /* 0x0000001015087824 */ /* 0x000fc600078e00ff */
[----:B------:R-:W-:Y:S02]  /*11e0*/  SHF.L.U32 R10, R19, 0x2, RZ ;  /* 0x00000002130a7819 */ /* 0x000fe400000006ff */
[----:B------:R-:W-:Y:S02]  /*11f0*/  LOP3.LUT R8, R8, 0xf0, RZ, 0xc0, !PT ;  /* 0x000000f008087812 */ /* 0x000fe400078ec0ff */
[----:B------:R-:W-:Y:S02]  /*1200*/  SHF.R.U32.HI R47, RZ, 0x4, R19 ;  /* 0x00000004ff2f7819 */ /* 0x000fe40000011613 */
[----:B------:R-:W-:Y:S02]  /*1210*/  LOP3.LUT R10, R10, 0x3c, RZ, 0xc0, !PT ;  /* 0x0000003c0a0a7812 */ /* 0x000fe400078ec0ff */
[----:B------:R-:W-:Y:S01]  /*1220*/  IADD3 R23, PT, PT, R6, R19, RZ ;  /* 0x0000001306177210 */ /* 0x000fe20007ffe0ff */
[----:B------:R-:W-:Y:S01]  /*1230*/  IMAD R11, R0, 0x8, R47 ;  /* 0x00000008000b7824 */ /* 0x000fe200078e022f */
[----:B------:R-:W-:-:S02]  /*1240*/  LEA R9, R9, R8, 0x8 ;  /* 0x0000000809097211 */ /* 0x000fc400078e40ff */
[----:B------:R-:W-:Y:S01]  /*1250*/  IADD3 R10, PT, PT, R10, UR5, RZ ;  /* 0x000000050a0a7c10 */ /* 0x000fe2000fffe0ff */
[----:B------:R-:W-:Y:S01]  /*1260*/  IMAD.SHL.U32 R8, R23, 0x4, RZ ;  /* 0x0000000417087824 */ /* 0x000fe200078e00ff */
[----:B------:R-:W-:Y:S02]  /*1270*/  IADD3 R21, PT, PT, R6, R23, RZ ;  /* 0x0000001706157210 */ /* 0x000fe40007ffe0ff */
[----:B------:R-:W-:Y:S01]  /*1280*/  IADD3 R18, PT, PT, R20, R9, RZ ;  /* 0x0000000914127210 */ /* 0x000fe20007ffe0ff */
[----:B------:R-:W-:Y:S01]  /*1290*/  IMAD R9, R11, UR7, R10 ;  /* 0x000000070b097c24 */ /* 0x000fe2000f8e020a */
[----:B------:R-:W-:Y:S02]  /*12a0*/  SHF.L.U32 R11, R21, 0x2, RZ ;  /* 0x00000002150b7819 */ /* 0x000fe400000006ff */
[----:B------:R-:W-:Y:S01]  /*12b0*/  LOP3.LUT R10, R8, 0x3c, RZ, 0xc0, !PT ;  /* 0x0000003c080a7812 */ /* 0x000fe200078ec0ff */
[----:B------:R-:W-:Y:S01]  /*12c0*/  IMAD.WIDE R8, R9, 0x4, R16 ;  /* 0x0000000409087825 */ /* 0x000fe200078e0210 */
[----:B------:R-:W-:-:S02]  /*12d0*/  SHF.R.U32.HI R27, RZ, 0x4, R23 ;  /* 0x00000004ff1b7819 */ /* 0x000fc40000011617 */
[----:B------:R-:W-:Y:S02]  /*12e0*/  LOP3.LUT R40, R11, 0x3c, RZ, 0xc0, !PT ;  /* 0x0000003c0b287812 */ /* 0x000fe400078ec0ff */
[----:B------:R-:W-:Y:S01]  /*12f0*/  SHF.R.U32.HI R31, RZ, 0x4, R21 ;  /* 0x00000004ff1f7819 */ /* 0x000fe20000011615 */
[----:B------:R-:W-:Y:S01]  /*1300*/  IMAD R49, R0, 0x8, R27 ;  /* 0x0000000800317824 */ /* 0x000fe200078e021b */
[----:B------:R-:W-:Y:S02]  /*1310*/  IADD3 R22, PT, PT, R10, UR5, RZ ;  /* 0x000000050a167c10 */ /* 0x000fe4000fffe0ff */
[----:B------:R-:W-:Y:S01]  /*1320*/  IADD3 R40, PT, PT, R40, UR5, RZ ;  /* 0x0000000528287c10 */ /* 0x000fe2000fffe0ff */
[----:B------:R-:W3:Y:S01]  /*1330*/  LDG.E.128 R8, desc[UR10][R8.64] ;  /* 0x0000000a08087981 */ /* 0x000ee2000c1e1d00 */
[----:B------:R-:W-:-:S03]  /*1340*/  SHF.L.U32 R19, R19, 0x4, RZ ;  /* 0x0000000413137819 */ /* 0x000fc600000006ff */
        /* <DEDUP_REMOVED lines=10> */
[----:B------:R-:W-:Y:S02]  /*13f0*/  SHF.L.U32 R40, R21, 0x4, RZ ;  /* 0x0000000415287819 */ /* 0x000fe400000006ff */
[----:B------:R-:W-:-:S02]  /*1400*/  SHF.L.U32 R23, R23, 0x4, RZ ;  /* 0x0000000417177819 */ /* 0x000fc400000006ff */
[----:B------:R-:W-:Y:S02]  /*1410*/  LOP3.LUT R40, R40, 0xf0, RZ, 0xc0, !PT ;  /* 0x000000f028287812 */ /* 0x000fe400078ec0ff */
[----:B------:R-:W-:-:S03]  /*1420*/  LOP3.LUT R22, R23, 0xf0, RZ, 0xc0, !PT ;  /* 0x000000f017167812 */ /* 0x000fc600078ec0ff */
[----:B------:R-:W-:Y:S01]  /*1430*/  IMAD R31, R31, 0x100, R40 ;  /* 0x000001001f1f7824 */ /* 0x000fe200078e0228 */
[----:B------:R-:W-:Y:S01]  /*1440*/  LEA R27, R27, R22, 0x8 ;  /* 0x000000161b1b7211 */ /* 0x000fe200078e40ff */
[----:B------:R-:W-:-:S03]  /*1450*/  IMAD.IADD R47, R20, 0x1, R47 ;  /* 0x00000001142f7824 */ /* 0x000fc600078e022f */
[C---:B------:R-:W-:Y:S02]  /*1460*/  IADD3 R27, PT, PT, R20.reuse, R27, RZ ;  /* 0x0000001b141b7210 */ /* 0x040fe40007ffe0ff */
[----:B------:R-:W-:Y:S01]  /*1470*/  IADD3 R31, PT, PT, R20, R31, RZ ;  /* 0x0000001f141f7210 */ /* 0x000fe20007ffe0ff */
[----:B---3--:R0:W-:Y:S01]  /*1480*/  STS.128 [R47], R8 ;  /* 0x000000082f007388 */ /* 0x0081e20000000c00 */
[----:B------:R-:W-:-:S04]  /*1490*/  IADD3 R21, PT, PT, R6, R21, RZ ;  /* 0x0000001506157210 */ /* 0x000fc80007ffe0ff */
[----:B------:R-:W-:Y:S01]  /*14a0*/  ISETP.GE.U32.AND P0, PT, R21, 0x80, PT ;  /* 0x000000801500780c */ /* 0x000fe20003f06070 */
[----:B--2---:R0:W-:Y:S04]  /*14b0*/  STS.128 [R27], R12 ;  /* 0x0000000c1b007388 */ /* 0x0041e80000000c00 */
[----:B----4-:R0:W-:Y:S08]  /*14c0*/  STS.128 [R31], R16 ;  /* 0x000000101f007388 */ /* 0x0101f00000000c00 */
[----:B------:R-:W-:Y:S05]  /*14d0*/  @!P0 BRA `(.L_x_478) ;  /* 0xfffffffc00108947 */ /* 0x000fea000383ffff */
.L_x_470:
[----:B0-----:R-:W-:Y:S05]  /*14e0*/  BSYNC.RECONVERGENT B0 ;  /* 0x0000000000007941 */ /* 0x001fea0003800200 */
.L_x_469:
[----:B------:R-:W0:Y:S01]  /*14f0*/  S2R R31, SR_TID.Y ;  /* 0x00000000001f7919 */ /* 0x000e220000002200 */
[----:B------:R-:W5:Y:S01]  /*1500*/  S2UR UR7, SR_CgaCtaId ;  /* 0x00000000000779c3 */ /* 0x000f620000008800 */
[----:B------:R-:W-:Y:S01]  /*1510*/  UMOV UR6, 0x400 ;  /* 0x0000040000067882 */ /* 0x000fe20000000000 */
[----:B------:R-:W1:Y:S01]  /*1520*/  S2R R27, SR_TID.X ;  /* 0x00000000001b7919 */ /* 0x000e620000002100 */
[----:B------:R-:W-:-:S05]  /*1530*/  UIADD3 UR8, UPT, UPT, UR6, 0x800, URZ ;  /* 0x0000080006087890 */ /* 0x000fca000fffe0ff */
[----:B------:R-:W-:Y:S01]  /*1540*/  BAR.SYNC.DEFER_BLOCKING 0x0 ;  /* 0x0000000000007b1d */ /* 0x000fe20000010000 */
[----:B-----5:R-:W-:Y:S02]  /*1550*/  ULEA UR6, UR7, UR6, 0x18 ;  /* 0x0000000607067291 */ /* 0x020fe4000f8ec0ff */
[----:B------:R-:W-:-:S04]  /*1560*/  ULEA UR8, UR7, UR8, 0x18 ;  /* 0x0000000807087291 */ /* 0x000fc8000f8ec0ff */
[C---:B0-----:R-:W-:Y:S02]  /*1570*/  LEA R17, R31.reuse, UR6, 0x4 ;  /* 0x000000061f117c11 */ /* 0x041fe4000f8e20ff */
[----:B-1234-:R-:W-:Y:S02]  /*1580*/  LEA R8, R31, UR6, 0x4 ;  /* 0x000000061f087c11 */ /* 0x01efe4000f8e20ff */
[C---:B------:R-:W-:Y:S02]  /*1590*/  LEA R40, R27.reuse, UR8, 0x4 ;  /* 0x000000081b287c11 */ /* 0x040fe4000f8e20ff */
[----:B------:R-:W-:Y:S04]  /*15a0*/  LDS.128 R16, [R17] ;  /* 0x0000000011107984 */ /* 0x000fe80000000c00 */
[----:B------:R-:W0:Y:S04]  /*15b0*/  LDS.128 R20, [R40] ;  /* 0x0000000028147984 */ /* 0x000e280000000c00 */
[----:B------:R-:W-:Y:S04]  /*15c0*/  LDS.128 R8, [R8+0x100] ;  /* 0x0001000008087984 */ /* 0x000fe80000000c00 */
[----:B------:R1:W2:Y:S02]  /*15d0*/  LDS.128 R12, [R40+0x100] ;  /* 0x00010000280c7984 */ /* 0x0002a40000000c00 */
[----:B-1----:R-:W-:-:S02]  /*15e0*/  LEA R40, R27, 0x200, 0x4 ;  /* 0x000002001b287811 */ /* 0x002fc400078e20ff */
[----:B------:R-:W-:Y:S01]  /*15f0*/  LEA R27, R27, 0x200, 0x4 ;  /* 0x000002001b1b7811 */ /* 0x000fe200078e20ff */
[C---:B0-----:R-:W-:Y:S01]  /*1600*/  FFMA R35, R16.reuse, R20, R35 ;  /* 0x0000001410237223 */ /* 0x041fe20000000023 */
        /* <DEDUP_REMOVED lines=8> */
[----:B------:R-:W-:Y:S01]  /*1690*/  LEA R16, R31, 0x200, 0x4 ;  /* 0x000002001f107811 */ /* 0x000fe200078e20ff */
        /* <DEDUP_REMOVED lines=8> */
[----:B------:R-:W-:Y:S01]  /*1720*/  LEA R31, R31, 0x200, 0x4 ;  /* 0x000002001f1f7811 */ /* 0x000fe200078e20ff */
[----:B------:R-:W-:Y:S01]  /*1730*/  LDS.128 R16, [R16+UR6] ;  /* 0x0000000610107984 */ /* 0x000fe20008000c00 */
[C---:B------:R-:W-:Y:S01]  /*1740*/  FFMA R35, R8.reuse, R12, R35 ;  /* 0x0000000c08237223 */ /* 0x040fe20000000023 */
[C---:B------:R-:W-:Y:S01]  /*1750*/  FFMA R32, R8.reuse, R13, R32 ;  /* 0x0000000d08207223 */ /* 0x040fe20000000020 */
[-C--:B------:R-:W-:Y:S01]  /*1760*/  FFMA R37, R8, R14.reuse, R37 ;  /* 0x0000000e08257223 */ /* 0x080fe20000000025 */
[----:B------:R-:W0:Y:S01]  /*1770*/  LDS.128 R20, [R40+UR8] ;  /* 0x0000000828147984 */ /* 0x000e220008000c00 */
        /* <DEDUP_REMOVED lines=12> */
[----:B------:R-:W-:Y:S04]  /*1840*/  LDS.128 R8, [R31+UR6+0x100] ;  /* 0x000100061f087984 */ /* 0x000fe80008000c00 */
[----:B------:R-:W1:Y:S01]  /*1850*/  LDS.128 R12, [R40+UR8+0x100] ;  /* 0x00010008280c7984 */ /* 0x000e620008000c00 */
        /* <DEDUP_REMOVED lines=12> */
[----:B------:R-:W-:Y:S01]  /*1920*/  MOV R26, UR8 ;  /* 0x00000008001a7c02 */ /* 0x000fe20008000f00 */
[----:B------:R-:W-:Y:S01]  /*1930*/  FFMA R25, R20, R19, R28 ;  /* 0x0000001314197223 */ /* 0x000fe2000000001c */
[C---:B------:R-:W-:Y:S01]  /*1940*/  FFMA R38, R19.reuse, R21, R38 ;  /* 0x0000001513267223 */ /* 0x040fe20000000026 */
[C---:B------:R-:W-:Y:S01]  /*1950*/  FFMA R29, R19.reuse, R22, R29 ;  /* 0x00000016131d7223 */ /* 0x040fe2000000001d */
[----:B------:R-:W-:Y:S01]  /*1960*/  IADD3 R28, PT, PT, R26, 0x200, R27 ;  /* 0x000002001a1c7810 */ /* 0x000fe20007ffe01b */
[----:B------:R-:W-:Y:S01]  /*1970*/  FFMA R30, R19, R23, R30 ;  /* 0x00000017131e7223 */ /* 0x000fe2000000001e */
[C---:B-1----:R-:W-:Y:S01]  /*1980*/  FFMA R35, R8.reuse, R12, R35 ;  /* 0x0000000c08237223 */ /* 0x042fe20000000023 */
[C---:B------:R-:W-:Y:S01]  /*1990*/  FFMA R32, R8.reuse, R13, R32 ;  /* 0x0000000d08207223 */ /* 0x040fe20000000020 */
[C---:B------:R-:W-:Y:S01]  /*19a0*/  FFMA R37, R8.reuse, R14, R37 ;  /* 0x0000000e08257223 */ /* 0x040fe20000000025 */
[----:B------:R-:W-:Y:S01]  /*19b0*/  FFMA R8, R8, R15, R24 ;  /* 0x0000000f08087223 */ /* 0x000fe20000000018 */
[----:B------:R-:W-:-:S02]  /*19c0*/  IMAD.U32 R24, RZ, RZ, UR6 ;  /* 0x00000006ff187e24 */ /* 0x000fc4000f8e00ff */
[C---:B------:R-:W-:Y:S01]  /*19d0*/  FFMA R40, R12.reuse, R9, R39 ;  /* 0x000000090c287223 */ /* 0x040fe20000000027 */
[----:B------:R-:W-:Y:S01]  /*19e0*/  FFMA R42, R9, R13, R34 ;  /* 0x0000000d092a7223 */ /* 0x000fe20000000022 */
[----:B------:R-:W-:Y:S01]  /*19f0*/  FFMA R39, R12, R10, R17 ;  /* 0x0000000a0c277223 */ /* 0x000fe20000000011 */
[-C--:B------:R-:W-:Y:S01]  /*1a00*/  FFMA R34, R10, R15.reuse, R18 ;  /* 0x0000000f0a227223 */ /* 0x080fe20000000012 */
[----:B------:R-:W-:Y:S01]  /*1a10*/  IADD3 R16, PT, PT, R24, 0x200, R31 ;  /* 0x0000020018107810 */ /* 0x000fe20007ffe01f */
[----:B------:R-:W-:Y:S01]  /*1a20*/  LDS.128 R20, [R28] ;  /* 0x000000001c147984 */ /* 0x000fe20000000c00 */
[-C--:B------:R-:W-:Y:S01]  /*1a30*/  FFMA R44, R11, R15.reuse, R30 ;  /* 0x0000000f0b2c7223 */ /* 0x080fe2000000001e */
[CC--:B------:R-:W-:Y:S01]  /*1a40*/  FFMA R41, R9.reuse, R14.reuse, R41 ;  /* 0x0000000e09297223 */ /* 0x0c0fe20000000029 */
[----:B------:R-:W-:Y:S01]  /*1a50*/  FFMA R36, R9, R15, R36 ;  /* 0x0000000f09247223 */ /* 0x000fe20000000024 */
[C---:B------:R-:W-:Y:S01]  /*1a60*/  FFMA R43, R10.reuse, R13, R43 ;  /* 0x0000000d0a2b7223 */ /* 0x040fe2000000002b */
[----:B------:R-:W0:Y:S01]  /*1a70*/  LDS.128 R16, [R16] ;  /* 0x0000000010107984 */ /* 0x000e220000000c00 */
[-C--:B------:R-:W-:Y:S01]  /*1a80*/  FFMA R45, R10, R14.reuse, R45 ;  /* 0x0000000e0a2d7223 */ /* 0x080fe2000000002d */
[----:B------:R-:W-:Y:S01]  /*1a90*/  FFMA R25, R12, R11, R25 ;  /* 0x0000000b0c197223 */ /* 0x000fe20000000019 */
[C---:B------:R-:W-:Y:S01]  /*1aa0*/  FFMA R38, R11.reuse, R13, R38 ;  /* 0x0000000d0b267223 */ /* 0x040fe20000000026 */
[----:B------:R-:W-:Y:S01]  /*1ab0*/  FFMA R29, R11, R14, R29 ;  /* 0x0000000e0b1d7223 */ /* 0x000fe2000000001d */
[----:B------:R-:W1:Y:S01]  /*1ac0*/  LDCU UR6, c[0x0][0x3a0] ;  /* 0x00007400ff0677ac */ /* 0x000e620008000800 */
[----:B------:R-:W-:Y:S01]  /*1ad0*/  LDS.128 R12, [R28+0x100] ;  /* 0x000100001c0c7984 */ /* 0x000fe20000000c00 */
[----:B-1----:R-:W-:-:S04]  /*1ae0*/  UIADD3 UR6, UPT, UPT, UR6, -0x1, URZ ;  /* 0xffffffff06067890 */ /* 0x002fc8000fffe0ff */
[----:B------:R-:W-:-:S04]  /*1af0*/  USHF.R.S32.HI UR7, URZ, 0x1f, UR6 ;  /* 0x0000001fff077899 */ /* 0x000fc80008011406 */
[----:B------:R-:W-:-:S04]  /*1b00*/  ULEA.HI UR7, UR7, UR6, URZ, 0x3 ;  /* 0x0000000607077291 */ /* 0x000fc8000f8f18ff */
[----:B------:R-:W-:Y:S01]  /*1b10*/  USHF.R.S32.HI UR7, URZ, 0x3, UR7 ;  /* 0x00000003ff077899 */ /* 0x000fe20008011407 */
[----:B0-----:R-:W-:Y:S01]  /*1b20*/  FFMA R30, R16, R23, R8 ;  /* 0x00000017101e7223 */ /* 0x001fe20000000008 */
[----:B------:R-:W-:Y:S01]  /*1b30*/  IADD3 R8, PT, PT, R24, 0x200, R31 ;  /* 0x0000020018087810 */ /* 0x000fe20007ffe01f */
[----:B------:R-:W-:Y:S01]  /*1b40*/  FFMA R35, R16, R20, R35 ;  /* 0x0000001410237223 */ /* 0x000fe20000000023 */
[----:B------:R-:W-:Y:S01]  /*1b50*/  IADD3 R24, PT, PT, R24, 0x400, R31 ;  /* 0x0000040018187810 */ /* 0x000fe20007ffe01f */
[----:B------:R-:W-:Y:S01]  /*1b60*/  FFMA R32, R16, R21, R32 ;  /* 0x0000001510207223 */ /* 0x000fe20000000020 */
[----:B------:R-:W-:Y:S01]  /*1b70*/  IADD3 R31, PT, PT, R26, 0x400, R27 ;  /* 0x000004001a1f7810 */ /* 0x000fe20007ffe01b */
[-C--:B------:R-:W-:Y:S01]  /*1b80*/  FFMA R37, R16, R22.reuse, R37 ;  /* 0x0000001610257223 */ /* 0x080fe20000000025 */
        /* <DEDUP_REMOVED lines=8> */
[C---:B------:R-:W-:Y:S01]  /*1c10*/  FFMA R29, R19.reuse, R22, R29 ;  /* 0x00000016131d7223 */ /* 0x040fe2000000001d */
[----:B------:R-:W-:Y:S01]  /*1c20*/  FFMA R39, R20, R18, R39 ;  /* 0x0000001214277223 */ /* 0x000fe20000000027 */
[C---:B------:R-:W-:Y:S01]  /*1c30*/  FFMA R45, R18.reuse, R22, R45 ;  /* 0x00000016122d7223 */ /* 0x040fe2000000002d */
[-C--:B------:R-:W-:Y:S01]  /*1c40*/  FFMA R34, R18, R23.reuse, R34 ;  /* 0x0000001712227223 */ /* 0x080fe20000000022 */
[----:B------:R-:W-:Y:S01]  /*1c50*/  FFMA R44, R19, R23, R44 ;  /* 0x00000017132c7223 */ /* 0x000fe2000000002c */
[C---:B------:R-:W-:Y:S01]  /*1c60*/  ISETP.NE.AND P0, PT, R0.reuse, UR7, PT ;  /* 0x0000000700007c0c */ /* 0x040fe2000bf05270 */
[----:B------:R-:W-:Y:S01]  /*1c70*/  LDS.128 R16, [R24] ;  /* 0x0000000018107984 */ /* 0x000fe20000000c00 */
[----:B------:R-:W-:-:S03]  /*1c80*/  IADD3 R0, PT, PT, R0, 0x1, RZ ;  /* 0x0000000100007810 */ /* 0x000fc60007ffe0ff */
[----:B------:R-:W1:Y:S01]  /*1c90*/  LDS.128 R20, [R31] ;  /* 0x000000001f147984 */ /* 0x000e620000000c00 */
[C---:B0-----:R-:W-:Y:S01]  /*1ca0*/  FFMA R35, R8.reuse, R12, R35 ;  /* 0x0000000c08237223 */ /* 0x041fe20000000023 */
[C---:B------:R-:W-:Y:S01]  /*1cb0*/  FFMA R32, R8.reuse, R13, R32 ;  /* 0x0000000d08207223 */ /* 0x040fe20000000020 */
[-C--:B------:R-:W-:Y:S01]  /*1cc0*/  FFMA R37, R8, R14.reuse, R37 ;  /* 0x0000000e08257223 */ /* 0x080fe20000000025 */
[----:B------:R-:W-:Y:S01]  /*1cd0*/  FFMA R40, R12, R9, R40 ;  /* 0x000000090c287223 */ /* 0x000fe20000000028 */
[C---:B------:R-:W-:Y:S01]  /*1ce0*/  FFMA R42, R9.reuse, R13, R42 ;  /* 0x0000000d092a7223 */ /* 0x040fe2000000002a */
[CC--:B------:R-:W-:Y:S01]  /*1cf0*/  FFMA R41, R9.reuse, R14.reuse, R41 ;  /* 0x0000000e09297223 */ /* 0x0c0fe20000000029 */
[----:B------:R-:W-:Y:S01]  /*1d00*/  FFMA R36, R9, R15, R36 ;  /* 0x0000000f09247223 */ /* 0x000fe20000000024 */
[-C--:B------:R-:W-:Y:S01]  /*1d10*/  FFMA R43, R10, R13.reuse, R43 ;  /* 0x0000000d0a2b7223 */ /* 0x080fe2000000002b */
[C---:B------:R-:W-:Y:S01]  /*1d20*/  FFMA R38, R11.reuse, R13, R38 ;  /* 0x0000000d0b267223 */ /* 0x040fe20000000026 */
[----:B------:R-:W-:Y:S01]  /*1d30*/  FFMA R8, R8, R15, R30 ;  /* 0x0000000f08087223 */ /* 0x000fe2000000001e */
[C---:B------:R-:W-:Y:S01]  /*1d40*/  FFMA R9, R12.reuse, R11, R25 ;  /* 0x0000000b0c097223 */ /* 0x040fe20000000019 */
[C---:B------:R-:W-:Y:S01]  /*1d50*/  FFMA R13, R11.reuse, R14, R29 ;  /* 0x0000000e0b0d7223 */ /* 0x040fe2000000001d */
[----:B------:R-:W-:Y:S01]  /*1d60*/  LDS.128 R24, [R24+0x100] ;  /* 0x0001000018187984 */ /* 0x000fe20000000c00 */
[----:B------:R-:W-:Y:S01]  /*1d70*/  FFMA R39, R12, R10, R39 ;  /* 0x0000000a0c277223 */ /* 0x000fe20000000027 */
[C---:B------:R-:W-:Y:S01]  /*1d80*/  FFMA R45, R10.reuse, R14, R45 ;  /* 0x0000000e0a2d7223 */ /* 0x040fe2000000002d */
[-C--:B------:R-:W-:Y:S01]  /*1d90*/  FFMA R34, R10, R15.reuse, R34 ;  /* 0x0000000f0a227223 */ /* 0x080fe20000000022 */
[----:B------:R-:W0:Y:S01]  /*1da0*/  LDS.128 R28, [R31+0x100] ;  /* 0x000100001f1c7984 */ /* 0x000e220000000c00 */
[----:B------:R-:W-:Y:S01]  /*1db0*/  FFMA R44, R11, R15, R44 ;  /* 0x0000000f0b2c7223 */ /* 0x000fe2000000002c */
[----:B-1----:R-:W-:Y:S01]  /*1dc0*/  FFMA R32, R16, R21, R32 ;  /* 0x0000001510207223 */ /* 0x002fe20000000020 */
[----:B------:R-:W-:Y:S01]  /*1dd0*/  FFMA R11, R20, R17, R40 ;  /* 0x00000011140b7223 */ /* 0x000fe20000000028 */
[C---:B------:R-:W-:Y:S01]  /*1de0*/  FFMA R42, R17.reuse, R21, R42 ;  /* 0x00000015112a7223 */ /* 0x040fe2000000002a */
[C---:B------:R-:W-:Y:S01]  /*1df0*/  FFMA R41, R17.reuse, R22, R41 ;  /* 0x0000001611297223 */ /* 0x040fe20000000029 */
[----:B------:R-:W-:Y:S01]  /*1e00*/  FFMA R36, R17, R23, R36 ;  /* 0x0000001711247223 */ /* 0x000fe20000000024 */
[-C--:B------:R-:W-:Y:S01]  /*1e10*/  FFMA R43, R18, R21.reuse, R43 ;  /* 0x00000015122b7223 */ /* 0x080fe2000000002b */
[C---:B------:R-:W-:Y:S01]  /*1e20*/  FFMA R38, R19.reuse, R21, R38 ;  /* 0x0000001513267223 */ /* 0x040fe20000000026 */
[C---:B------:R-:W-:Y:S01]  /*1e30*/  FFMA R35, R16.reuse, R20, R35 ;  /* 0x0000001410237223 */ /* 0x040fe20000000023 */
[----:B------:R-:W-:Y:S01]  /*1e40*/  FFMA R37, R16, R22, R37 ;  /* 0x0000001610257223 */ /* 0x000fe20000000025 */
[----:B------:R-:W-:Y:S01]  /*1e50*/  FFMA R15, R20, R18, R39 ;  /* 0x00000012140f7223 */ /* 0x000fe20000000027 */
[-C--:B------:R-:W-:Y:S01]  /*1e60*/  FFMA R45, R18, R22.reuse, R45 ;  /* 0x00000016122d7223 */ /* 0x080fe2000000002d */
[C---:B------:R-:W-:Y:S01]  /*1e70*/  FFMA R13, R19.reuse, R22, R13 ;  /* 0x00000016130d7223 */ /* 0x040fe2000000000d */
[-C--:B------:R-:W-:Y:S01]  /*1e80*/  FFMA R8, R16, R23.reuse, R8 ;  /* 0x0000001710087223 */ /* 0x080fe20000000008 */
[----:B------:R-:W-:Y:S01]  /*1e90*/  FFMA R18, R18, R23, R34 ;  /* 0x0000001712127223 */ /* 0x000fe20000000022 */
[----:B------:R-:W-:Y:S01]  /*1ea0*/  FFMA R9, R20, R19, R9 ;  /* 0x0000001314097223 */ /* 0x000fe20000000009 */
[----:B------:R-:W-:Y:S01]  /*1eb0*/  FFMA R44, R19, R23, R44 ;  /* 0x00000017132c7223 */ /* 0x000fe2000000002c */
[----:B0-----:R-:W-:Y:S01]  /*1ec0*/  FFMA R32, R24, R29, R32 ;  /* 0x0000001d18207223 */ /* 0x001fe20000000020 */
        /* <DEDUP_REMOVED lines=15> */
[----:B------:R-:W-:Y:S06]  /*1fc0*/  BAR.SYNC.DEFER_BLOCKING 0x0 ;  /* 0x0000000000007b1d */ /* 0x000fec0000010000 */
[----:B------:R-:W-:Y:S05]  /*1fd0*/  @P0 BRA `(.L_x_479) ;  /* 0xffffffe400040947 */ /* 0x000fea000383ffff */
.L_x_468:
        /* <DEDUP_REMOVED lines=90> */
[----:B------:R-:W-:Y:S01]  /*2580*/  @!P5 IMAD.IADD R15, R0, 0x1, R11 ;  /* 0x00000001000fd824 */ /* 0x000fe200078e020b */
[----:B------:R-:W-:Y:S04]  /*2590*/  @!P4 STG.E desc[UR10][R8.64+0x8], R41 ;  /* 0x000008290800c986 */ /* 0x000fe8000c10190a */
[----:B------:R1:W-:Y:S02]  /*25a0*/  @!P6 STG.E desc[UR10][R8.64+0xc], R13 ;  /* 0x00000c0d0800e986 */ /* 0x0003e4000c10190a */
[----:B------:R-:W2:Y:S01]  /*25b0*/  @!P5 LDC R16, c[0x0][0x3a4] ;  /* 0x0000e900ff10db82 */ /* 0x000ea20000000800 */
[----:B0-----:R-:W-:-:S07]  /*25c0*/  @!P5 IMAD.WIDE R4, R15, 0x4, R2 ;  /* 0x000000040f04d825 */ /* 0x001fce00078e0202 */
[----:B------:R-:W0:Y:S01]  /*25d0*/  @!P5 LDC R15, c[0x0][0x3a8] ;  /* 0x0000ea00ff0fdb82 */ /* 0x000e220000000800 */
[----:B------:R-:W0:Y:S01]  /*25e0*/  @!P5 LDG.E R2, desc[UR10][R4.64] ;  /* 0x0000000a0402d981 */ /* 0x000e22000c1e1900 */
[----:B------:R-:W-:-:S04]  /*25f0*/  IADD3 R3, P4, PT, R0, R11, RZ ;  /* 0x0000000b00037210 */ /* 0x000fc80007f9e0ff */
[----:B------:R-:W-:Y:S02]  /*2600*/  LEA.HI.X.SX32 R12, R11, R6, 0x1, P4 ;  /* 0x000000060b0c7211 */ /* 0x000fe400020f0eff */
[----:B------:R-:W-:Y:S02]  /*2610*/  ISETP.GE.OR P4, PT, R14, UR6, P0 ;  /* 0x000000060e007c0c */ /* 0x000fe40008786670 */
[----:B------:R-:W-:Y:S01]  /*2620*/  IADD3 R7, PT, PT, R7, 0x3, RZ ;  /* 0x0000000307077810 */ /* 0x000fe20007ffe0ff */
[----:B0-----:R-:W-:Y:S01]  /*2630*/  @!P5 FMUL R10, R2, R15 ;  /* 0x0000000f020ad220 */ /* 0x001fe20000400000 */
[----:B------:R-:W-:-:S09]  /*2640*/  LEA R2, P6, R3, UR4, 0x2 ;  /* 0x0000000403027c11 */ /* 0x000fd2000f8c10ff */
[----:B------:R-:W0:Y:S01]  /*2650*/  @!P4 LDC R15, c[0x0][0x3a8] ;  /* 0x0000ea00ff0fcb82 */ /* 0x000e220000000800 */
[----:B--2---:R-:W-:Y:S01]  /*2660*/  @!P5 FFMA R25, R25, R16, R10 ;  /* 0x000000101919d223 */ /* 0x004fe2000000000a */
[----:B------:R-:W-:Y:S02]  /*2670*/  LEA.HI.X R3, R3, UR5, R12, 0x2, P6 ;  /* 0x0000000503037c11 */ /* 0x000fe4000b0f140c */
[C---:B------:R-:W-:Y:S02]  /*2680*/  ISETP.GE.OR P6, PT, R14.reuse, UR6, P1 ;  /* 0x000000060e007c0c */ /* 0x040fe40008fc6670 */
[----:B------:R2:W-:Y:S01]  /*2690*/  @!P5 STG.E desc[UR10][R4.64], R25 ;  /* 0x000000190400d986 */ /* 0x0005e2000c10190a */
[----:B------:R-:W-:Y:S02]  /*26a0*/  ISETP.GE.OR P5, PT, R14, UR6, P2 ;  /* 0x000000060e007c0c */ /* 0x000fe400097a6670 */
[----:B------:R-:W-:Y:S01]  /*26b0*/  ISETP.GE.OR P3, PT, R7, UR6, P3 ;  /* 0x0000000607007c0c */ /* 0x000fe20009f66670 */
[----:B-1----:R-:W0:Y:S01]  /*26c0*/  @!P4 LDG.E R8, desc[UR10][R2.64+0x4] ;  /* 0x0000040a0208c981 */ /* 0x002e22000c1e1900 */
[----:B------:R-:W1:Y:S06]  /*26d0*/  @!P4 LDC R14, c[0x0][0x3a4] ;  /* 0x0000e900ff0ecb82 */ /* 0x000e6c0000000800 */
[----:B------:R-:W3:Y:S02]  /*26e0*/  @!P6 LDG.E R12, desc[UR10][R2.64+0xc] ;  /* 0x00000c0a020ce981 */ /* 0x000ee4000c1e1900 */
[----:B------:R-:W3:Y:S02]  /*26f0*/  @!P6 LDC R17, c[0x0][0x3a8] ;  /* 0x0000ea00ff11eb82 */ /* 0x000ee40000000800 */
[----:B------:R-:W4:Y:S06]  /*2700*/  @!P5 LDG.E R9, desc[UR10][R2.64+0x8] ;  /* 0x0000080a0209d981 */ /* 0x000f2c000c1e1900 */
[----:B------:R-:W4:Y:S08]  /*2710*/  @!P5 LDC R10, c[0x0][0x3a8] ;  /* 0x0000ea00ff0adb82 */ /* 0x000f300000000800 */
[----:B------:R-:W5:Y:S08]  /*2720*/  @!P5 LDC R16, c[0x0][0x3a4] ;  /* 0x0000e900ff10db82 */ /* 0x000f700000000800 */
[----:B------:R-:W5:Y:S08]  /*2730*/  @!P6 LDC R18, c[0x0][0x3a4] ;  /* 0x0000e900ff12eb82 */ /* 0x000f700000000800 */
[----:B--2---:R-:W2:Y:S01]  /*2740*/  @!P3 LDC.64 R4, c[0x0][0x390] ;  /* 0x0000e400ff04bb82 */ /* 0x004ea20000000a00 */
[----:B------:R-:W-:Y:S01]  /*2750*/  IADD3 R13, PT, PT, R11, UR7, RZ ;  /* 0x000000070b0d7c10 */ /* 0x000fe2000fffe0ff */
[----:B0-----:R-:W-:-:S03]  /*2760*/  @!P4 FMUL R8, R8, R15 ;  /* 0x0000000f0808c220 */ /* 0x001fc60000400000 */
[----:B------:R-:W-:Y:S01]  /*2770*/  @!P3 IADD3 R15, PT, PT, R0, R13, RZ ;  /* 0x0000000d000fb210 */ /* 0x000fe20007ffe0ff */
[----:B-1----:R-:W-:Y:S01]  /*2780*/  @!P4 FFMA R43, R43, R14, R8 ;  /* 0x0000000e2b2bc223 */ /* 0x002fe20000000008 */
[----:B----4-:R-:W-:Y:S01]  /*2790*/  @!P5 FMUL R10, R9, R10 ;  /* 0x0000000a090ad220 */ /* 0x010fe20000400000 */
[----:B---3--:R-:W-:-:S03]  /*27a0*/  @!P6 FMUL R9, R12, R17 ;  /* 0x000000110c09e220 */ /* 0x008fc60000400000 */
[----:B------:R-:W-:Y:S01]  /*27b0*/  @!P4 STG.E desc[UR10][R2.64+0x4], R43 ;  /* 0x0000042b0200c986 */ /* 0x000fe2000c10190a */
[----:B------:R-:W0:Y:S01]  /*27c0*/  @!P3 LDC R12, c[0x0][0x3a4] ;  /* 0x0000e900ff0cbb82 */ /* 0x000e220000000800 */
[----:B-----5:R-:W-:Y:S01]  /*27d0*/  @!P5 FFMA R45, R45, R16, R10 ;  /* 0x000000102d2dd223 */ /* 0x020fe2000000000a */
[----:B------:R-:W-:Y:S01]  /*27e0*/  @!P6 FFMA R11, R26, R18, R9 ;  /* 0x000000121a0be223 */ /* 0x000fe20000000009 */
[----:B--2---:R-:W-:-:S03]  /*27f0*/  @!P3 IMAD.WIDE R8, R15, 0x4, R4 ;  /* 0x000000040f08b825 */ /* 0x004fc600078e0204 */
[----:B------:R-:W-:Y:S02]  /*2800*/  @!P5 STG.E desc[UR10][R2.64+0x8], R45 ;  /* 0x0000082d0200d986 */ /* 0x000fe4000c10190a */
[----:B------:R-:W1:Y:S02]  /*2810*/  @!P3 LDC R10, c[0x0][0x3a8] ;  /* 0x0000ea00ff0abb82 */ /* 0x000e640000000800 */
[----:B------:R2:W-:Y:S04]  /*2820*/  @!P6 STG.E desc[UR10][R2.64+0xc], R11 ;  /* 0x00000c0b0200e986 */ /* 0x0005e8000c10190a */
[----:B------:R-:W1:Y:S01]  /*2830*/  @!P3 LDG.E R5, desc[UR10][R8.64] ;  /* 0x0000000a0805b981 */ /* 0x000e62000c1e1900 */
[----:B------:R-:W-:Y:S02]  /*2840*/  IADD3 R0, P4, PT, R0, R13, RZ ;  /* 0x0000000d00007210 */ /* 0x000fe40007f9e0ff */
[----:B------:R-:W-:-:S02]  /*2850*/  ISETP.GE.OR P0, PT, R7, UR6, P0 ;  /* 0x0000000607007c0c */ /* 0x000fc40008706670 */
[----:B------:R-:W-:Y:S02]  /*2860*/  LEA.HI.X.SX32 R15, R13, R6, 0x1, P4 ;  /* 0x000000060d0f7211 */ /* 0x000fe400020f0eff */
[----:B------:R-:W-:-:S09]  /*2870*/  LEA R4, P4, R0, UR4, 0x2 ;  /* 0x0000000400047c11 */ /* 0x000fd2000f8810ff */
[----:B--2---:R-:W2:Y:S08]  /*2880*/  @!P0 LDC R3, c[0x0][0x3a8] ;  /* 0x0000ea00ff038b82 */ /* 0x004eb00000000800 */
[----:B------:R-:W3:Y:S01]  /*2890*/  @!P0 LDC R2, c[0x0][0x3a4] ;  /* 0x0000e900ff028b82 */ /* 0x000ee20000000800 */
[----:B-1----:R-:W-:Y:S01]  /*28a0*/  @!P3 FMUL R13, R5, R10 ;  /* 0x0000000a050db220 */ /* 0x002fe20000400000 */
[----:B------:R-:W-:-:S03]  /*28b0*/  LEA.HI.X R5, R0, UR5, R15, 0x2, P4 ;  /* 0x0000000500057c11 */ /* 0x000fc6000a0f140f */
        /* <DEDUP_REMOVED lines=15> */
.L_x_481:
[----:B------:R-:W-:Y:S05]  /*29b0*/  BSYNC.RECONVERGENT B0 ;  /* 0x0000000000007941 */ /* 0x000fea0003800200 */
.L_x_480:
        /* <DEDUP_REMOVED lines=9> */
.L_x_482:
        /* <DEDUP_REMOVED lines=11> */
.L_x_538:


//--------------------- .text._Z17sgemm_2D_blockingILi64ELi64ELi8ELi4ELi4EEvPKfS1_Pfiiiff --------------------------
	.section	.text._Z17sgemm_2D_blockingILi64ELi64ELi8ELi4ELi4EEvPKfS1_Pfiiiff,"ax",@progbits
	.align	128
        .global         _Z17sgemm_2D_blockingILi64ELi64ELi8ELi4ELi4EEvPKfS1_Pfiiiff
        .type           _Z17sgemm_2D_blockingILi64ELi64ELi8ELi4ELi4EEvPKfS1_Pfiiiff,@function
        .size           _Z17sgemm_2D_blockingILi64ELi64ELi8ELi4ELi4EEvPKfS1_Pfiiiff,(.L_x_539 - _Z17sgemm_2D_blockingILi64ELi64ELi8ELi4ELi4EEvPKfS1_Pfiiiff)
        .other          _Z17sgemm_2D_blockingILi64ELi64ELi8ELi4ELi4EEvPKfS1_Pfiiiff,@"STO_CUDA_ENTRY STV_DEFAULT"
_Z17sgemm_2D_blockingILi64ELi64ELi8ELi4ELi4EEvPKfS1_Pfiiiff:
.text._Z17sgemm_2D_blockingILi64ELi64ELi8ELi4ELi4EEvPKfS1_Pfiiiff:
        /* <DEDUP_REMOVED lines=11> */
[----:B------:R-:W-:-:S02]  /*00b0*/  MOV R28, RZ ;  /* 0x000000ff001c7202 */ /* 0x000fc40000000f00 */
[----:B------:R-:W-:Y:S02]  /*00c0*/  CS2R R42, SRZ ;  /* 0x00000000002a7805 */ /* 0x000fe4000001ff00 */
[----:B------:R-:W-:Y:S01]  /*00d0*/  CS2R R36, SRZ ;  /* 0x0000000000247805 */ /* 0x000fe2000001ff00 */
[----:B------:R-:W-:Y:S01]  /*00e0*/  IMAD.MOV.U32 R47, RZ, RZ, RZ ;  /* 0x000000ffff2f7224 */ /* 0x000fe200078e00ff */
[----:B------:R-:W-:Y:S01]  /*00f0*/  MOV R38, RZ ;  /* 0x000000ff00267202 */ /* 0x000fe20000000f00 */
[----:B------:R-:W-:Y:S01]  /*0100*/  IMAD.MOV.U32 R6, RZ, RZ, RZ ;  /* 0x000000ffff067224 */ /* 0x000fe200078e00ff */
[----:B------:R-:W-:Y:S01]  /*0110*/  MOV R35, RZ ;  /* 0x000000ff00237202 */ /* 0x000fe20000000f00 */
[----:B------:R-:W5:Y:S01]  /*0120*/  S2UR UR5, SR_CTAID.X ;  /* 0x00000000000579c3 */ /* 0x000f620000002500 */
[----:B0-----:R-:W-:Y:S01]  /*0130*/  UISETP.GE.AND UP0, UPT, UR6, -0x6, UPT ;  /* 0xfffffffa0600788c */ /* 0x001fe2000bf06270 */
[----:B------:R-:W-:Y:S01]  /*0140*/  CS2R R4, SRZ ;  /* 0x0000000000047805 */ /* 0x000fe2000001ff00 */
[----:B------:R-:W0:Y:S01]  /*0150*/  LDCU.64 UR10, c[0x0][0x358] ;  /* 0x00006b00ff0a77ac */ /* 0x000e220008000a00 */
[----:B-1----:R-:W-:Y:S01]  /*0160*/  USHF.L.U32 UR4, UR4, 0x6, URZ ;  /* 0x0000000604047899 */ /* 0x002fe200080006ff */
[----:B---3--:R-:W-:Y:S01]  /*0170*/  IMAD R2, R2, UR7, RZ ;  /* 0x0000000702027c24 */ /* 0x008fe2000f8e02ff */
[----:B-----5:R-:W-:-:S04]  /*0180*/  USHF.L.U32 UR5, UR5, 0x6, URZ ;  /* 0x0000000605057899 */ /* 0x020fc800080006ff */
[----:B0-2-4-:R-:W-:Y:S08]  /*0190*/  BRA.U !UP0, `(.L_x_483) ;  /* 0x0000001d08487547 */ /* 0x015ff0000b800000 */
[----:B------:R-:W0:Y:S01]  /*01a0*/  I2F.U32.RP R10, R2 ;  /* 0x00000002000a7306 */ /* 0x000e220000209000 */
[----:B------:R-:W-:Y:S01]  /*01b0*/  IMAD R33, R33, UR7, R0 ;  /* 0x0000000721217c24 */ /* 0x000fe2000f8e0200 */
[----:B------:R-:W-:Y:S01]  /*01c0*/  ISETP.NE.U32.AND P2, PT, R2, RZ, PT ;  /* 0x000000ff0200720c */ /* 0x000fe20003f45070 */
[----:B------:R-:W-:Y:S01]  /*01d0*/  IMAD.MOV R11, RZ, RZ, -R2 ;  /* 0x000000ffff0b7224 */ /* 0x000fe200078e0a02 */
[----:B------:R-:W-:Y:S01]  /*01e0*/  UIADD3 UR6, UPT, UPT, UR6, -0x1, URZ ;  /* 0xffffffff06067890 */ /* 0x000fe2000fffe0ff */
[----:B------:R-:W-:Y:S02]  /*01f0*/  MOV R40, RZ ;  /* 0x000000ff00287202 */ /* 0x000fe40000000f00 */
[----:B------:R-:W-:Y:S01]  /*0200*/  IADD3 R0, PT, PT, R33, R2, RZ ;  /* 0x0000000221007210 */ /* 0x000fe20007ffe0ff */
[----:B------:R-:W-:-:S03]  /*0210*/  USHF.R.S32.HI UR7, URZ, 0x1f, UR6 ;  /* 0x0000001fff077899 */ /* 0x000fc60008011406 */
[C---:B------:R-:W-:Y:S01]  /*0220*/  ISETP.GE.U32.AND P0, PT, R0.reuse, 0x200, PT ;  /* 0x000002000000780c */ /* 0x040fe20003f06070 */
[----:B------:R-:W-:Y:S01]  /*0230*/  ULEA.HI UR7, UR7, UR6, URZ, 0x3 ;  /* 0x0000000607077291 */ /* 0x000fe2000f8f18ff */
[----:B------:R-:W-:Y:S01]  /*0240*/  VIMNMX.U32 R3, PT, PT, R0, 0x200, !PT ;  /* 0x0000020000037848 */ /* 0x000fe20007fe0000 */
[----:B0-----:R-:W0:Y:S01]  /*0250*/  MUFU.RCP R10, R10 ;  /* 0x0000000a000a7308 */ /* 0x001e220000001000 */
[----:B------:R-:W-:Y:S01]  /*0260*/  SEL R7, RZ, 0x1, P0 ;  /* 0x00000001ff077807 */ /* 0x000fe20000000000 */
[----:B------:R-:W-:-:S03]  /*0270*/  USHF.R.S32.HI UR7, URZ, 0x3, UR7 ;  /* 0x00000003ff077899 */ /* 0x000fc60008011407 */
[----:B------:R-:W-:Y:S02]  /*0280*/  IADD3 R3, PT, PT, R3, -R0, -R7 ;  /* 0x8000000003037210 */ /* 0x000fe40007ffe807 */
[----:B0-----:R-:W-:-:S04]  /*0290*/  IADD3 R8, PT, PT, R10, 0xffffffe, RZ ;  /* 0x0ffffffe0a087810 */ /* 0x001fc80007ffe0ff */
[----:B------:R0:W1:Y:S02]  /*02a0*/  F2I.FTZ.U32.TRUNC.NTZ R9, R8 ;  /* 0x0000000800097305 */ /* 0x000064000021f000 */
[----:B0-----:R-:W-:Y:S01]  /*02b0*/  MOV R8, RZ ;  /* 0x000000ff00087202 */ /* 0x001fe20000000f00 */
[----:B-1----:R-:W-:-:S04]  /*02c0*/  IMAD R11, R11, R9, RZ ;  /* 0x000000090b0b7224 */ /* 0x002fc800078e02ff */
[----:B------:R-:W-:-:S06]  /*02d0*/  IMAD.HI.U32 R10, R9, R11, R8 ;  /* 0x0000000b090a7227 */ /* 0x000fcc00078e0008 */
[----:B------:R-:W-:-:S04]  /*02e0*/  IMAD.HI.U32 R10, R10, R3, RZ ;  /* 0x000000030a0a7227 */ /* 0x000fc800078e00ff */
[----:B------:R-:W-:-:S04]  /*02f0*/  IMAD.MOV R0, RZ, RZ, -R10 ;  /* 0x000000ffff007224 */ /* 0x000fc800078e0a0a */
[----:B------:R-:W-:Y:S02]  /*0300*/  IMAD R3, R2, R0, R3 ;  /* 0x0000000002037224 */ /* 0x000fe400078e0203 */
[----:B------:R-:W-:-:S03]  /*0310*/  IMAD.MOV.U32 R0, RZ, RZ, RZ ;  /* 0x000000ffff007224 */ /* 0x000fc600078e00ff */
[----:B------:R-:W-:-:S13]  /*0320*/  ISETP.GE.U32.AND P0, PT, R3, R2, PT ;  /* 0x000000020300720c */ /* 0x000fda0003f06070 */
[----:B------:R-:W-:Y:S02]  /*0330*/  @P0 IADD3 R3, PT, PT, -R2, R3, RZ ;  /* 0x0000000302030210 */ /* 0x000fe40007ffe1ff */
[----:B------:R-:W-:Y:S02]  /*0340*/  @P0 IADD3 R10, PT, PT, R10, 0x1, RZ ;  /* 0x000000010a0a0810 */ /* 0x000fe40007ffe0ff */
[----:B------:R-:W-:-:S13]  /*0350*/  ISETP.GE.U32.AND P1, PT, R3, R2, PT ;  /* 0x000000020300720c */ /* 0x000fda0003f26070 */
[----:B------:R-:W-:Y:S02]  /*0360*/  @P1 IADD3 R10, PT, PT, R10, 0x1, RZ ;  /* 0x000000010a0a1810 */ /* 0x000fe40007ffe0ff */
[----:B------:R-:W-:-:S04]  /*0370*/  @!P2 LOP3.LUT R10, RZ, R2, RZ, 0x33, !PT ;  /* 0x00000002ff0aa212 */ /* 0x000fc800078e33ff */
[----:B------:R-:W-:-:S07]  /*0380*/  IADD3 R3, PT, PT, R7, R10, RZ ;  /* 0x0000000a07037210 */ /* 0x000fce0007ffe0ff */
.L_x_494:
[----:B------:R-:W-:Y:S01]  /*0390*/  ISETP.GT.U32.AND P0, PT, R33, 0x1ff, PT ;  /* 0x000001ff2100780c */ /* 0x000fe20003f04070 */
[----:B------:R-:W0:Y:S01]  /*03a0*/  LDCU UR13, c[0x0][0x3a0] ;  /* 0x00007400ff0d77ac */ /* 0x000e220008000800 */
[----:B------:R-:W-:Y:S01]  /*03b0*/  BSSY.RECONVERGENT B0, `(.L_x_484) ;  /* 0x0000112000007945 */ /* 0x000fe20003800200 */
[----:B------:R-:W1:Y:S01]  /*03c0*/  LDCU UR12, c[0x0][0x3a0] ;  /* 0x00007400ff0c77ac */ /* 0x000e620008000800 */
[----:B------:R-:W2:Y:S01]  /*03d0*/  LDCU UR9, c[0x0][0x398] ;  /* 0x00007300ff0977ac */ /* 0x000ea20008000800 */
[----:B------:R-:W3:Y:S08]  /*03e0*/  LDCU UR14, c[0x0][0x39c] ;  /* 0x00007380ff0e77ac */ /* 0x000ef00008000800 */
[----:B------:R-:W-:Y:S05]  /*03f0*/  @P0 BRA `(.L_x_485) ;  /* 0x0000001000340947 */ /* 0x000fea0003800000 */
[----:B------:R-:W-:Y:S01]  /*0400*/  IADD3 R7, PT, PT, R3, 0x1, RZ ;  /* 0x0000000103077810 */ /* 0x000fe20007ffe0ff */
[----:B------:R-:W-:Y:S01]  /*0410*/  BSSY.RECONVERGENT B1, `(.L_x_486) ;  /* 0x000003e000017945 */ /* 0x000fe20003800200 */
[----:B------:R-:W-:Y:S02]  /*0420*/  IMAD.MOV.U32 R19, RZ, RZ, R33 ;  /* 0x000000ffff137224 */ /* 0x000fe400078e0021 */
[----:B------:R-:W-:-:S04]  /*0430*/  LOP3.LUT R7, R7, 0x3, RZ, 0xc0, !PT ;  /* 0x0000000307077812 */ /* 0x000fc800078ec0ff */
[----:B------:R-:W-:-:S13]  /*0440*/  ISETP.NE.AND P1, PT, R7, RZ, PT ;  /* 0x000000ff0700720c */ /* 0x000fda0003f25270 */
[----:B------:R-:W-:Y:S05]  /*0450*/  @!P1 BRA `(.L_x_487) ;  /* 0x0000000000e49947 */ /* 0x000fea0003800000 */
[----:B------:R-:W4:Y:S01]  /*0460*/  LDC R11, c[0x0][0x398] ;  /* 0x0000e600ff0b7b82 */ /* 0x000f220000000800 */
[C---:B------:R-:W-:Y:S01]  /*0470*/  LOP3.LUT R16, R33.reuse, 0x7, RZ, 0xc0, !PT ;  /* 0x0000000721107812 */ /* 0x040fe200078ec0ff */
[----:B------:R-:W-:Y:S01]  /*0480*/  HFMA2 R13, -RZ, RZ, 0, 0 ;  /* 0x00000000ff0d7431 */ /* 0x000fe200000001ff */
[----:B------:R-:W-:Y:S02]  /*0490*/  LEA.HI R12, R33, UR4, RZ, 0x1d ;  /* 0x00000004210c7c11 */ /* 0x000fe4000f8fe8ff */
[----:B------:R-:W-:-:S03]  /*04a0*/  LEA R15, R0, R16, 0x3 ;  /* 0x00000010000f7211 */ /* 0x000fc600078e18ff */
[----:B------:R-:W5:Y:S01]  /*04b0*/  LDC R10, c[0x0][0x3a0] ;  /* 0x0000e800ff0a7b82 */ /* 0x000f620000000800 */
[----:B----4-:R-:W-:-:S04]  /*04c0*/  ISETP.GE.AND P0, PT, R12, R11, PT ;  /* 0x0000000b0c00720c */ /* 0x010fc80003f06270 */
[----:B-----5:R-:W-:-:S13]  /*04d0*/  ISETP.GE.OR P0, PT, R15, R10, P0 ;  /* 0x0000000a0f00720c */ /* 0x020fda0000706670 */
[----:B------:R-:W4:Y:S01]  /*04e0*/  @!P0 LDC.64 R8, c[0x0][0x380] ;  /* 0x0000e000ff088b82 */ /* 0x000f220000000a00 */
[----:B------:R-:W-:-:S04]  /*04f0*/  @!P0 IMAD R15, R12, R10, R15 ;  /* 0x0000000a0c0f8224 */ /* 0x000fc800078e020f */
[----:B----4-:R-:W-:-:S05]  /*0500*/  @!P0 IMAD.WIDE R8, R15, 0x4, R8 ;  /* 0x000000040f088825 */ /* 0x010fca00078e0208 */
[----:B------:R-:W4:Y:S01]  /*0510*/  @!P0 LDG.E R13, desc[UR10][R8.64] ;  /* 0x0000000a080d8981 */ /* 0x000f22000c1e1900 */
[----:B------:R-:W-:Y:S02]  /*0520*/  MOV R12, 0x400 ;  /* 0x00000400000c7802 */ /* 0x000fe40000000f00 */
[----:B------:R-:W-:Y:S01]  /*0530*/  SHF.L.U32 R14, R33, 0x2, RZ ;  /* 0x00000002210e7819 */ /* 0x000fe200000006ff */
[----:B------:R-:W5:Y:S01]  /*0540*/  S2R R15, SR_CgaCtaId ;  /* 0x00000000000f7919 */ /* 0x000f620000008800 */
[----:B------:R-:W-:Y:S02]  /*0550*/  ISETP.NE.AND P0, PT, R7, 0x1, PT ;  /* 0x000000010700780c */ /* 0x000fe40003f05270 */
[----:B------:R-:W-:Y:S02]  /*0560*/  IADD3 R19, PT, PT, R33, R2, RZ ;  /* 0x0000000221137210 */ /* 0x000fe40007ffe0ff */
[----:B-----5:R-:W-:Y:S02]  /*0570*/  LEA R12, R15, R12, 0x18 ;  /* 0x0000000c0f0c7211 */ /* 0x020fe400078ec0ff */
[----:B------:R-:W-:-:S05]  /*0580*/  LOP3.LUT R15, R14, 0xffffffe0, RZ, 0xc0, !PT ;  /* 0xffffffe00e0f7812 */ /* 0x000fca00078ec0ff */
[----:B------:R-:W-:-:S05]  /*0590*/  IMAD.IADD R15, R15, 0x1, R12 ;  /* 0x000000010f0f7824 */ /* 0x000fca00078e020c */
[----:B------:R-:W-:-:S05]  /*05a0*/  LEA R14, R16, R15, 0x2 ;  /* 0x0000000f100e7211 */ /* 0x000fca00078e10ff */
[----:B----4-:R4:W-:Y:S01]  /*05b0*/  STS [R14], R13 ;  /* 0x0000000d0e007388 */ /* 0x0109e20000000800 */
[----:B------:R-:W-:Y:S05]  /*05c0*/  @!P0 BRA `(.L_x_487) ;  /* 0x0000000000888947 */ /* 0x000fea0003800000 */
[C---:B----4-:R-:W-:Y:S01]  /*05d0*/  LEA.HI R14, R19.reuse, UR4, RZ, 0x1d ;  /* 0x00000004130e7c11 */ /* 0x050fe2000f8fe8ff */
[----:B------:R-:W-:Y:S01]  /*05e0*/  IMAD.MOV.U32 R13, RZ, RZ, RZ ;  /* 0x000000ffff0d7224 */ /* 0x000fe200078e00ff */
[----:B------:R-:W-:Y:S02]  /*05f0*/  LOP3.LUT R16, R19, 0x7, RZ, 0xc0, !PT ;  /* 0x0000000713107812 */ /* 0x000fe400078ec0ff */
[----:B------:R-:W-:Y:S02]  /*0600*/  ISETP.GE.AND P0, PT, R14, R11, PT ;  /* 0x0000000b0e00720c */ /* 0x000fe40003f06270 */
[----:B------:R-:W-:-:S04]  /*0610*/  LEA R15, R0, R16, 0x3 ;  /* 0x00000010000f7211 */ /* 0x000fc800078e18ff */
[----:B------:R-:W-:-:S13]  /*0620*/  ISETP.GE.OR P0, PT, R15, R10, P0 ;  /* 0x0000000a0f00720c */ /* 0x000fda0000706670 */
[----:B------:R-:W4:Y:S01]  /*0630*/  @!P0 LDC.64 R8, c[0x0][0x380] ;  /* 0x0000e000ff088b82 */ /* 0x000f220000000a00 */
[----:B------:R-:W-:-:S04]  /*0640*/  @!P0 IMAD R15, R14, R10, R15 ;  /* 0x0000000a0e0f8224 */ /* 0x000fc800078e020f */
[----:B----4-:R-:W-:-:S05]  /*0650*/  @!P0 IMAD.WIDE R8, R15, 0x4, R8 ;  /* 0x000000040f088825 */ /* 0x010fca00078e0208 */
[----:B------:R-:W4:Y:S01]  /*0660*/  @!P0 LDG.E R13, desc[UR10][R8.64] ;  /* 0x0000000a080d8981 */ /* 0x000f22000c1e1900 */
[----:B------:R-:W-:Y:S01]  /*0670*/  SHF.L.U32 R14, R19, 0x2, RZ ;  /* 0x00000002130e7819 */ /* 0x000fe200000006ff */
[----:B------:R-:W-:Y:S01]  /*0680*/  IMAD.IADD R19, R2, 0x1, R19 ;  /* 0x0000000102137824 */ /* 0x000fe200078e0213 */
[----:B------:R-:W-:Y:S02]  /*0690*/  ISETP.NE.AND P0, PT, R7, 0x2, PT ;  /* 0x000000020700780c */ /* 0x000fe40003f05270 */
[----:B------:R-:W-:-:S04]  /*06a0*/  LOP3.LUT R15, R14, 0xffffffe0, RZ, 0xc0, !PT ;  /* 0xffffffe00e0f7812 */ /* 0x000fc800078ec0ff */
[----:B------:R-:W-:-:S04]  /*06b0*/  IADD3 R15, PT, PT, R12, R15, RZ ;  /* 0x0000000f0c0f7210 */ /* 0x000fc80007ffe0ff */
[----:B------:R-:W-:-:S05]  /*06c0*/  LEA R14, R16, R15, 0x2 ;  /* 0x0000000f100e7211 */ /* 0x000fca00078e10ff */
[----:B----4-:R4:W-:Y:S01]  /*06d0*/  STS [R14], R13 ;  /* 0x0000000d0e007388 */ /* 0x0109e20000000800 */
[----:B------:R-:W-:Y:S05]  /*06e0*/  @!P0 BRA `(.L_x_487) ;  /* 0x0000000000408947 */ /* 0x000fea0003800000 */
[C---:B----4-:R-:W-:Y:S02]  /*06f0*/  LEA.HI R14, R19.reuse, UR4, RZ, 0x1d ;  /* 0x00000004130e7c11 */ /* 0x050fe4000f8fe8ff */
[----:B------:R-:W-:Y:S02]  /*0700*/  LOP3.LUT R13, R19, 0x7, RZ, 0xc0, !PT ;  /* 0x00000007130d7812 */ /* 0x000fe400078ec0ff */
[----:B------:R-:W-:Y:S02]  /*0710*/  ISETP.GE.AND P0, PT, R14, R11, PT ;  /* 0x0000000b0e00720c */ /* 0x000fe40003f06270 */
[----:B------:R-:W-:-:S04]  /*0720*/  LEA R11, R0, R13, 0x3 ;  /* 0x0000000d000b7211 */ /* 0x000fc800078e18ff */
[----:B------:R-:W-:-:S13]  /*0730*/  ISETP.GE.OR P0, PT, R11, R10, P0 ;  /* 0x0000000a0b00720c */ /* 0x000fda0000706670 */
[----:B------:R-:W4:Y:S01]  /*0740*/  @!P0 LDC.64 R8, c[0x0][0x380] ;  /* 0x0000e000ff088b82 */ /* 0x000f220000000a00 */
[----:B------:R-:W-:Y:S01]  /*0750*/  @!P0 IMAD R11, R14, R10, R11 ;  /* 0x0000000a0e0b8224 */ /* 0x000fe200078e020b */
[----:B------:R-:W-:-:S03]  /*0760*/  MOV R10, RZ ;  /* 0x000000ff000a7202 */ /* 0x000fc60000000f00 */
[----:B----4-:R-:W-:-:S05]  /*0770*/  @!P0 IMAD.WIDE R8, R11, 0x4, R8 ;  /* 0x000000040b088825 */ /* 0x010fca00078e0208 */
[----:B------:R-:W4:Y:S01]  /*0780*/  @!P0 LDG.E R10, desc[UR10][R8.64] ;  /* 0x0000000a080a8981 */ /* 0x000f22000c1e1900 */
[----:B------:R-:W-:Y:S02]  /*0790*/  SHF.L.U32 R11, R19, 0x2, RZ ;  /* 0x00000002130b7819 */ /* 0x000fe400000006ff */
[----:B------:R-:W-:Y:S02]  /*07a0*/  IADD3 R19, PT, PT, R2, R19, RZ ;  /* 0x0000001302137210 */ /* 0x000fe40007ffe0ff */
[----:B------:R-:W-:-:S05]  /*07b0*/  LOP3.LUT R11, R11, 0xffffffe0, RZ, 0xc0, !PT ;  /* 0xffffffe00b0b7812 */ /* 0x000fca00078ec0ff */
[----:B------:R-:W-:-:S05]  /*07c0*/  IMAD.IADD R11, R12, 0x1, R11 ;  /* 0x000000010c0b7824 */ /* 0x000fca00078e020b */
[----:B------:R-:W-:-:S05]  /*07d0*/  LEA R11, R13, R11, 0x2 ;  /* 0x0000000b0d0b7211 */ /* 0x000fca00078e10ff */
[----:B----4-:R4:W-:Y:S02]  /*07e0*/  STS [R11], R10 ;  /* 0x0000000a0b007388 */ /* 0x0109e40000000800 */
.L_x_487:
[----:B0123--:R-:W-:Y:S05]  /*07f0*/  BSYNC.RECONVERGENT B1 ;  /* 0x0000000000017941 */ /* 0x00ffea0003800200 */
.L_x_486:
[----:B------:R-:W-:Y:S01]  /*0800*/  ISETP.GE.U32.AND P3, PT, R3, 0x3, PT ;  /* 0x000000030300780c */ /* 0x000fe20003f66070 */
[----:B------:R-:W-:-:S12]  /*0810*/  BSSY.RECONVERGENT B1, `(.L_x_488) ;  /* 0x0000047000017945 */ /* 0x000fd80003800200 */
[----:B------:R-:W-:Y:S05]  /*0820*/  @!P3 BRA `(.L_x_489) ;  /* 0x000000040014b947 */ /* 0x000fea0003800000 */
[C---:B----4-:R-:W-:Y:S01]  /*0830*/  LEA R13, R2.reuse, R19, 0x1 ;  /* 0x00000013020d7211 */ /* 0x050fe200078e08ff */
[C-C-:B------:R-:W-:Y:S02]  /*0840*/  IMAD R15, R2.reuse, 0x3, R19.reuse ;  /* 0x00000003020f7824 */ /* 0x140fe400078e0213 */
[----:B------:R-:W-:-:S07]  /*0850*/  IMAD.IADD R17, R2, 0x1, R19 ;  /* 0x0000000102117824 */ /* 0x000fce00078e0213 */
.L_x_490:
[----:B------:R-:W-:Y:S01]  /*0860*/  SHF.R.U32.HI R16, RZ, 0x3, R17 ;  /* 0x00000003ff107819 */ /* 0x000fe20000011611 */
[----:B0-----:R-:W-:Y:S01]  /*0870*/  HFMA2 R18, -RZ, RZ, 0, 0 ;  /* 0x00000000ff127431 */ /* 0x001fe200000001ff */
[----:B------:R-:W-:Y:S02]  /*0880*/  LOP3.LUT R25, R17, 0x7, RZ, 0xc0, !PT ;  /* 0x0000000711197812 */ /* 0x000fe400078ec0ff */
[----:B------:R-:W-:Y:S02]  /*0890*/  IADD3 R8, PT, PT, R16, UR4, RZ ;  /* 0x0000000410087c10 */ /* 0x000fe4000fffe0ff */
[----:B------:R-:W-:Y:S02]  /*08a0*/  LEA R21, R0, R25, 0x3 ;  /* 0x0000001900157211 */ /* 0x000fe400078e18ff */
[----:B------:R-:W-:Y:S02]  /*08b0*/  ISETP.GE.AND P0, PT, R8, UR9, PT ;  /* 0x0000000908007c0c */ /* 0x000fe4000bf06270 */
[----:B------:R-:W-:-:S02]  /*08c0*/  SHF.R.U32.HI R14, RZ, 0x3, R19 ;  /* 0x00000003ff0e7819 */ /* 0x000fc40000011613 */
[----:B------:R-:W-:Y:S02]  /*08d0*/  ISETP.GE.OR P2, PT, R21, UR12, P0 ;  /* 0x0000000c15007c0c */ /* 0x000fe40008746670 */
[----:B------:R-:W-:Y:S02]  /*08e0*/  LOP3.LUT R27, R19, 0x7, RZ, 0xc0, !PT ;  /* 0x00000007131b7812 */ /* 0x000fe400078ec0ff */
[----:B------:R-:W-:Y:S02]  /*08f0*/  IADD3 R20, PT, PT, R14, UR4, RZ ;  /* 0x000000040e147c10 */ /* 0x000fe4000fffe0ff */
[----:B------:R-:W-:Y:S01]  /*0900*/  SHF.R.U32.HI R12, RZ, 0x3, R13 ;  /* 0x00000003ff0c7819 */ /* 0x000fe2000001160d */
[----:B------:R-:W-:Y:S01]  /*0910*/  IMAD R31, R0, 0x8, R27 ;  /* 0x00000008001f7824 */ /* 0x000fe200078e021b */
[----:B------:R-:W-:-:S04]  /*0920*/  ISETP.GE.AND P0, PT, R20, UR9, PT ;  /* 0x0000000914007c0c */ /* 0x000fc8000bf06270 */
[----:B------:R-:W-:Y:S01]  /*0930*/  ISETP.GE.OR P0, PT, R31, UR12, P0 ;  /* 0x0000000c1f007c0c */ /* 0x000fe20008706670 */
[----:B------:R-:W0:Y:S01]  /*0940*/  @!P2 LDC.64 R10, c[0x0][0x380] ;  /* 0x0000e000ff0aab82 */ /* 0x000e220000000a00 */
[----:B------:R-:W-:Y:S01]  /*0950*/  @!P2 IMAD R21, R8, UR12, R21 ;  /* 0x0000000c0815ac24 */ /* 0x000fe2000f8e0215 */
[----:B------:R-:W-:Y:S02]  /*0960*/  LOP3.LUT R23, R13, 0x7, RZ, 0xc0, !PT ;  /* 0x000000070d177812 */ /* 0x000fe400078ec0ff */
[----:B------:R-:W-:-:S08]  /*0970*/  IADD3 R26, PT, PT, R12, UR4, RZ ;  /* 0x000000040c1a7c10 */ /* 0x000fd0000fffe0ff */
[----:B------:R-:W-:Y:S01]  /*0980*/  @!P0 IMAD R31, R20, UR12, R31 ;  /* 0x0000000c141f8c24 */ /* 0x000fe2000f8e021f */
[----:B------:R-:W1:Y:S01]  /*0990*/  @!P0 LDC.64 R8, c[0x0][0x380] ;  /* 0x0000e000ff088b82 */ /* 0x000e620000000a00 */
[----:B------:R-:W-:Y:S01]  /*09a0*/  SHF.R.U32.HI R20, RZ, 0x3, R15 ;  /* 0x00000003ff147819 */ /* 0x000fe2000001160f */
[----:B------:R-:W-:-:S03]  /*09b0*/  IMAD R39, R0, 0x8, R23 ;  /* 0x0000000800277824 */ /* 0x000fc600078e0217 */
[----:B------:R-:W-:Y:S01]  /*09c0*/  IADD3 R24, PT, PT, R20, UR4, RZ ;  /* 0x0000000414187c10 */ /* 0x000fe2000fffe0ff */
[----:B0-----:R-:W-:Y:S01]  /*09d0*/  @!P2 IMAD.WIDE R10, R21, 0x4, R10 ;  /* 0x00000004150aa825 */ /* 0x001fe200078e020a */
[----:B------:R-:W-:Y:S02]  /*09e0*/  LOP3.LUT R21, R15, 0x7, RZ, 0xc0, !PT ;  /* 0x000000070f157812 */ /* 0x000fe400078ec0ff */
[----:B------:R-:W-:Y:S02]  /*09f0*/  ISETP.GE.AND P4, PT, R24, UR9, PT ;  /* 0x0000000918007c0c */ /* 0x000fe4000bf86270 */
[----:B------:R0:W2:Y:S01]  /*0a00*/  @!P2 LDG.E R18, desc[UR10][R10.64] ;  /* 0x0000000a0a12a981 */ /* 0x0000a2000c1e1900 */
[----:B------:R-:W-:Y:S02]  /*0a10*/  ISETP.GE.AND P2, PT, R26, UR9, PT ;  /* 0x000000091a007c0c */ /* 0x000fe4000bf46270 */
[----:B------:R-:W-:Y:S02]  /*0a20*/  LEA R29, R0, R21, 0x3 ;  /* 0x00000015001d7211 */ /* 0x000fe400078e18ff */
[----:B------:R-:W-:-:S02]  /*0a30*/  ISETP.GE.OR P2, PT, R39, UR12, P2 ;  /* 0x0000000c27007c0c */ /* 0x000fc40009746670 */
[----:B------:R-:W-:Y:S01]  /*0a40*/  ISETP.GE.OR P4, PT, R29, UR12, P4 ;  /* 0x0000000c1d007c0c */ /* 0x000fe2000a786670 */
[----:B-1----:R-:W-:Y:S01]  /*0a50*/  @!P0 IMAD.WIDE R30, R31, 0x4, R8 ;  /* 0x000000041f1e8825 */ /* 0x002fe200078e0208 */
[----:B------:R-:W-:-:S06]  /*0a60*/  MOV R22, RZ ;  /* 0x000000ff00167202 */ /* 0x000fcc0000000f00 */
[----:B------:R-:W3:Y:S03]  /*0a70*/  @!P0 LDG.E R22, desc[UR10][R30.64] ;  /* 0x0000000a1e168981 */ /* 0x000ee6000c1e1900 */
[----:B0-----:R-:W0:Y:S01]  /*0a80*/  @!P2 LDC.64 R10, c[0x0][0x380] ;  /* 0x0000e000ff0aab82 */ /* 0x001e220000000a00 */
[----:B------:R-:W-:Y:S02]  /*0a90*/  @!P2 IMAD R39, R26, UR12, R39 ;  /* 0x0000000c1a27ac24 */ /* 0x000fe4000f8e0227 */
[----:B------:R-:W-:Y:S02]  /*0aa0*/  HFMA2 R26, -RZ, RZ, 0, 0 ;  /* 0x00000000ff1a7431 */ /* 0x000fe400000001ff */
[----:B------:R-:W-:Y:S02]  /*0ab0*/  @!P4 IMAD R29, R24, UR12, R29 ;  /* 0x0000000c181dcc24 */ /* 0x000fe4000f8e021d */
[----:B------:R-:W-:Y:S01]  /*0ac0*/  IMAD.MOV.U32 R24, RZ, RZ, RZ ;  /* 0x000000ffff187224 */ /* 0x000fe200078e00ff */
[----:B------:R-:W1:Y:S01]  /*0ad0*/  @!P4 LDC.64 R8, c[0x0][0x380] ;  /* 0x0000e000ff08cb82 */ /* 0x000e620000000a00 */
[----:B0-----:R-:W-:-:S05]  /*0ae0*/  @!P2 IMAD.WIDE R10, R39, 0x4, R10 ;  /* 0x00000004270aa825 */ /* 0x001fca00078e020a */
[----:B------:R-:W4:Y:S01]  /*0af0*/  @!P2 LDG.E R26, desc[UR10][R10.64] ;  /* 0x0000000a0a1aa981 */ /* 0x000f22000c1e1900 */
[----:B-1----:R-:W-:-:S05]  /*0b00*/  @!P4 IMAD.WIDE R8, R29, 0x4, R8 ;  /* 0x000000041d08c825 */ /* 0x002fca00078e0208 */
[----:B------:R-:W5:Y:S01]  /*0b10*/  @!P4 LDG.E R24, desc[UR10][R8.64] ;  /* 0x0000000a0818c981 */ /* 0x000f62000c1e1900 */
[----:B------:R-:W0:Y:S01]  /*0b20*/  S2UR UR8, SR_CgaCtaId ;  /* 0x00000000000879c3 */ /* 0x000e220000008800 */
[----:B------:R-:W-:Y:S01]  /*0b30*/  UMOV UR6, 0x400 ;  /* 0x0000040000067882 */ /* 0x000fe20000000000 */
[----:B------:R-:W-:Y:S01]  /*0b40*/  IADD3 R19, PT, PT, R2, R19, R2 ;  /* 0x0000001302137210 */ /* 0x000fe20007ffe002 */
[----:B0-----:R-:W-:-:S06]  /*0b50*/  ULEA UR6, UR8, UR6, 0x18 ;  /* 0x0000000608067291 */ /* 0x001fcc000f8ec0ff */
[----:B------:R-:W-:Y:S02]  /*0b60*/  LEA R14, R14, UR6, 0x5 ;  /* 0x000000060e0e7c11 */ /* 0x000fe4000f8e28ff */
[----:B------:R-:W-:Y:S02]  /*0b70*/  LEA R16, R16, UR6, 0x5 ;  /* 0x0000000610107c11 */ /* 0x000fe4000f8e28ff */
[----:B------:R-:W-:Y:S02]  /*0b80*/  LEA R12, R12, UR6, 0x5 ;  /* 0x000000060c0c7c11 */ /* 0x000fe4000f8e28ff */
[----:B------:R-:W-:Y:S02]  /*0b90*/  LEA R20, R20, UR6, 0x5 ;  /* 0x0000000614147c11 */ /* 0x000fe4000f8e28ff */
[----:B------:R-:W-:Y:S02]  /*0ba0*/  LEA R27, R27, R14, 0x2 ;  /* 0x0000000e1b1b7211 */ /* 0x000fe400078e10ff */
[----:B------:R-:W-:Y:S01]  /*0bb0*/  LEA R25, R25, R16, 0x2 ;  /* 0x0000001019197211 */ /* 0x000fe200078e10ff */
[----:B------:R-:W-:Y:S01]  /*0bc0*/  IMAD R21, R21, 0x4, R20 ;  /* 0x0000000415157824 */ /* 0x000fe200078e0214 */
[----:B------:R-:W-:-:S02]  /*0bd0*/  LEA R23, R23, R12, 0x2 ;  /* 0x0000000c17177211 */ /* 0x000fc400078e10ff */
[----:B------:R-:W-:-:S04]  /*0be0*/  IADD3 R19, PT, PT, R2, R19, R2 ;  /* 0x0000001302137210 */ /* 0x000fc80007ffe002 */
[----:B------:R-:W-:Y:S02]  /*0bf0*/  ISETP.GE.U32.AND P0, PT, R19, 0x200, PT ;  /* 0x000002001300780c */ /* 0x000fe40003f06070 */
[C---:B------:R-:W-:Y:S02]  /*0c00*/  LEA R13, R2.reuse, R13, 0x2 ;  /* 0x0000000d020d7211 */ /* 0x040fe400078e10ff */
[C---:B------:R-:W-:Y:S02]  /*0c10*/  LEA R15, R2.reuse, R15, 0x2 ;  /* 0x0000000f020f7211 */ /* 0x040fe400078e10ff */
[----:B------:R-:W-:Y:S01]  /*0c20*/  LEA R17, R2, R17, 0x2 ;  /* 0x0000001102117211 */ /* 0x000fe200078e10ff */
[----:B---3--:R0:W-:Y:S04]  /*0c30*/  STS [R27], R22 ;  /* 0x000000161b007388 */ /* 0x0081e80000000800 */
[----:B--2---:R0:W-:Y:S04]  /*0c40*/  STS [R25], R18 ;  /* 0x0000001219007388 */ /* 0x0041e80000000800 */
[----:B----4-:R0:W-:Y:S04]  /*0c50*/  STS [R23], R26 ;  /* 0x0000001a17007388 */ /* 0x0101e80000000800 */
[----:B-----5:R0:W-:Y:S01]  /*0c60*/  STS [R21], R24 ;  /* 0x0000001815007388 */ /* 0x0201e20000000800 */
[----:B------:R-:W-:Y:S05]  /*0c70*/  @!P0 BRA `(.L_x_490) ;  /* 0xfffffff800f88947 */ /* 0x000fea000383ffff */
.L_x_489:
[----:B------:R-:W-:Y:S05]  /*0c80*/  BSYNC.RECONVERGENT B1 ;  /* 0x0000000000017941 */ /* 0x000fea0003800200 */
.L_x_488:
[----:B------:R-:W-:Y:S01]  /*0c90*/  BSSY.RECONVERGENT B1, `(.L_x_491) ;  /* 0x0000041000017945 */ /* 0x000fe20003800200 */
[----:B----4-:R-:W-:-:S03]  /*0ca0*/  IMAD.MOV.U32 R13, RZ, RZ, R33 ;  /* 0x000000ffff0d7224 */ /* 0x010fc600078e0021 */
[----:B------:R-:W-:Y:S05]  /*0cb0*/  @!P1 BRA `(.L_x_492) ;  /* 0x0000000000f89947 */ /* 0x000fea0003800000 */
[----:B------:R-:W1:Y:S01]  /*0cc0*/  LDC R11, c[0x0][0x3a0] ;  /* 0x0000e800ff0b7b82 */ /* 0x000e620000000800 */
[----:B------:R-:W-:Y:S02]  /*0cd0*/  SHF.R.U32.HI R15, RZ, 0x6, R33 ;  /* 0x00000006ff0f7819 */ /* 0x000fe40000011621 */
[----:B------:R-:W-:Y:S02]  /*0ce0*/  LOP3.LUT R8, R33, 0x3f, RZ, 0xc0, !PT ;  /* 0x0000003f21087812 */ /* 0x000fe400078ec0ff */
[----:B------:R-:W-:Y:S02]  /*0cf0*/  LEA R12, R0, R15, 0x3 ;  /* 0x0000000f000c7211 */ /* 0x000fe400078e18ff */
[----:B------:R-:W-:Y:S01]  /*0d00*/  IADD3 R13, PT, PT, R8, UR5, RZ ;  /* 0x00000005080d7c10 */ /* 0x000fe2000fffe0ff */
[----:B------:R-:W2:Y:S01]  /*0d10*/  LDC R10, c[0x0][0x39c] ;  /* 0x0000e700ff0a7b82 */ /* 0x000ea20000000800 */
[----:B------:R-:W-:Y:S02]  /*0d20*/  MOV R14, RZ ;  /* 0x000000ff000e7202 */ /* 0x000fe40000000f00 */
[----:B-1----:R-:W-:-:S04]  /*0d30*/  ISETP.GE.AND P0, PT, R12, R11, PT ;  /* 0x0000000b0c00720c */ /* 0x002fc80003f06270 */
[----:B--2---:R-:W-:-:S13]  /*0d40*/  ISETP.GE.OR P0, PT, R13, R10, P0 ;  /* 0x0000000a0d00720c */ /* 0x004fda0000706670 */
[----:B------:R-:W1:Y:S01]  /*0d50*/  @!P0 LDC.64 R8, c[0x0][0x388] ;  /* 0x0000e200ff088b82 */ /* 0x000e620000000a00 */
[----:B------:R-:W-:-:S04]  /*0d60*/  @!P0 IMAD R13, R12, R10, R13 ;  /* 0x0000000a0c0d8224 */ /* 0x000fc800078e020d */
[----:B-1----:R-:W-:-:S05]  /*0d70*/  @!P0 IMAD.WIDE R8, R13, 0x4, R8 ;  /* 0x000000040d088825 */ /* 0x002fca00078e0208 */
[----:B------:R-:W2:Y:S01]  /*0d80*/  @!P0 LDG.E R14, desc[UR10][R8.64] ;  /* 0x0000000a080e8981 */ /* 0x000ea2000c1e1900 */
[----:B------:R-:W-:Y:S01]  /*0d90*/  MOV R12, 0x400 ;  /* 0x00000400000c7802 */ /* 0x000fe20000000f00 */
[C---:B------:R-:W-:Y:S01]  /*0da0*/  IMAD.IADD R17, R33.reuse, 0x1, R2 ;  /* 0x0000000121117824 */ /* 0x040fe200078e0202 */
[----:B------:R-:W-:Y:S01]  /*0db0*/  SHF.L.U32 R16, R33, 0x2, RZ ;  /* 0x0000000221107819 */ /* 0x000fe200000006ff */
[----:B------:R-:W1:Y:S01]  /*0dc0*/  S2R R13, SR_CgaCtaId ;  /* 0x00000000000d7919 */ /* 0x000e620000008800 */
[----:B------:R-:W-:Y:S01]  /*0dd0*/  ISETP.NE.AND P0, PT, R7, 0x1, PT ;  /* 0x000000010700780c */ /* 0x000fe20003f05270 */
[----:B------:R-:W-:Y:S01]  /*0de0*/  VIADD R12, R12, 0x800 ;  /* 0x000008000c0c7836 */ /* 0x000fe20000000000 */
[----:B------:R-:W-:-:S04]  /*0df0*/  LOP3.LUT R16, R16, 0xfc, RZ, 0xc0, !PT ;  /* 0x000000fc10107812 */ /* 0x000fc800078ec0ff */
[----:B-1----:R-:W-:-:S04]  /*0e00*/  LEA R12, R13, R12, 0x18 ;  /* 0x0000000c0d0c7211 */ /* 0x002fc800078ec0ff */
[----:B------:R-:W-:-:S04]  /*0e10*/  LEA R13, R15, R12, 0x8 ;  /* 0x0000000c0f0d7211 */ /* 0x000fc800078e40ff */
[----:B------:R-:W-:Y:S02]  /*0e20*/  IADD3 R15, PT, PT, R13, R16, RZ ;  /* 0x000000100d0f7210 */ /* 0x000fe40007ffe0ff */
[----:B------:R-:W-:-:S03]  /*0e30*/  MOV R13, R17 ;  /* 0x00000011000d7202 */ /* 0x000fc60000000f00 */
[----:B--2---:R1:W-:Y:S01]  /*0e40*/  STS [R15], R14 ;  /* 0x0000000e0f007388 */ /* 0x0043e20000000800 */
[----:B------:R-:W-:Y:S05]  /*0e50*/  @!P0 BRA `(.L_x_492) ;  /* 0x0000000000908947 */ /* 0x000fea0003800000 */
[----:B-1----:R-:W-:Y:S02]  /*0e60*/  SHF.R.U32.HI R15, RZ, 0x6, R17 ;  /* 0x00000006ff0f7819 */ /* 0x002fe40000011611 */
[----:B------:R-:W-:Y:S02]  /*0e70*/  LOP3.LUT R8, R17, 0x3f, RZ, 0xc0, !PT ;  /* 0x0000003f11087812 */ /* 0x000fe400078ec0ff */
[----:B------:R-:W-:Y:S02]  /*0e80*/  LEA R14, R0, R15, 0x3 ;  /* 0x0000000f000e7211 */ /* 0x000fe400078e18ff */
[----:B------:R-:W-:Y:S02]  /*0e90*/  IADD3 R13, PT, PT, R8, UR5, RZ ;  /* 0x00000005080d7c10 */ /* 0x000fe4000fffe0ff */
[----:B------:R-:W-:-:S04]  /*0ea0*/  ISETP.GE.AND P0, PT, R14, R11, PT ;  /* 0x0000000b0e00720c */ /* 0x000fc80003f06270 */
[----:B------:R-:W-:-:S13]  /*0eb0*/  ISETP.GE.OR P0, PT, R13, R10, P0 ;  /* 0x0000000a0d00720c */ /* 0x000fda0000706670 */
[----:B------:R-:W1:Y:S01]  /*0ec0*/  @!P0 LDC.64 R8, c[0x0][0x388] ;  /* 0x0000e200ff088b82 */ /* 0x000e620000000a00 */
[----:B------:R-:W-:Y:S02]  /*0ed0*/  @!P0 IMAD R13, R14, R10, R13 ;  /* 0x0000000a0e0d8224 */ /* 0x000fe400078e020d */
[----:B------:R-:W-:Y:S02]  /*0ee0*/  IMAD.MOV.U32 R14, RZ, RZ, RZ ;  /* 0x000000ffff0e7224 */ /* 0x000fe400078e00ff */
[----:B-1----:R-:W-:-:S05]  /*0ef0*/  @!P0 IMAD.WIDE R8, R13, 0x4, R8 ;  /* 0x000000040d088825 */ /* 0x002fca00078e0208 */
[----:B------:R-:W2:Y:S01]  /*0f00*/  @!P0 LDG.E R14, desc[UR10][R8.64] ;  /* 0x0000000a080e8981 */ /* 0x000ea2000c1e1900 */
[----:B------:R-:W-:Y:S02]  /*0f10*/  SHF.L.U32 R16, R17, 0x2, RZ ;  /* 0x0000000211107819 */ /* 0x000fe400000006ff */
[----:B------:R-:W-:Y:S02]  /*0f20*/  LEA R13, R15, R12, 0x8 ;  /* 0x0000000c0f0d7211 */ /* 0x000fe400078e40ff */
[----:B------:R-:W-:Y:S02]  /*0f30*/  LOP3.LUT R16, R16, 0xfc, RZ, 0xc0, !PT ;  /* 0x000000fc10107812 */ /* 0x000fe400078ec0ff */
[----:B------:R-:W-:Y:S02]  /*0f40*/  ISETP.NE.AND P0, PT, R7, 0x2, PT ;  /* 0x000000020700780c */ /* 0x000fe40003f05270 */
[----:B------:R-:W-:Y:S01]  /*0f50*/  IADD3 R15, PT, PT, R13, R16, RZ ;  /* 0x000000100d0f7210 */ /* 0x000fe20007ffe0ff */
[----:B------:R-:W-:-:S04]  /*0f60*/  IMAD.IADD R13, R2, 0x1, R17 ;  /* 0x00000001020d7824 */ /* 0x000fc800078e0211 */
[----:B--2---:R2:W-:Y:S06]  /*0f70*/  STS [R15], R14 ;  /* 0x0000000e0f007388 */ /* 0x0045ec0000000800 */
[----:B------:R-:W-:Y:S05]  /*0f80*/  @!P0 BRA `(.L_x_492) ;  /* 0x0000000000448947 */ /* 0x000fea0003800000 */
[----:B--2---:R-:W-:Y:S02]  /*0f90*/  SHF.R.U32.HI R15, RZ, 0x6, R13 ;  /* 0x00000006ff0f7819 */ /* 0x004fe4000001160d */
[----:B------:R-:W-:Y:S02]  /*0fa0*/  LOP3.LUT R7, R13, 0x3f, RZ, 0xc0, !PT ;  /* 0x0000003f0d077812 */ /* 0x000fe400078ec0ff */
[----:B------:R-:W-:Y:S02]  /*0fb0*/  LEA R14, R0, R15, 0x3 ;  /* 0x0000000f000e7211 */ /* 0x000fe400078e18ff */
[----:B------:R-:W-:Y:S02]  /*0fc0*/  IADD3 R7, PT, PT, R7, UR5, RZ ;  /* 0x0000000507077c10 */ /* 0x000fe4000fffe0ff */
[----:B------:R-:W-:-:S04]  /*0fd0*/  ISETP.GE.AND P0, PT, R14, R11, PT ;  /* 0x0000000b0e00720c */ /* 0x000fc80003f06270 */
[----:B------:R-:W-:-:S13]  /*0fe0*/  ISETP.GE.OR P0, PT, R7, R10, P0 ;  /* 0x0000000a0700720c */ /* 0x000fda0000706670 */
[----:B------:R-:W1:Y:S01]  /*0ff0*/  @!P0 LDC.64 R8, c[0x0][0x388] ;  /* 0x0000e200ff088b82 */ /* 0x000e620000000a00 */
[----:B------:R-:W-:Y:S02]  /*1000*/  @!P0 IMAD R11, R14, R10, R7 ;  /* 0x0000000a0e0b8224 */ /* 0x000fe400078e0207 */
[----:B------:R-:W-:Y:S02]  /*1010*/  HFMA2 R7, -RZ, RZ, 0, 0 ;  /* 0x00000000ff077431 */ /* 0x000fe400000001ff */
[----:B-1----:R-:W-:-:S05]  /*1020*/  @!P0 IMAD.WIDE R8, R11, 0x4, R8 ;  /* 0x000000040b088825 */ /* 0x002fca00078e0208 */
[----:B------:R-:W2:Y:S01]  /*1030*/  @!P0 LDG.E R7, desc[UR10][R8.64] ;  /* 0x0000000a08078981 */ /* 0x000ea2000c1e1900 */
[----:B------:R-:W-:Y:S01]  /*1040*/  IMAD.SHL.U32 R11, R13, 0x4, RZ ;  /* 0x000000040d0b7824 */ /* 0x000fe200078e00ff */
[----:B------:R-:W-:Y:S02]  /*1050*/  LEA R12, R15, R12, 0x8 ;  /* 0x0000000c0f0c7211 */ /* 0x000fe400078e40ff */
[----:B------:R-:W-:Y:S02]  /*1060*/  IADD3 R13, PT, PT, R2, R13, RZ ;  /* 0x0000000d020d7210 */ /* 0x000fe40007ffe0ff */
[----:B------:R-:W-:-:S04]  /*1070*/  LOP3.LUT R11, R11, 0xfc, RZ, 0xc0, !PT ;  /* 0x000000fc0b0b7812 */ /* 0x000fc800078ec0ff */
[----:B------:R-:W-:-:S05]  /*1080*/  IADD3 R12, PT, PT, R12, R11, RZ ;  /* 0x0000000b0c0c7210 */ /* 0x000fca0007ffe0ff */
[----:B--2---:R3:W-:Y:S02]  /*1090*/  STS [R12], R7 ;  /* 0x000000070c007388 */ /* 0x0047e40000000800 */
.L_x_492:
[----:B------:R-:W-:Y:S05]  /*10a0*/  BSYNC.RECONVERGENT B1 ;  /* 0x0000000000017941 */ /* 0x000fea0003800200 */
.L_x_491:
[----:B------:R-:W-:Y:S05]  /*10b0*/  @!P3 BRA `(.L_x_485) ;  /* 0x000000040004b947 */ /* 0x000fea0003800000 */
.L_x_493:
[----:B0-----:R-:W-:Y:S02]  /*10c0*/  SHF.R.U32.HI R23, RZ, 0x6, R13 ;  /* 0x00000006ff177819 */ /* 0x001fe4000001160d */
[----:B------:R-:W-:Y:S02]  /*10d0*/  LOP3.LUT R24, R13, 0x3f, RZ, 0xc0, !PT ;  /* 0x0000003f0d187812 */ /* 0x000fe400078ec0ff */
[----:B---3--:R-:W-:Y:S01]  /*10e0*/  IADD3 R7, PT, PT, R2, R13, RZ ;  /* 0x0000000d02077210 */ /* 0x008fe20007ffe0ff */
[----:B------:R-:W-:Y:S01]  /*10f0*/  IMAD R10, R0, 0x8, R23 ;  /* 0x00000008000a7824 */ /* 0x000fe200078e0217 */
[----:B-12---:R-:W-:Y:S02]  /*1100*/  IADD3 R15, PT, PT, R24, UR5, RZ ;  /* 0x00000005180f7c10 */ /* 0x006fe4000fffe0ff */
[----:B------:R-:W-:Y:S02]  /*1110*/  IADD3 R11, PT, PT, R2, R7, RZ ;  /* 0x00000007020b7210 */ /* 0x000fe40007ffe0ff */
[----:B------:R-:W-:-:S02]  /*1120*/  ISETP.GE.AND P0, PT, R10, UR13, PT ;  /* 0x0000000d0a007c0c */ /* 0x000fc4000bf06270 */
[----:B------:R-:W-:Y:S02]  /*1130*/  SHF.R.U32.HI R21, RZ, 0x6, R7 ;  /* 0x00000006ff157819 */ /* 0x000fe40000011607 */
[----:B------:R-:W-:Y:S02]  /*1140*/  ISETP.GE.OR P0, PT, R15, UR14, P0 ;  /* 0x0000000e0f007c0c */ /* 0x000fe40008706670 */
[----:B------:R-:W-:Y:S01]  /*1150*/  LOP3.LUT R22, R7, 0x3f, RZ, 0xc0, !PT ;  /* 0x0000003f07167812 */ /* 0x000fe200078ec0ff */
[----:B------:R-:W-:Y:S01]  /*1160*/  IMAD R16, R0, 0x8, R21 ;  /* 0x0000000800107824 */ /* 0x000fe200078e0215 */
[----:B------:R-:W-:Y:S02]  /*1170*/  IADD3 R7, PT, PT, R2, R11, RZ ;  /* 0x0000000b02077210 */ /* 0x000fe40007ffe0ff */
[----:B------:R-:W-:Y:S02]  /*1180*/  SHF.R.U32.HI R17, RZ, 0x6, R11 ;  /* 0x00000006ff117819 */ /* 0x000fe4000001160b */
[----:B------:R-:W-:-:S02]  /*1190*/  SHF.R.U32.HI R25, RZ, 0x6, R7 ;  /* 0x00000006ff197819 */ /* 0x000fc40000011607 */
[----:B------:R-:W-:Y:S02]  /*11a0*/  LOP3.LUT R20, R11, 0x3f, RZ, 0xc0, !PT ;  /* 0x0000003f0b147812 */ /* 0x000fe400078ec0ff */
[C---:B------:R-:W-:Y:S01]  /*11b0*/  LEA R26, R0.reuse, R17, 0x3 ;  /* 0x00000011001a7211 */ /* 0x040fe200078e18ff */
[----:B------:R-:W0:Y:S01]  /*11c0*/  @!P0 LDC.64 R8, c[0x0][0x388] ;  /* 0x0000e200ff088b82 */ /* 0x000e220000000a00 */
[----:B------:R-:W-:Y:S01]  /*11d0*/  IMAD R30, R0, 0x8, R25 ;  /* 0x00000008001e7824 */ /* 0x000fe200078e0219 */
[----:B------:R-:W-:Y:S01]  /*11e0*/  LOP3.LUT R18, R7, 0x3f, RZ, 0xc0, !PT ;  /* 0x0000003f07127812 */ /* 0x000fe200078ec0ff */
[----:B------:R-:W-:Y:S01]  /*11f0*/  @!P0 IMAD R15, R10, UR14, R15 ;  /* 0x0000000e0a0f8c24 */ /* 0x000fe2000f8e020f */
[----:B------:R-:W-:Y:S02]  /*1200*/  IADD3 R19, PT, PT, R22, UR5, RZ ;  /* 0x0000000516137c10 */ /* 0x000fe4000fffe0ff */
[----:B------:R-:W-:Y:S02]  /*1210*/  ISETP.GE.AND P1, PT, R16, UR13, PT ;  /* 0x0000000d10007c0c */ /* 0x000fe4000bf26270 */
[----:B------:R-:W-:-:S02]  /*1220*/  IADD3 R29, PT, PT, R20, UR5, RZ ;  /* 0x00000005141d7c10 */ /* 0x000fc4000fffe0ff */
[----:B------:R-:W-:Y:S02]  /*1230*/  ISETP.GE.AND P2, PT, R26, UR13, PT ;  /* 0x0000000d1a007c0c */ /* 0x000fe4000bf46270 */
[----:B------:R-:W-:Y:S02]  /*1240*/  IADD3 R27, PT, PT, R18, UR5, RZ ;  /* 0x00000005121b7c10 */ /* 0x000fe4000fffe0ff */
[----:B------:R-:W-:Y:S02]  /*1250*/  ISETP.GE.AND P3, PT, R30, UR13, PT ;  /* 0x0000000d1e007c0c */ /* 0x000fe4000bf66270 */
[----:B------:R-:W-:Y:S02]  /*1260*/  ISETP.GE.OR P1, PT, R19, UR14, P1 ;  /* 0x0000000e13007c0c */ /* 0x000fe40008f26670 */
[----:B------:R-:W-:Y:S02]  /*1270*/  ISETP.GE.OR P2, PT, R29, UR14, P2 ;  /* 0x0000000e1d007c0c */ /* 0x000fe40009746670 */
[----:B------:R-:W-:-:S02]  /*1280*/  ISETP.GE.OR P3, PT, R27, UR14, P3 ;  /* 0x0000000e1b007c0c */ /* 0x000fc40009f66670 */
[----:B------:R-:W-:Y:S01]  /*1290*/  MOV R31, RZ ;  /* 0x000000ff001f7202 */ /* 0x000fe20000000f00 */
[----:B0-----:R-:W-:-:S06]  /*12a0*/  @!P0 IMAD.WIDE R14, R15, 0x4, R8 ;  /* 0x000000040f0e8825 */ /* 0x001fcc00078e0208 */
[----:B------:R-:W0:Y:S01]  /*12b0*/  @!P1 LDC.64 R12, c[0x0][0x388] ;  /* 0x0000e200ff0c9b82 */ /* 0x000e220000000a00 */
[----:B------:R-:W-:Y:S01]  /*12c0*/  @!P1 IMAD R19, R16, UR14, R19 ;  /* 0x0000000e10139c24 */ /* 0x000fe2000f8e0213 */
[----:B------:R1:W2:Y:S01]  /*12d0*/  @!P0 LDG.E R31, desc[UR10][R14.64] ;  /* 0x0000000a0e1f8981 */ /* 0x0002a2000c1e1900 */
[----:B------:R-:W-:Y:S02]  /*12e0*/  @!P2 IMAD R29, R26, UR14, R29 ;  /* 0x0000000e1a1dac24 */ /* 0x000fe4000f8e021d */
[----:B------:R-:W-:Y:S02]  /*12f0*/  @!P3 IMAD R27, R30, UR14, R27 ;  /* 0x0000000e1e1bbc24 */ /* 0x000fe4000f8e021b */
[----:B------:R-:W-:Y:S01]  /*1300*/  IMAD.MOV.U32 R16, RZ, RZ, RZ ;  /* 0x000000ffff107224 */ /* 0x000fe200078e00ff */
[----:B------:R-:W3:Y:S01]  /*1310*/  @!P2 LDC.64 R8, c[0x0][0x388] ;  /* 0x0000e200ff08ab82 */ /* 0x000ee20000000a00 */
[----:B-1----:R-:W-:-:S07]  /*1320*/  CS2R R14, SRZ ;  /* 0x00000000000e7805 */ /* 0x002fce000001ff00 */
[----:B------:R-:W1:Y:S01]  /*1330*/  @!P3 LDC.64 R10, c[0x0][0x388] ;  /* 0x0000e200ff0abb82 */ /* 0x000e620000000a00 */
[----:B0-----:R-:W-:-:S05]  /*1340*/  @!P1 IMAD.WIDE R12, R19, 0x4, R12 ;  /* 0x00000004130c9825 */ /* 0x001fca00078e020c */
[----:B------:R0:W4:Y:S01]  /*1350*/  @!P1 LDG.E R16, desc[UR10][R12.64] ;  /* 0x0000000a0c109981 */ /* 0x000122000c1e1900 */
[----:B---3--:R-:W-:-:S05]  /*1360*/  @!P2 IMAD.WIDE R8, R29, 0x4, R8 ;  /* 0x000000041d08a825 */ /* 0x008fca00078e0208 */
[----:B------:R-:W3:Y:S01]  /*1370*/  @!P2 LDG.E R15, desc[UR10][R8.64] ;  /* 0x0000000a080fa981 */ /* 0x000ee2000c1e1900 */
[----:B-1----:R-:W-:-:S05]  /*1380*/  @!P3 IMAD.WIDE R10, R27, 0x4, R10 ;  /* 0x000000041b0ab825 */ /* 0x002fca00078e020a */
[----:B------:R-:W5:Y:S01]  /*1390*/  @!P3 LDG.E R14, desc[UR10][R10.64] ;  /* 0x0000000a0a0eb981 */ /* 0x000f62000c1e1900 */
[----:B------:R-:W1:Y:S01]  /*13a0*/  S2UR UR8, SR_CgaCtaId ;  /* 0x00000000000879c3 */ /* 0x000e620000008800 */
[----:B------:R-:W-:Y:S02]  /*13b0*/  UMOV UR6, 0x400 ;  /* 0x0000040000067882 */ /* 0x000fe40000000000 */
[----:B------:R-:W-:Y:S01]  /*13c0*/  UIADD3 UR6, UPT, UPT, UR6, 0x800, URZ ;  /* 0x0000080006067890 */ /* 0x000fe2000fffe0ff */
[----:B0-----:R-:W-:-:S03]  /*13d0*/  IADD3 R13, PT, PT, R2, R7, RZ ;  /* 0x00000007020d7210 */ /* 0x001fc60007ffe0ff */
[----:B-1----:R-:W-:-:S06]  /*13e0*/  ULEA UR6, UR8, UR6, 0x18 ;  /* 0x0000000608067291 */ /* 0x002fcc000f8ec0ff */
        /* <DEDUP_REMOVED lines=8> */
[----:B------:R-:W-:Y:S01]  /*1470*/  ISETP.GE.U32.AND P0, PT, R13, 0x200, PT ;  /* 0x000002000d00780c */ /* 0x000fe20003f06070 */
[----:B--2---:R0:W-:Y:S04]  /*1480*/  STS [R24], R31 ;  /* 0x0000001f18007388 */ /* 0x0041e80000000800 */
[----:B----4-:R0:W-:Y:S04]  /*1490*/  STS [R21], R16 ;  /* 0x0000001015007388 */ /* 0x0101e80000000800 */
[----:B---3--:R0:W-:Y:S04]  /*14a0*/  STS [R20], R15 ;  /* 0x0000000f14007388 */ /* 0x0081e80000000800 */
[----:B-----5:R0:W-:Y:S01]  /*14b0*/  STS [R25], R14 ;  /* 0x0000000e19007388 */ /* 0x0201e20000000800 */
[----:B------:R-:W-:Y:S05]  /*14c0*/  @!P0 BRA `(.L_x_493) ;  /* 0xfffffff800fc8947 */ /* 0x000fea000383ffff */
.L_x_485:
[----:B0123--:R-:W-:Y:S05]  /*14d0*/  BSYNC.RECONVERGENT B0 ;  /* 0x0000000000007941 */ /* 0x00ffea0003800200 */
.L_x_484:
[----:B------:R-:W0:Y:S01]  /*14e0*/  S2R R34, SR_TID.Y ;  /* 0x0000000000227919 */ /* 0x000e220000002200 */
[----:B------:R-:W1:Y:S01]  /*14f0*/  S2UR UR8, SR_CgaCtaId ;  /* 0x00000000000879c3 */ /* 0x000e620000008800 */
[----:B------:R-:W-:-:S07]  /*1500*/  UMOV UR6, 0x400 ;  /* 0x0000040000067882 */ /* 0x000fce0000000000 */
[----:B------:R-:W-:Y:S01]  /*1510*/  BAR.SYNC.DEFER_BLOCKING 0x0 ;  /* 0x0000000000007b1d */ /* 0x000fe20000010000 */
[----:B------:R-:W-:Y:S01]  /*1520*/  UIADD3 UR9, UPT, UPT, UR6, 0x800, URZ ;  /* 0x0000080006097890 */ /* 0x000fe2000fffe0ff */
[C---:B------:R-:W-:Y:S02]  /*1530*/  ISETP.NE.AND P0, PT, R0.reuse, UR7, PT ;  /* 0x0000000700007c0c */ /* 0x040fe4000bf05270 */
[----:B------:R-:W-:Y:S02]  /*1540*/  IADD3 R0, PT, PT, R0, 0x1, RZ ;  /* 0x0000000100007810 */ /* 0x000fe40007ffe0ff */
[----:B------:R-:W2:Y:S01]  /*1550*/  S2R R32, SR_TID.X ;  /* 0x0000000000207919 */ /* 0x000ea20000002100 */
[----:B-1----:R-:W-:Y:S02]  /*1560*/  ULEA UR6, UR8, UR6, 0x18 ;  /* 0x0000000608067291 */ /* 0x002fe4000f8ec0ff */
[----:B------:R-:W-:-:S04]  /*1570*/  ULEA UR9, UR8, UR9, 0x18 ;  /* 0x0000000908097291 */ /* 0x000fc8000f8ec0ff */
[----:B0-----:R-:W-:-:S05]  /*1580*/  LEA R34, R34, UR6, 0x7 ;  /* 0x0000000622227c11 */ /* 0x001fca000f8e38ff */
[----:B------:R-:W-:Y:S04]  /*1590*/  LDS.128 R20, [R34] ;  /* 0x0000000022147984 */ /* 0x000fe80000000c00 */
[----:B------:R-:W-:Y:S01]  /*15a0*/  LDS.128 R8, [R34+0x20] ;  /* 0x0000200022087984 */ /* 0x000fe20000000c00 */
[----:B--2---:R-:W-:-:S03]  /*15b0*/  LEA R32, R32, UR9, 0x4 ;  /* 0x0000000920207c11 */ /* 0x004fc6000f8e20ff */
[----:B------:R-:W-:Y:S04]  /*15c0*/  LDS.128 R12, [R34+0x40] ;  /* 0x00004000220c7984 */ /* 0x000fe80000000c00 */
[----:B------:R-:W0:Y:S04]  /*15d0*/  LDS.128 R16, [R32] ;  /* 0x0000000020107984 */ /* 0x000e280000000c00 */
[----:B------:R-:W1:Y:S01]  /*15e0*/  LDS.128 R24, [R32+0x100] ;  /* 0x0001000020187984 */ /* 0x000e620000000c00 */
[C---:B0-----:R-:W-:Y:S01]  /*15f0*/  FFMA R4, R20.reuse, R17, R4 ;  /* 0x0000001114047223 */ /* 0x041fe20000000004 */
[C---:B------:R-:W-:Y:S01]  /*1600*/  FFMA R41, R20.reuse, R16, R5 ;  /* 0x0000001014297223 */ /* 0x040fe20000000005 */
[C---:B------:R-:W-:Y:S01]  /*1610*/  FFMA R39, R20.reuse, R18, R35 ;  /* 0x0000001214277223 */ /* 0x040fe20000000023 */
[----:B------:R-:W-:Y:S01]  /*1620*/  FFMA R20, R20, R19, R6 ;  /* 0x0000001314147223 */ /* 0x000fe20000000006 */
[C---:B-1----:R-:W-:Y:S01]  /*1630*/  FFMA R35, R21.reuse, R25, R4 ;  /* 0x0000001915237223 */ /* 0x042fe20000000004 */
[C---:B------:R-:W-:Y:S01]  /*1640*/  FFMA R51, R8.reuse, R16, R51 ;  /* 0x0000001008337223 */ /* 0x040fe20000000033 */
[----:B------:R-:W0:Y:S01]  /*1650*/  LDS.128 R4, [R34+0x60] ;  /* 0x0000600022047984 */ /* 0x000e220000000c00 */
[C---:B------:R-:W-:Y:S01]  /*1660*/  FFMA R44, R8.reuse, R17, R44 ;  /* 0x00000011082c7223 */ /* 0x040fe2000000002c */
[C---:B------:R-:W-:Y:S01]  /*1670*/  FFMA R43, R8.reuse, R18, R43 ;  /* 0x00000012082b7223 */ /* 0x040fe2000000002b */
[----:B------:R-:W-:Y:S01]  /*1680*/  FFMA R38, R8, R19, R38 ;  /* 0x0000001308267223 */ /* 0x000fe20000000026 */
[C---:B------:R-:W-:Y:S01]  /*1690*/  FFMA R47, R12.reuse, R16, R47 ;  /* 0x000000100c2f7223 */ /* 0x040fe2000000002f */
[C---:B------:R-:W-:Y:S01]  /*16a0*/  FFMA R36, R12.reuse, R17, R36 ;  /* 0x000000110c247223 */ /* 0x040fe20000000024 */
[C---:B------:R-:W-:Y:S01]  /*16b0*/  FFMA R37, R12.reuse, R18, R37 ;  /* 0x000000120c257223 */ /* 0x040fe20000000025 */
        /* <DEDUP_REMOVED lines=8> */
[C---:B------:R-:W-:Y:S01]  /*1740*/  FFMA R21, R13.reuse, R25, R36 ;  /* 0x000000190d157223 */ /* 0x040fe20000000024 */
[----:B------:R-:W-:Y:S01]  /*1750*/  FFMA R47, R24, R13, R47 ;  /* 0x0000000d182f7223 */ /* 0x000fe2000000002f */
[C---:B------:R-:W-:Y:S01]  /*1760*/  FFMA R37, R13.reuse, R26, R37 ;  /* 0x0000001a0d257223 */ /* 0x040fe20000000025 */
[----:B------:R-:W-:Y:S01]  /*1770*/  FFMA R42, R13, R27, R42 ;  /* 0x0000001b0d2a7223 */ /* 0x000fe2000000002a */
[C---:B0-----:R-:W-:Y:S01]  /*1780*/  FFMA R8, R4.reuse, R17, R28 ;  /* 0x0000001104087223 */ /* 0x041fe2000000001c */
[C---:B------:R-:W-:Y:S01]  /*1790*/  FFMA R53, R4.reuse, R16, R53 ;  /* 0x0000001004357223 */ /* 0x040fe20000000035 */
[----:B------:R-:W0:Y:S01]  /*17a0*/  LDS.128 R28, [R32+0x200] ;  /* 0x00020000201c7984 */ /* 0x000e220000000c00 */
[C---:B------:R-:W-:Y:S01]  /*17b0*/  FFMA R45, R4.reuse, R18, R45 ;  /* 0x00000012042d7223 */ /* 0x040fe2000000002d */
[----:B------:R-:W-:Y:S01]  /*17c0*/  FFMA R40, R4, R19, R40 ;  /* 0x0000001304287223 */ /* 0x000fe20000000028 */
[----:B------:R-:W-:Y:S01]  /*17d0*/  FFMA R9, R24, R5, R53 ;  /* 0x0000000518097223 */ /* 0x000fe20000000035 */
[----:B------:R-:W1:Y:S01]  /*17e0*/  LDS.128 R16, [R32+0x300] ;  /* 0x0003000020107984 */ /* 0x000e620000000c00 */
[C---:B------:R-:W-:Y:S01]  /*17f0*/  FFMA R25, R5.reuse, R25, R8 ;  /* 0x0000001905197223 */ /* 0x040fe20000000008 */
[C---:B------:R-:W-:Y:S01]  /*1800*/  FFMA R45, R5.reuse, R26, R45 ;  /* 0x0000001a052d7223 */ /* 0x040fe2000000002d */
[----:B------:R-:W-:Y:S01]  /*1810*/  FFMA R40, R5, R27, R40 ;  /* 0x0000001b05287223 */ /* 0x000fe20000000028 */
[----:B0-----:R-:W-:Y:S01]  /*1820*/  FFMA R13, R28, R22, R41 ;  /* 0x000000161c0d7223 */ /* 0x001fe20000000029 */
        /* <DEDUP_REMOVED lines=21> */
[CC--:B------:R-:W-:Y:S01]  /*1980*/  FFMA R43, R11.reuse, R18.reuse, R43 ;  /* 0x000000120b2b7223 */ /* 0x0c0fe2000000002b */
[----:B------:R-:W-:Y:S01]  /*1990*/  FFMA R38, R11, R19, R38 ;  /* 0x000000130b267223 */ /* 0x000fe20000000026 */
[----:B------:R-:W-:Y:S01]  /*19a0*/  LDS.128 R20, [R32+0x400] ;  /* 0x0004000020147984 */ /* 0x000fe20000000c00 */
[C---:B------:R-:W-:Y:S01]  /*19b0*/  FFMA R35, R16.reuse, R15, R35 ;  /* 0x0000000f10237223 */ /* 0x040fe20000000023 */
[C---:B------:R-:W-:Y:S01]  /*19c0*/  FFMA R44, R15.reuse, R17, R44 ;  /* 0x000000110f2c7223 */ /* 0x040fe2000000002c */
[CC--:B------:R-:W-:Y:S01]  /*19d0*/  FFMA R37, R15.reuse, R18.reuse, R37 ;  /* 0x000000120f257223 */ /* 0x0c0fe20000000025 */
[----:B------:R-:W0:Y:S01]  /*19e0*/  LDS.128 R8, [R34+0x30] ;  /* 0x0000300022087984 */ /* 0x000e220000000c00 */
[----:B------:R-:W-:Y:S01]  /*19f0*/  FFMA R42, R15, R19, R42 ;  /* 0x000000130f2a7223 */ /* 0x000fe2000000002a */
[----:B------:R-:W-:Y:S01]  /*1a00*/  FFMA R29, R16, R7, R5 ;  /* 0x00000007101d7223 */ /* 0x000fe20000000005 */
[C---:B------:R-:W-:Y:S01]  /*1a10*/  FFMA R30, R7.reuse, R17, R4 ;  /* 0x00000011071e7223 */ /* 0x040fe20000000004 */
[----:B------:R-:W1:Y:S01]  /*1a20*/  LDS.128 R24, [R34+0x10] ;  /* 0x0000100022187984 */ /* 0x000e620000000c00 */
[C---:B------:R-:W-:Y:S01]  /*1a30*/  FFMA R45, R7.reuse, R18, R45 ;  /* 0x00000012072d7223 */ /* 0x040fe2000000002d */
[----:B------:R-:W-:-:S02]  /*1a40*/  FFMA R40, R7, R19, R40 ;  /* 0x0000001307287223 */ /* 0x000fc40000000028 */
[----:B------:R-:W2:Y:S04]  /*1a50*/  LDS.128 R12, [R34+0x50] ;  /* 0x00005000220c7984 */ /* 0x000ea80000000c00 */
[----:B------:R-:W3:Y:S04]  /*1a60*/  LDS.128 R4, [R34+0x70] ;  /* 0x0000700022047984 */ /* 0x000ee80000000c00 */
[----:B------:R-:W4:Y:S01]  /*1a70*/  LDS.128 R16, [R32+0x500] ;  /* 0x0005000020107984 */ /* 0x000f220000000c00 */
[C---:B0-----:R-:W-:Y:S01]  /*1a80*/  FFMA R41, R8.reuse, R20, R41 ;  /* 0x0000001408297223 */ /* 0x041fe20000000029 */
[C---:B------:R-:W-:Y:S01]  /*1a90*/  FFMA R36, R8.reuse, R21, R36 ;  /* 0x0000001508247223 */ /* 0x040fe20000000024 */
[C---:B------:R-:W-:Y:S01]  /*1aa0*/  FFMA R43, R8.reuse, R22, R43 ;  /* 0x00000016082b7223 */ /* 0x040fe2000000002b */
[----:B------:R-:W-:Y:S01]  /*1ab0*/  FFMA R38, R8, R23, R38 ;  /* 0x0000001708267223 */ /* 0x000fe20000000026 */
[C---:B-1----:R-:W-:Y:S01]  /*1ac0*/  FFMA R31, R24.reuse, R20, R31 ;  /* 0x00000014181f7223 */ /* 0x042fe2000000001f */
[C---:B------:R-:W-:Y:S01]  /*1ad0*/  FFMA R28, R24.reuse, R21, R28 ;  /* 0x00000015181c7223 */ /* 0x040fe2000000001c */
[C---:B------:R-:W-:Y:S01]  /*1ae0*/  FFMA R39, R24.reuse, R22, R39 ;  /* 0x0000001618277223 */ /* 0x040fe20000000027 */
[----:B------:R-:W-:Y:S01]  /*1af0*/  FFMA R24, R24, R23, R46 ;  /* 0x0000001718187223 */ /* 0x000fe2000000002e */
[C---:B--2---:R-:W-:Y:S01]  /*1b00*/  FFMA R35, R12.reuse, R20, R35 ;  /* 0x000000140c237223 */ /* 0x044fe20000000023 */
[C---:B------:R-:W-:Y:S01]  /*1b10*/  FFMA R8, R12.reuse, R21, R44 ;  /* 0x000000150c087223 */ /* 0x040fe2000000002c */
[C---:B------:R-:W-:Y:S01]  /*1b20*/  FFMA R37, R12.reuse, R22, R37 ;  /* 0x000000160c257223 */ /* 0x040fe20000000025 */
[----:B------:R-:W-:Y:S01]  /*1b30*/  FFMA R12, R12, R23, R42 ;  /* 0x000000170c0c7223 */ /* 0x000fe2000000002a */
[C---:B---3--:R-:W-:Y:S01]  /*1b40*/  FFMA R47, R4.reuse, R20, R29 ;  /* 0x00000014042f7223 */ /* 0x048fe2000000001d */
[C---:B------:R-:W-:Y:S01]  /*1b50*/  FFMA R34, R4.reuse, R21, R30 ;  /* 0x0000001504227223 */ /* 0x040fe2000000001e */
[C---:B------:R-:W-:Y:S01]  /*1b60*/  FFMA R45, R4.reuse, R22, R45 ;  /* 0x00000016042d7223 */ /* 0x040fe2000000002d */
[----:B------:R-:W-:Y:S01]  /*1b70*/  FFMA R40, R4, R23, R40 ;  /* 0x0000001704287223 */ /* 0x000fe20000000028 */
[C---:B----4-:R-:W-:Y:S01]  /*1b80*/  FFMA R49, R16.reuse, R25, R31 ;  /* 0x0000001910317223 */ /* 0x050fe2000000001f */
[----:B------:R-:W0:Y:S01]  /*1b90*/  LDS.128 R20, [R32+0x600] ;  /* 0x0006000020147984 */ /* 0x000e220000000c00 */
[C---:B------:R-:W-:Y:S01]  /*1ba0*/  FFMA R51, R25.reuse, R17, R28 ;  /* 0x0000001119337223 */ /* 0x040fe2000000001c */
[CC--:B------:R-:W-:Y:S01]  /*1bb0*/  FFMA R39, R25.reuse, R18.reuse, R39 ;  /* 0x0000001219277223 */ /* 0x0c0fe20000000027 */
[----:B------:R-:W-:Y:S01]  /*1bc0*/  FFMA R24, R25, R19, R24 ;  /* 0x0000001319187223 */ /* 0x000fe20000000018 */
[----:B------:R-:W1:Y:S01]  /*1bd0*/  LDS.128 R28, [R32+0x700] ;  /* 0x00070000201c7984 */ /* 0x000e620000000c00 */
[C---:B------:R-:W-:Y:S01]  /*1be0*/  FFMA R41, R16.reuse, R9, R41 ;  /* 0x0000000910297223 */ /* 0x040fe20000000029 */
[C---:B------:R-:W-:Y:S01]  /*1bf0*/  FFMA R25, R9.reuse, R17, R36 ;  /* 0x0000001109197223 */ /* 0x040fe20000000024 */
[CC--:B------:R-:W-:Y:S01]  /*1c00*/  FFMA R43, R9.reuse, R18.reuse, R43 ;  /* 0x00000012092b7223 */ /* 0x0c0fe2000000002b */
[----:B------:R-:W-:Y:S01]  /*1c10*/  FFMA R38, R9, R19, R38 ;  /* 0x0000001309267223 */ /* 0x000fe20000000026 */
[C---:B------:R-:W-:Y:S01]  /*1c20*/  FFMA R35, R16.reuse, R13, R35 ;  /* 0x0000000d10237223 */ /* 0x040fe20000000023 */
[C---:B------:R-:W-:Y:S01]  /*1c30*/  FFMA R9, R13.reuse, R17, R8 ;  /* 0x000000110d097223 */ /* 0x040fe20000000008 */
[----:B------:R-:W-:Y:S01]  /*1c40*/  FFMA R47, R16, R5, R47 ;  /* 0x00000005102f7223 */ /* 0x000fe2000000002f */
[CC--:B------:R-:W-:Y:S01]  /*1c50*/  FFMA R37, R13.reuse, R18.reuse, R37 ;  /* 0x000000120d257223 */ /* 0x0c0fe20000000025 */
[----:B------:R-:W-:Y:S01]  /*1c60*/  FFMA R12, R13, R19, R12 ;  /* 0x000000130d0c7223 */ /* 0x000fe2000000000c */
[C---:B------:R-:W-:Y:S01]  /*1c70*/  FFMA R17, R5.reuse, R17, R34 ;  /* 0x0000001105117223 */ /* 0x040fe20000000022 */
[C---:B------:R-:W-:Y:S01]  /*1c80*/  FFMA R45, R5.reuse, R18, R45 ;  /* 0x00000012052d7223 */ /* 0x040fe2000000002d */
[----:B------:R-:W-:Y:S01]  /*1c90*/  FFMA R40, R5, R19, R40 ;  /* 0x0000001305287223 */ /* 0x000fe20000000028 */
[C---:B0-----:R-:W-:Y:S01]  /*1ca0*/  FFMA R49, R20.reuse, R26, R49 ;  /* 0x0000001a14317223 */ /* 0x041fe20000000031 */
[C---:B------:R-:W-:Y:S01]  /*1cb0*/  FFMA R41, R20.reuse, R10, R41 ;  /* 0x0000000a14297223 */ /* 0x040fe20000000029 */
        /* <DEDUP_REMOVED lines=13> */
[----:B------:R-:W-:Y:S01]  /*1d90*/  FFMA R40, R6, R23, R40 ;  /* 0x0000001706287223 */ /* 0x000fe20000000028 */
[C---:B-1----:R-:W-:Y:S01]  /*1da0*/  FFMA R5, R28.reuse, R27, R49 ;  /* 0x0000001b1c057223 */ /* 0x042fe20000000031 */
        /* <DEDUP_REMOVED lines=15> */
[----:B------:R-:W-:Y:S06]  /*1ea0*/  BAR.SYNC.DEFER_BLOCKING 0x0 ;  /* 0x0000000000007b1d */ /* 0x000fec0000010000 */
[----:B------:R-:W-:Y:S05]  /*1eb0*/  @P0 BRA `(.L_x_494) ;  /* 0xffffffe400340947 */ /* 0x000fea000383ffff */
.L_x_483:
        /* <DEDUP_REMOVED lines=24> */
[----:B---3--:R-:W-:Y:S01]  /*2040*/  @P1 FFMA R5, R5, R15, R12 ;  /* 0x0000000f05051223 */ /* 0x008fe2000000000c */
[----:B------:R-:W-:-:S05]  /*2050*/  IADD3 R13, PT, PT, R0, 0x2, RZ ;  /* 0x00000002000d7810 */ /* 0x000fca0007ffe0ff */
[----:B------:R-:W0:Y:S01]  /*2060*/  @!P4 LDC R15, c[0x0][0x3a8] ;  /* 0x0000ea00ff0fcb82 */ /* 0x000e220000000800 */
[----:B------:R1:W-:Y:S04]  /*2070*/  @P1 STG.E desc[UR10][R8.64], R5 ;  /* 0x0000000508001986 */ /* 0x0003e8000c10190a */
[----:B------:R-:W0:Y:S01]  /*2080*/  @!P4 LDG.E R12, desc[UR10][R2.64+0x4] ;  /* 0x0000040a020cc981 */ /* 0x000e22000c1e1900 */
[----:B------:R-:W-:Y:S02]  /*2090*/  IADD3 R14, PT, PT, R0, 0x3, RZ ;  /* 0x00000003000e7810 */ /* 0x000fe40007ffe0ff */
[----:B------:R-:W-:Y:S02]  /*20a0*/  ISETP.GE.AND P2, PT, R13, UR7, PT ;  /* 0x000000070d007c0c */ /* 0x000fe4000bf46270 */
[----:B------:R-:W-:-:S02]  /*20b0*/  ISETP.GE.AND P1, PT, R14, UR7, PT ;  /* 0x000000070e007c0c */ /* 0x000fc4000bf26270 */
[C---:B------:R-:W-:Y:S01]  /*20c0*/  ISETP.GE.OR P5, PT, R10.reuse, UR6, P2 ;  /* 0x000000060a007c0c */ /* 0x040fe200097a6670 */
[----:B-1----:R-:W1:Y:S01]  /*20d0*/  @!P4 LDC R9, c[0x0][0x3a4] ;  /* 0x0000e900ff09cb82 */ /* 0x002e620000000800 */
[----:B------:R-:W-:-:S11]  /*20e0*/  ISETP.GE.OR P6, PT, R10, UR6, P1 ;  /* 0x000000060a007c0c */ /* 0x000fd60008fc6670 */
[----:B------:R-:W2:Y:S01]  /*20f0*/  @!P5 LDG.E R13, desc[UR10][R2.64+0x8] ;  /* 0x0000080a020dd981 */ /* 0x000ea2000c1e1900 */
[----:B------:R-:W-:Y:S01]  /*2100*/  ISETP.GE.AND P3, PT, R0, UR7, PT ;  /* 0x0000000700007c0c */ /* 0x000fe2000bf66270 */
[----:B------:R-:W2:Y:S02]  /*2110*/  @!P5 LDC R8, c[0x0][0x3a8] ;  /* 0x0000ea00ff08db82 */ /* 0x000ea40000000800 */
[----:B------:R-:W3:Y:S01]  /*2120*/  @!P6 LDG.E R14, desc[UR10][R2.64+0xc] ;  /* 0x00000c0a020ee981 */ /* 0x000ee2000c1e1900 */
[----:B------:R-:W-:-:S05]  /*2130*/  VIADD R11, R11, UR7 ;  /* 0x000000070b0b7c36 */ /* 0x000fca0008000000 */
[----:B------:R-:W4:Y:S08]  /*2140*/  @!P5 LDC R16, c[0x0][0x3a4] ;  /* 0x0000e900ff10db82 */ /* 0x000f300000000800 */
[----:B------:R-:W5:Y:S01]  /*2150*/  @!P6 LDC R17, c[0x0][0x3a4] ;  /* 0x0000e900ff11eb82 */ /* 0x000f620000000800 */
[----:B0-----:R-:W-:Y:S01]  /*2160*/  @!P4 FMUL R5, R12, R15 ;  /* 0x0000000f0c05c220 */ /* 0x001fe20000400000 */
[----:B------:R-:W-:-:S06]  /*2170*/  IADD3 R12, PT, PT, R10, 0x1, RZ ;  /* 0x000000010a0c7810 */ /* 0x000fcc0007ffe0ff */
[----:B------:R-:W3:Y:S01]  /*2180*/  @!P6 LDC R15, c[0x0][0x3a8] ;  /* 0x0000ea00ff0feb82 */ /* 0x000ee20000000800 */
[----:B-1----:R-:W-:-:S05]  /*2190*/  @!P4 FFMA R9, R4, R9, R5 ;  /* 0x000000090409c223 */ /* 0x002fca0000000005 */
[----:B------:R0:W-:Y:S01]  /*21a0*/  @!P4 STG.E desc[UR10][R2.64+0x4], R9 ;  /* 0x000004090200c986 */ /* 0x0001e2000c10190a */
[----:B------:R-:W-:Y:S01]  /*21b0*/  ISETP.GE.OR P4, PT, R12, UR6, P3 ;  /* 0x000000060c007c0c */ /* 0x000fe20009f86670 */
[----:B--2---:R-:W-:-:S12]  /*21c0*/  @!P5 FMUL R8, R13, R8 ;  /* 0x000000080d08d220 */ /* 0x004fd80000400000 */
[----:B------:R-:W1:Y:S01]  /*21d0*/  @!P4 LDC.64 R4, c[0x0][0x390] ;  /* 0x0000e400ff04cb82 */ /* 0x000e620000000a00 */
[----:B----4-:R-:W-:Y:S01]  /*21e0*/  @!P5 FFMA R35, R35, R16, R8 ;  /* 0x000000102323d223 */ /* 0x010fe20000000008 */
[----:B---3--:R-:W-:Y:S01]  /*21f0*/  @!P6 FMUL R13, R14, R15 ;  /* 0x0000000f0e0de220 */ /* 0x008fe20000400000 */
[----:B------:R-:W-:-:S03]  /*2200*/  @!P4 IADD3 R15, PT, PT, R0, R11, RZ ;  /* 0x0000000b000fc210 */ /* 0x000fc60007ffe0ff */
[----:B------:R-:W-:Y:S01]  /*2210*/  @!P5 STG.E desc[UR10][R2.64+0x8], R35 ;  /* 0x000008230200d986 */ /* 0x000fe2000c10190a */
[----:B-----5:R-:W-:Y:S01]  /*2220*/  @!P6 FFMA R13, R6, R17, R13 ;  /* 0x00000011060de223 */ /* 0x020fe2000000000d */
[----:B------:R-:W2:Y:S04]  /*2230*/  @!P4 LDC R16, c[0x0][0x3a4] ;  /* 0x0000e900ff10cb82 */ /* 0x000ea80000000800 */
[----:B------:R3:W-:Y:S01]  /*2240*/  @!P6 STG.E desc[UR10][R2.64+0xc], R13 ;  /* 0x00000c0d0200e986 */ /* 0x0007e2000c10190a */
[----:B-1----:R-:W-:-:S03]  /*2250*/  @!P4 IMAD.WIDE R4, R15, 0x4, R4 ;  /* 0x000000040f04c825 */ /* 0x002fc600078e0204 */
[----:B------:R-:W1:Y:S02]  /*2260*/  @!P4 LDC R15, c[0x0][0x3a8] ;  /* 0x0000ea00ff0fcb82 */ /* 0x000e640000000800 */
[----:B------:R-:W1:Y:S01]  /*2270*/  @!P4 LDG.E R6, desc[UR10][R4.64] ;  /* 0x0000000a0406c981 */ /* 0x000e62000c1e1900 */
[----:B0-----:R-:W-:Y:S02]  /*2280*/  IADD3 R9, P6, PT, R0, R11, RZ ;  /* 0x0000000b00097210 */ /* 0x001fe40007fde0ff */
[----:B------:R-:W-:Y:S02]  /*2290*/  ISETP.GE.OR P5, PT, R12, UR6, P0 ;  /* 0x000000060c007c0c */ /* 0x000fe400087a6670 */
[----:B------:R-:W-:Y:S02]  /*22a0*/  LEA.HI.X.SX32 R14, R11, R7, 0x1, P6 ;  /* 0x000000070b0e7211 */ /* 0x000fe400030f0eff */
[----:B------:R-:W-:-:S04]  /*22b0*/  LEA R8, P6, R9, UR4, 0x2 ;  /* 0x0000000409087c11 */ /* 0x000fc8000f8c10ff */
[----:B------:R-:W-:Y:S02]  /*22c0*/  LEA.HI.X R9, R9, UR5, R14, 0x2, P6 ;  /* 0x0000000509097c11 */ /* 0x000fe4000b0f140e */
[----:B------:R-:W-:-:S03]  /*22d0*/  ISETP.GE.OR P6, PT, R12, UR6, P1 ;  /* 0x000000060c007c0c */ /* 0x000fc60008fc6670 */
[----:B---3--:R-:W0:Y:S08]  /*22e0*/  @!P5 LDC R3, c[0x0][0x3a8] ;  /* 0x0000ea00ff03db82 */ /* 0x008e300000000800 */
[----:B------:R-:W3:Y:S01]  /*22f0*/  @!P5 LDC R13, c[0x0][0x3a4] ;  /* 0x0000e900ff0ddb82 */ /* 0x000ee20000000800 */
[----:B-1----:R-:W-:Y:S01]  /*2300*/  @!P4 FMUL R6, R6, R15 ;  /* 0x0000000f0606c220 */ /* 0x002fe20000400000 */
[----:B------:R-:W-:-:S06]  /*2310*/  IADD3 R14, PT, PT, R10, 0x2, RZ ;  /* 0x000000020a0e7810 */ /* 0x000fcc0007ffe0ff */
[----:B------:R-:W1:Y:S01]  /*2320*/  @!P6 LDC R15, c[0x0][0x3a8] ;  /* 0x0000ea00ff0feb82 */ /* 0x000e620000000800 */
[----:B--2---:R-:W-:-:S05]  /*2330*/  @!P4 FFMA R51, R51, R16, R6 ;  /* 0x000000103333c223 */ /* 0x004fca0000000006 */
[----:B------:R2:W-:Y:S02]  /*2340*/  @!P4 STG.E desc[UR10][R4.64], R51 ;  /* 0x000000330400c986 */ /* 0x0005e4000c10190a */
[----:B------:R-:W4:Y:S02]  /*2350*/  @!P6 LDC R16, c[0x0][0x3a4] ;  /* 0x0000e900ff10eb82 */ /* 0x000f240000000800 */
[----:B------:R-:W0:Y:S01]  /*2360*/  @!P5 LDG.E R2, desc[UR10][R8.64+0x4] ;  /* 0x0000040a0802d981 */ /* 0x000e22000c1e1900 */
[----:B------:R-:W-:-:S03]  /*2370*/  ISETP.GE.OR P4, PT, R12, UR6, P2 ;  /* 0x000000060c007c0c */ /* 0x000fc60009786670 */
[----:B------:R-:W1:Y:S10]  /*2380*/  @!P6 LDG.E R12, desc[UR10][R8.64+0xc] ;  /* 0x00000c0a080ce981 */ /* 0x000e74000c1e1900 */
[----:B------:R-:W5:Y:S01]  /*2390*/  @!P4 LDG.E R6, desc[UR10][R8.64+0x8] ;  /* 0x0000080a0806c981 */ /* 0x000f62000c1e1900 */
[----:B--2---:R-:W5:Y:S08]  /*23a0*/  @!P4 LDC R5, c[0x0][0x3a8] ;  /* 0x0000ea00ff05cb82 */ /* 0x004f700000000800 */
[----:B------:R-:W2:Y:S01]  /*23b0*/  @!P4 LDC R4, c[0x0][0x3a4] ;  /* 0x0000e900ff04cb82 */ /* 0x000ea20000000800 */
[----:B------:R-:W-:Y:S01]  /*23c0*/  IADD3 R11, PT, PT, R11, UR7, RZ ;  /* 0x000000070b0b7c10 */ /* 0x000fe2000fffe0ff */
[----:B0-----:R-:W-:-:S04]  /*23d0*/  @!P5 FMUL R3, R2, R3 ;  /* 0x000000030203d220 */ /* 0x001fc80000400000 */
[----:B---3--:R-:W-:-:S05]  /*23e0*/  @!P5 FFMA R13, R44, R13, R3 ;  /* 0x0000000d2c0dd223 */ /* 0x008fca0000000003 */
[----:B------:R4:W-:Y:S01]  /*23f0*/  @!P5 STG.E desc[UR10][R8.64+0x4], R13 ;  /* 0x0000040d0800d986 */ /* 0x0009e2000c10190a */
[----:B------:R-:W-:-:S13]  /*2400*/  ISETP.GE.OR P5, PT, R14, UR6, P3 ;  /* 0x000000060e007c0c */ /* 0x000fda0009fa6670 */
[----:B------:R-:W0:Y:S01]  /*2410*/  @!P5 LDC.64 R2, c[0x0][0x390] ;  /* 0x0000e400ff02db82 */ /* 0x000e220000000a00 */
[----:B-----5:R-:W-:Y:S01]  /*2420*/  @!P4 FMUL R6, R6, R5 ;  /* 0x000000050606c220 */ /* 0x020fe20000400000 */
[----:B-1----:R-:W-:Y:S01]  /*2430*/  @!P6 FMUL R5, R12, R15 ;  /* 0x0000000f0c05e220 */ /* 0x002fe20000400000 */
[----:B------:R-:W-:Y:S02]  /*2440*/  @!P5 IMAD.IADD R15, R0, 0x1, R11 ;  /* 0x00000001000fd824 */ /* 0x000fe400078e020b */
[----:B--2---:R-:W-:Y:S01]  /*2450*/  @!P4 FFMA R43, R43, R4, R6 ;  /* 0x000000042b2bc223 */ /* 0x004fe20000000006 */
[----:B----4-:R-:W-:Y:S02]  /*2460*/  @!P6 FFMA R13, R38, R16, R5 ;  /* 0x00000010260de223 */ /* 0x010fe40000000005 */
[----:B------:R-:W1:Y:S02]  /*2470*/  @!P5 LDC R16, c[0x0][0x3a4] ;  /* 0x0000e900ff10db82 */ /* 0x000e640000000800 */
[----:B------:R-:W-:Y:S04]  /*2480*/  @!P4 STG.E desc[UR10][R8.64+0x8], R43 ;  /* 0x0000082b0800c986 */ /* 0x000fe8000c10190a */
[----:B------:R2:W-:Y:S01]  /*2490*/  @!P6 STG.E desc[UR10][R8.64+0xc], R13 ;  /* 0x00000c0d0800e986 */ /* 0x0005e2000c10190a */
[----:B0-----:R-:W-:-:S02]  /*24a0*/  @!P5 IMAD.WIDE R4, R15, 0x4, R2 ;  /* 0x000000040f04d825 */ /* 0x001fc400078e0202 */
[----:B------:R-:W0:Y:S03]  /*24b0*/  @!P5 LDC R15, c[0x0][0x3a8] ;  /* 0x0000ea00ff0fdb82 */ /* 0x000e260000000800 */
[----:B------:R-:W0:Y:S01]  /*24c0*/  @!P5 LDG.E R2, desc[UR10][R4.64] ;  /* 0x0000000a0402d981 */ /* 0x000e22000c1e1900 */
[----:B------:R-:W-:-:S04]  /*24d0*/  IADD3 R3, P4, PT, R0, R11, RZ ;  /* 0x0000000b00037210 */ /* 0x000fc80007f9e0ff */
[----:B------:R-:W-:Y:S02]  /*24e0*/  LEA.HI.X.SX32 R12, R11, R7, 0x1, P4 ;  /* 0x000000070b0c7211 */ /* 0x000fe400020f0eff */
[----:B------:R-:W-:Y:S02]  /*24f0*/  ISETP.GE.OR P4, PT, R14, UR6, P0 ;  /* 0x000000060e007c0c */ /* 0x000fe40008786670 */
[----:B------:R-:W-:Y:S01]  /*2500*/  IADD3 R10, PT, PT, R10, 0x3, RZ ;  /* 0x000000030a0a7810 */ /* 0x000fe20007ffe0ff */
[----:B0-----:R-:W-:Y:S01]  /*2510*/  @!P5 FMUL R6, R2, R15 ;  /* 0x0000000f0206d220 */ /* 0x001fe20000400000 */
[----:B------:R-:W-:-:S09]  /*2520*/  LEA R2, P6, R3, UR4, 0x2 ;  /* 0x0000000403027c11 */ /* 0x000fd2000f8c10ff */
[----:B--2---:R-:W0:Y:S01]  /*2530*/  @!P4 LDC R9, c[0x0][0x3a8] ;  /* 0x0000ea00ff09cb82 */ /* 0x004e220000000800 */
[----:B-1----:R-:W-:Y:S01]  /*2540*/  @!P5 FFMA R47, R47, R16, R6 ;  /* 0x000000102f2fd223 */ /* 0x002fe20000000006 */
[----:B------:R-:W-:Y:S02]  /*2550*/  LEA.HI.X R3, R3, UR5, R12, 0x2, P6 ;  /* 0x0000000503037c11 */ /* 0x000fe4000b0f140c */
[C---:B------:R-:W-:Y:S02]  /*2560*/  ISETP.GE.OR P6, PT, R14.reuse, UR6, P1 ;  /* 0x000000060e007c0c */ /* 0x040fe40008fc6670 */
[----:B------:R1:W-:Y:S01]  /*2570*/  @!P5 STG.E desc[UR10][R4.64], R47 ;  /* 0x0000002f0400d986 */ /* 0x0003e2000c10190a */
[----:B------:R-:W-:Y:S02]  /*2580*/  ISETP.GE.OR P5, PT, R14, UR6, P2 ;  /* 0x000000060e007c0c */ /* 0x000fe400097a6670 */
[----:B------:R-:W-:Y:S01]  /*2590*/  ISETP.GE.OR P3, PT, R10, UR6, P3 ;  /* 0x000000060a007c0c */ /* 0x000fe20009f66670 */
[----:B------:R-:W0:Y:S01]  /*25a0*/  @!P4 LDG.E R6, desc[UR10][R2.64+0x4] ;  /* 0x0000040a0206c981 */ /* 0x000e22000c1e1900 */
[----:B------:R-:W2:Y:S06]  /*25b0*/  @!P4 LDC R14, c[0x0][0x3a4] ;  /* 0x0000e900ff0ecb82 */ /* 0x000eac0000000800 */
[----:B------:R-:W3:Y:S02]  /*25c0*/  @!P6 LDG.E R12, desc[UR10][R2.64+0xc] ;  /* 0x00000c0a020ce981 */ /* 0x000ee4000c1e1900 */
[----:B------:R-:W3:Y:S02]  /*25d0*/  @!P6 LDC R17, c[0x0][0x3a8] ;  /* 0x0000ea00ff11eb82 */ /* 0x000ee40000000800 */
[----:B------:R-:W4:Y:S06]  /*25e0*/  @!P5 LDG.E R8, desc[UR10][R2.64+0x8] ;  /* 0x0000080a0208d981 */ /* 0x000f2c000c1e1900 */
[----:B------:R-:W4:Y:S08]  /*25f0*/  @!P5 LDC R13, c[0x0][0x3a8] ;  /* 0x0000ea00ff0ddb82 */ /* 0x000f300000000800 */
[----:B------:R-:W5:Y:S08]  /*2600*/  @!P5 LDC R16, c[0x0][0x3a4] ;  /* 0x0000e900ff10db82 */ /* 0x000f700000000800 */
[----:B------:R-:W5:Y:S08]  /*2610*/  @!P6 LDC R18, c[0x0][0x3a4] ;  /* 0x0000e900ff12eb82 */ /* 0x000f700000000800 */
[----:B-1----:R-:W1:Y:S01]  /*2620*/  @!P3 LDC.64 R4, c[0x0][0x390] ;  /* 0x0000e400ff04bb82 */ /* 0x002e620000000a00 */
[----:B------:R-:W-:Y:S01]  /*2630*/  IADD3 R15, PT, PT, R11, UR7, RZ ;  /* 0x000000070b0f7c10 */ /* 0x000fe2000fffe0ff */
[----:B0-----:R-:W-:-:S04]  /*2640*/  @!P4 FMUL R9, R6, R9 ;  /* 0x000000090609c220 */ /* 0x001fc80000400000 */
[----:B--2---:R-:W-:Y:S02]  /*2650*/  @!P4 FFMA R11, R36, R14, R9 ;  /* 0x0000000e240bc223 */ /* 0x004fe40000000009 */
[----:B------:R-:W0:Y:S01]  /*2660*/  @!P3 LDC R14, c[0x0][0x3a4] ;  /* 0x0000e900ff0ebb82 */ /* 0x000e220000000800 */
[----:B----4-:R-:W-:Y:S01]  /*2670*/  @!P5 FMUL R8, R8, R13 ;  /* 0x0000000d0808d220 */ /* 0x010fe20000400000 */
[----:B---3--:R-:W-:Y:S01]  /*2680*/  @!P6 FMUL R13, R12, R17 ;  /* 0x000000110c0de220 */ /* 0x008fe20000400000 */
[-C--:B------:R-:W-:Y:S01]  /*2690*/  @!P3 IADD3 R17, PT, PT, R0, R15.reuse, RZ ;  /* 0x0000000f0011b210 */ /* 0x080fe20007ffe0ff */
[----:B------:R-:W-:Y:S01]  /*26a0*/  @!P4 STG.E desc[UR10][R2.64+0x4], R11 ;  /* 0x0000040b0200c986 */ /* 0x000fe2000c10190a */
[----:B-----5:R-:W-:Y:S01]  /*26b0*/  @!P5 FFMA R37, R37, R16, R8 ;  /* 0x000000102525d223 */ /* 0x020fe20000000008 */
[----:B------:R-:W-:Y:S02]  /*26c0*/  @!P6 FFMA R13, R42, R18, R13 ;  /* 0x000000122a0de223 */ /* 0x000fe4000000000d */
[----:B------:R-:W2:Y:S01]  /*26d0*/  @!P3 LDC R12, c[0x0][0x3a8] ;  /* 0x0000ea00ff0cbb82 */ /* 0x000ea20000000800 */
[----:B-1----:R-:W-:Y:S01]  /*26e0*/  @!P3 IMAD.WIDE R8, R17, 0x4, R4 ;  /* 0x000000041108b825 */ /* 0x002fe200078e0204 */
[----:B------:R-:W-:Y:S04]  /*26f0*/  @!P5 STG.E desc[UR10][R2.64+0x8], R37 ;  /* 0x000008250200d986 */ /* 0x000fe8000c10190a */
        /* <DEDUP_REMOVED lines=25> */
.L_x_496:
[----:B------:R-:W-:Y:S05]  /*2890*/  BSYNC.RECONVERGENT B0 ;  /* 0x0000000000007941 */ /* 0x000fea0003800200 */
.L_x_495:
        /* <DEDUP_REMOVED lines=9> */
.L_x_497:
        /* <DEDUP_REMOVED lines=13> */
.L_x_539:


//--------------------- .text._Z17sgemm_1D_blockingILi64ELi64ELi2ELi32EEvPKfS1_Pfiiiff --------------------------
	.section	.text._Z17sgemm_1D_blockingILi64ELi64ELi2ELi32EEvPKfS1_Pfiiiff,"ax",@progbits
	.align	128
        .global         _Z17sgemm_1D_blockingILi64ELi64ELi2ELi32EEvPKfS1_Pfiiiff
        .type           _Z17sgemm_1D_blockingILi64ELi64ELi2ELi32EEvPKfS1_Pfiiiff,@function
        .size           _Z17sgemm_1D_blockingILi64ELi64ELi2ELi32EEvPKfS1_Pfiiiff,(.L_x_540 - _Z17sgemm_1D_blockingILi64ELi64ELi2ELi32EEvPKfS1_Pfiiiff)
        .other          _Z17sgemm_1D_blockingILi64ELi64ELi2ELi32EEvPKfS1_Pfiiiff,@"STO_CUDA_ENTRY STV_DEFAULT"
_Z17sgemm_1D_blockingILi64ELi64ELi2ELi32EEvPKfS1_Pfiiiff:
.text._Z17sgemm_1D_blockingILi64ELi64ELi2ELi32EEvPKfS1_Pfiiiff:
[----:B------:R-:W-:Y:S01]  /*0000*/  LDC R1, c[0x0][0x37c] ;  /* 0x0000df00ff017b82 */ /* 0x000fe20000000800 */
[----:B------:R-:W0:Y:S07]  /*0010*/  LDCU UR7, c[0x0][0x3a0] ;  /* 0x00007400ff0777ac */ /* 0x000e2e0008000800 */
[----:B------:R-:W1:Y:S01]  /*0020*/  S2UR UR4, SR_CTAID.X ;  /* 0x00000000000479c3 */ /* 0x000e620000002500 */
[----:B------:R-:W2:Y:S01]  /*0030*/  S2R R0, SR_TID.Y ;  /* 0x0000000000007919 */ /* 0x000ea20000002200 */
[----:B------:R-:W-:Y:S01]  /*0040*/  HFMA2 R60, -RZ, RZ, 0, 0 ;  /* 0x00000000ff3c7431 */ /* 0x000fe200000001ff */
[----:B------:R-:W-:Y:S01]  /*0050*/  CS2R R30, SRZ ;  /* 0x00000000001e7805 */ /* 0x000fe2000001ff00 */
[----:B------:R-:W-:Y:S01]  /*0060*/  HFMA2 R37, -RZ, RZ, 0, 0 ;  /* 0x00000000ff257431 */ /* 0x000fe200000001ff */
[----:B------:R-:W3:Y:S01]  /*0070*/  S2R R2, SR_TID.X ;  /* 0x0000000000027919 */ /* 0x000ee20000002100 */
[----:B------:R-:W-:Y:S01]  /*0080*/  HFMA2 R33, -RZ, RZ, 0, 0 ;  /* 0x00000000ff217431 */ /* 0x000fe200000001ff */
[----:B------:R-:W-:-:S02]  /*0090*/  CS2R R28, SRZ ;  /* 0x00000000001c7805 */ /* 0x000fc4000001ff00 */
[----:B------:R-:W-:Y:S02]  /*00a0*/  CS2R R26, SRZ ;  /* 0x00000000001a7805 */ /* 0x000fe4000001ff00 */
[----:B------:R-:W-:Y:S02]  /*00b0*/  CS2R R24, SRZ ;  /* 0x0000000000187805 */ /* 0x000fe4000001ff00 */
[----:B------:R-:W-:Y:S02]  /*00c0*/  CS2R R22, SRZ ;  /* 0x0000000000167805 */ /* 0x000fe4000001ff00 */
[----:B------:R-:W-:Y:S02]  /*00d0*/  MOV R39, RZ ;  /* 0x000000ff00277202 */ /* 0x000fe40000000f00 */
[----:B------:R-:W-:Y:S02]  /*00e0*/  CS2R R20, SRZ ;  /* 0x0000000000147805 */ /* 0x000fe4000001ff00 */
[----:B------:R-:W-:-:S02]  /*00f0*/  MOV R35, RZ ;  /* 0x000000ff00237202 */ /* 0x000fc40000000f00 */
[----:B------:R-:W-:Y:S02]  /*0100*/  CS2R R56, SRZ ;  /* 0x0000000000387805 */ /* 0x000fe4000001ff00 */
[----:B------:R-:W-:Y:S02]  /*0110*/  MOV R58, RZ ;  /* 0x000000ff003a7202 */ /* 0x000fe40000000f00 */
[----:B------:R-:W-:Y:S01]  /*0120*/  CS2R R54, SRZ ;  /* 0x0000000000367805 */ /* 0x000fe2000001ff00 */
[----:B0-----:R-:W-:Y:S01]  /*0130*/  UISETP.GE.AND UP0, UPT, UR7, URZ, UPT ;  /* 0x000000ff0700728c */ /* 0x001fe2000bf06270 */
[----:B------:R-:W-:Y:S02]  /*0140*/  CS2R R52, SRZ ;  /* 0x0000000000347805 */ /* 0x000fe4000001ff00 */
[----:B------:R-:W-:Y:S02]  /*0150*/  CS2R R50, SRZ ;  /* 0x0000000000327805 */ /* 0x000fe4000001ff00 */
[----:B------:R-:W-:-:S02]  /*0160*/  CS2R R48, SRZ ;  /* 0x0000000000307805 */ /* 0x000fc4000001ff00 */
[----:B------:R-:W-:Y:S02]  /*0170*/  CS2R R46, SRZ ;  /* 0x00000000002e7805 */ /* 0x000fe4000001ff00 */
[----:B------:R-:W-:Y:S01]  /*0180*/  CS2R R44, SRZ ;  /* 0x00000000002c7805 */ /* 0x000fe2000001ff00 */
[----:B------:R-:W0:Y:S01]  /*0190*/  LDCU.64 UR8, c[0x0][0x358] ;  /* 0x00006b00ff0877ac */ /* 0x000e220008000a00 */
[----:B-1----:R-:W-:Y:S01]  /*01a0*/  MOV R3, UR4 ;  /* 0x0000000400037c02 */ /* 0x002fe20008000f00 */
[----:B--23--:R-:W-:Y:S06]  /*01b0*/  BRA.U !UP0, `(.L_x_498) ;  /* 0x0000000d08bc7547 */ /* 0x00cfec000b800000 */
[----:B------:R-:W1:Y:S01]  /*01c0*/  S2R R43, SR_CTAID.Y ;  /* 0x00000000002b7919 */ /* 0x000e620000002600 */
[----:B------:R-:W2:Y:S01]  /*01d0*/  LDC.64 R58, c[0x0][0x398] ;  /* 0x0000e600ff3a7b82 */ /* 0x000ea20000000a00 */
[C---:B------:R-:W-:Y:S02]  /*01e0*/  ISETP.GE.AND P0, PT, R0.reuse, UR7, PT ;  /* 0x0000000700007c0c */ /* 0x040fe4000bf06270 */
[----:B------:R-:W-:Y:S02]  /*01f0*/  LEA R4, R3, R2, 0x6 ;  /* 0x0000000203047211 */ /* 0x000fe400078e30ff */
[----:B------:R-:W-:Y:S02]  /*0200*/  MOV R12, RZ ;  /* 0x000000ff000c7202 */ /* 0x000fe40000000f00 */
[----:B------:R-:W-:Y:S01]  /*0210*/  MOV R16, RZ ;  /* 0x000000ff00107202 */ /* 0x000fe20000000f00 */
[----:B--2---:R-:W-:-:S05]  /*0220*/  IMAD R44, R0, R59, R2 ;  /* 0x0000003b002c7224 */ /* 0x004fca00078e0202 */
[----:B------:R-:W-:Y:S02]  /*0230*/  LEA R44, R3, R44, 0x6 ;  /* 0x0000002c032c7211 */ /* 0x000fe400078e30ff */
[----:B-1----:R-:W-:-:S04]  /*0240*/  LEA R43, R43, R2, 0x6 ;  /* 0x000000022b2b7211 */ /* 0x002fc800078e30ff */
[C---:B------:R-:W-:Y:S01]  /*0250*/  ISETP.GE.OR P1, PT, R43.reuse, R58, P0 ;  /* 0x0000003a2b00720c */ /* 0x040fe20000726670 */
[----:B------:R-:W-:Y:S01]  /*0260*/  IMAD R61, R43, UR7, R0 ;  /* 0x000000072b3d7c24 */ /* 0x000fe2000f8e0200 */
[----:B------:R-:W-:-:S11]  /*0270*/  ISETP.GE.OR P0, PT, R4, R59, P0 ;  /* 0x0000003b0400720c */ /* 0x000fd60000706670 */
[----:B------:R-:W1:Y:S08]  /*0280*/  @!P1 LDC.64 R4, c[0x0][0x380] ;  /* 0x0000e000ff049b82 */ /* 0x000e700000000a00 */
[----:B------:R-:W2:Y:S01]  /*0290*/  @!P0 LDC.64 R6, c[0x0][0x388] ;  /* 0x0000e200ff068b82 */ /* 0x000ea20000000a00 */
[----:B-1----:R-:W-:-:S05]  /*02a0*/  @!P1 IMAD.WIDE.U32 R4, R61, 0x4, R4 ;  /* 0x000000043d049825 */ /* 0x002fca00078e0004 */
[----:B0-----:R-:W3:Y:S01]  /*02b0*/  @!P1 LDG.E R12, desc[UR8][R4.64] ;  /* 0x00000008040c9981 */ /* 0x001ee2000c1e1900 */
[----:B--2---:R-:W-:-:S05]  /*02c0*/  @!P0 IMAD.WIDE R6, R44, 0x4, R6 ;  /* 0x000000042c068825 */ /* 0x004fca00078e0206 */
[----:B------:R-:W2:Y:S01]  /*02d0*/  @!P0 LDG.E R16, desc[UR8][R6.64] ;  /* 0x0000000806108981 */ /* 0x000ea2000c1e1900 */
[----:B------:R-:W0:Y:S01]  /*02e0*/  S2UR UR6, SR_CgaCtaId ;  /* 0x00000000000679c3 */ /* 0x000e220000008800 */
[----:B------:R-:W-:Y:S02]  /*02f0*/  UMOV UR4, 0x400 ;  /* 0x0000040000047882 */ /* 0x000fe40000000000 */
[----:B------:R-:W-:Y:S02]  /*0300*/  UIADD3 UR5, UPT, UPT, UR4, 0x200, URZ ;  /* 0x0000020004057890 */ /* 0x000fe4000fffe0ff */
[----:B0-----:R-:W-:Y:S02]  /*0310*/  ULEA UR4, UR6, UR4, 0x18 ;  /* 0x0000000406047291 */ /* 0x001fe4000f8ec0ff */
[----:B------:R-:W-:-:S04]  /*0320*/  ULEA UR5, UR6, UR5, 0x18 ;  /* 0x0000000506057291 */ /* 0x000fc8000f8ec0ff */
[C---:B------:R-:W-:Y:S02]  /*0330*/  LEA R9, R2.reuse, UR4, 0x3 ;  /* 0x0000000402097c11 */ /* 0x040fe4000f8e18ff */
[----:B------:R-:W-:Y:S02]  /*0340*/  LEA R40, R2, UR5, 0x2 ;  /* 0x0000000502287c11 */ /* 0x000fe4000f8e10ff */
[C---:B------:R-:W-:Y:S02]  /*0350*/  LEA R13, R0.reuse, R9, 0x2 ;  /* 0x00000009000d7211 */ /* 0x040fe400078e10ff */
[C---:B------:R-:W-:Y:S02]  /*0360*/  LEA R41, R0.reuse, R40, 0x8 ;  /* 0x0000002800297211 */ /* 0x040fe400078e40ff */
[----:B------:R-:W-:Y:S02]  /*0370*/  LEA R42, R0, UR4, 0x8 ;  /* 0x00000004002a7c11 */ /* 0x000fe4000f8e40ff */
[----:B------:R-:W-:Y:S01]  /*0380*/  LEA R59, R59, R44, 0x1 ;  /* 0x0000002c3b3b7211 */ /* 0x000fe200078e08ff */
[----:B------:R-:W-:-:S04]  /*0390*/  UIADD3 UR4, UPT, UPT, UR7, -0x1, URZ ;  /* 0xffffffff07047890 */ /* 0x000fc8000fffe0ff */
[----:B------:R-:W-:-:S04]  /*03a0*/  ULEA.HI UR4, UR4, UR4, URZ, 0x1 ;  /* 0x0000000404047291 */ /* 0x000fc8000f8f08ff */
[----:B------:R-:W-:-:S04]  /*03b0*/  USHF.R.S32.HI UR4, URZ, 0x1, UR4 ;  /* 0x00000001ff047899 */ /* 0x000fc80008011404 */
[----:B------:R-:W-:-:S04]  /*03c0*/  UIADD3 UR4, UPT, UPT, -UR4, 0x1, URZ ;  /* 0x0000000104047890 */ /* 0x000fc8000fffe1ff */
[----:B------:R-:W-:Y:S01]  /*03d0*/  UISETP.NE.AND UP0, UPT, UR4, 0x1, UPT ;  /* 0x000000010400788c */ /* 0x000fe2000bf05270 */
[----:B---3--:R-:W-:Y:S04]  /*03e0*/  STS [R13], R12 ;  /* 0x0000000c0d007388 */ /* 0x008fe80000000800 */
[----:B--2---:R-:W-:Y:S01]  /*03f0*/  STS [R41], R16 ;  /* 0x0000001029007388 */ /* 0x004fe20000000800 */
[----:B------:R-:W-:Y:S06]  /*0400*/  BAR.SYNC.DEFER_BLOCKING 0x0 ;  /* 0x0000000000007b1d */ /* 0x000fec0000010000 */
[----:B------:R-:W-:Y:S04]  /*0410*/  LDS R62, [R40] ;  /* 0x00000000283e7984 */ /* 0x000fe80000000800 */
[----:B------:R-:W0:Y:S04]  /*0420*/  LDS.128 R36, [R42] ;  /* 0x000000002a247984 */ /* 0x000e280000000c00 */
[----:B------:R-:W1:Y:S04]  /*0430*/  LDS R60, [R40+0x100] ;  /* 0x00010000283c7984 */ /* 0x000e680000000800 */
[----:B------:R-:W2:Y:S04]  /*0440*/  LDS.128 R32, [R42+0x30] ;  /* 0x000030002a207984 */ /* 0x000ea80000000c00 */
[----:B------:R-:W3:Y:S04]  /*0450*/  LDS.128 R4, [R42+0x40] ;  /* 0x000040002a047984 */ /* 0x000ee80000000c00 */
[----:B------:R-:W4:Y:S04]  /*0460*/  LDS.128 R8, [R42+0x50] ;  /* 0x000050002a087984 */ /* 0x000f280000000c00 */
[----:B------:R-:W5:Y:S04]  /*0470*/  LDS.128 R24, [R42+0x10] ;  /* 0x000010002a187984 */ /* 0x000f680000000c00 */
[----:B------:R-:W5:Y:S04]  /*0480*/  LDS.128 R28, [R42+0x20] ;  /* 0x000020002a1c7984 */ /* 0x000f680000000c00 */
[----:B------:R-:W5:Y:S04]  /*0490*/  LDS.128 R12, [R42+0x60] ;  /* 0x000060002a0c7984 */ /* 0x000f680000000c00 */
[----:B------:R-:W5:Y:S04]  /*04a0*/  LDS.128 R20, [R42+0x80] ;  /* 0x000080002a147984 */ /* 0x000f680000000c00 */
[----:B------:R-:W5:Y:S01]  /*04b0*/  LDS.128 R16, [R42+0x70] ;  /* 0x000070002a107984 */ /* 0x000f620000000c00 */
[----:B0-----:R-:W-:-:S04]  /*04c0*/  FFMA R45, R62, R36, RZ ;  /* 0x000000243e2d7223 */ /* 0x001fc800000000ff */
[----:B-1----:R-:W-:Y:S01]  /*04d0*/  FFMA R44, R60, R37, R45 ;  /* 0x000000253c2c7223 */ /* 0x002fe2000000002d */
[C---:B--2---:R-:W-:Y:S01]  /*04e0*/  FFMA R34, R62.reuse, R34, RZ ;  /* 0x000000223e227223 */ /* 0x044fe200000000ff */
[C---:B------:R-:W-:Y:S01]  /*04f0*/  FFMA R37, R62.reuse, R32, RZ ;  /* 0x000000203e257223 */ /* 0x040fe200000000ff */
[C---:B---3--:R-:W-:Y:S01]  /*0500*/  FFMA R4, R62.reuse, R4, RZ ;  /* 0x000000043e047223 */ /* 0x048fe200000000ff */
[C---:B------:R-:W-:Y:S01]  /*0510*/  FFMA R53, R62.reuse, R6, RZ ;  /* 0x000000063e357223 */ /* 0x040fe200000000ff */
[C---:B----4-:R-:W-:Y:S01]  /*0520*/  FFMA R8, R62.reuse, R8, RZ ;  /* 0x000000083e087223 */ /* 0x050fe200000000ff */
[----:B------:R-:W-:Y:S01]  /*0530*/  FFMA R38, R62, R38, RZ ;  /* 0x000000263e267223 */ /* 0x000fe200000000ff */
[C---:B------:R-:W-:Y:S01]  /*0540*/  FFMA R50, R60.reuse, R33, R37 ;  /* 0x000000213c327223 */ /* 0x040fe20000000025 */
[----:B------:R-:W-:Y:S01]  /*0550*/  FFMA R51, R60, R35, R34 ;  /* 0x000000233c337223 */ /* 0x000fe20000000022 */
[C---:B-----5:R-:W-:Y:S01]  /*0560*/  FFMA R24, R62.reuse, R24, RZ ;  /* 0x000000183e187223 */ /* 0x060fe200000000ff */
[----:B------:R-:W-:Y:S01]  /*0570*/  FFMA R26, R62, R26, RZ ;  /* 0x0000001a3e1a7223 */ /* 0x000fe200000000ff */
[C---:B------:R-:W-:Y:S01]  /*0580*/  FFMA R54, R60.reuse, R9, R8 ;  /* 0x000000093c367223 */ /* 0x040fe20000000008 */
[----:B------:R-:W-:Y:S01]  /*0590*/  FFMA R52, R60, R5, R4 ;  /* 0x000000053c347223 */ /* 0x000fe20000000004 */
[C---:B------:R-:W-:Y:S01]  /*05a0*/  FFMA R28, R62.reuse, R28, RZ ;  /* 0x0000001c3e1c7223 */ /* 0x040fe200000000ff */
[C---:B------:R-:W-:Y:S01]  /*05b0*/  FFMA R30, R62.reuse, R30, RZ ;  /* 0x0000001e3e1e7223 */ /* 0x040fe200000000ff */
[----:B------:R-:W-:Y:S01]  /*05c0*/  FFMA R10, R62, R10, RZ ;  /* 0x0000000a3e0a7223 */ /* 0x000fe200000000ff */
[----:B------:R-:W-:Y:S01]  /*05d0*/  FFMA R53, R60, R7, R53 ;  /* 0x000000073c357223 */ /* 0x000fe20000000035 */
[C---:B------:R-:W-:Y:S01]  /*05e0*/  FFMA R12, R62.reuse, R12, RZ ;  /* 0x0000000c3e0c7223 */ /* 0x040fe200000000ff */
[C---:B------:R-:W-:Y:S01]  /*05f0*/  FFMA R9, R62.reuse, R14, RZ ;  /* 0x0000000e3e097223 */ /* 0x040fe200000000ff */
[----:B------:R-:W0:Y:S01]  /*0600*/  LDS.128 R32, [R42+0xb0] ;  /* 0x0000b0002a207984 */ /* 0x000e220000000c00 */
[----:B------:R-:W-:-:S03]  /*0610*/  FFMA R8, R62, R20, RZ ;  /* 0x000000143e087223 */ /* 0x000fc600000000ff */
[----:B------:R-:W1:Y:S01]  /*0620*/  LDS.128 R4, [R42+0xd0] ;  /* 0x0000d0002a047984 */ /* 0x000e620000000c00 */
[C---:B------:R-:W-:Y:S01]  /*0630*/  FFMA R46, R60.reuse, R25, R24 ;  /* 0x000000193c2e7223 */ /* 0x040fe20000000018 */
[C---:B------:R-:W-:Y:S01]  /*0640*/  FFMA R47, R60.reuse, R27, R26 ;  /* 0x0000001b3c2f7223 */ /* 0x040fe2000000001a */
[C---:B------:R-:W-:Y:S01]  /*0650*/  FFMA R48, R60.reuse, R29, R28 ;  /* 0x0000001d3c307223 */ /* 0x040fe2000000001c */
[C---:B------:R-:W-:Y:S01]  /*0660*/  FFMA R49, R60.reuse, R31, R30 ;  /* 0x0000001f3c317223 */ /* 0x040fe2000000001e */
[C---:B------:R-:W-:Y:S01]  /*0670*/  FFMA R45, R60.reuse, R39, R38 ;  /* 0x000000273c2d7223 */ /* 0x040fe20000000026 */
[----:B------:R-:W2:Y:S01]  /*0680*/  LDS.128 R24, [R42+0x90] ;  /* 0x000090002a187984 */ /* 0x000ea20000000c00 */
[C---:B------:R-:W-:Y:S01]  /*0690*/  FFMA R55, R60.reuse, R11, R10 ;  /* 0x0000000b3c377223 */ /* 0x040fe2000000000a */
[C---:B------:R-:W-:Y:S01]  /*06a0*/  FFMA R56, R60.reuse, R13, R12 ;  /* 0x0000000d3c387223 */ /* 0x040fe2000000000c */
[C---:B------:R-:W-:Y:S01]  /*06b0*/  FFMA R20, R60.reuse, R15, R9 ;  /* 0x0000000f3c147223 */ /* 0x040fe20000000009 */
[----:B------:R-:W3:Y:S01]  /*06c0*/  LDS.128 R28, [R42+0xa0] ;  /* 0x0000a0002a1c7984 */ /* 0x000ee20000000c00 */
[----:B------:R-:W-:-:S03]  /*06d0*/  FFMA R21, R60, R21, R8 ;  /* 0x000000153c157223 */ /* 0x000fc60000000008 */
[----:B------:R-:W4:Y:S04]  /*06e0*/  LDS.128 R36, [R42+0xc0] ;  /* 0x0000c0002a247984 */ /* 0x000f280000000c00 */
[----:B------:R-:W5:Y:S04]  /*06f0*/  LDS.128 R12, [R42+0xe0] ;  /* 0x0000e0002a0c7984 */ /* 0x000f680000000c00 */
[----:B------:R-:W5:Y:S01]  /*0700*/  LDS.128 R8, [R42+0xf0] ;  /* 0x0000f0002a087984 */ /* 0x000f620000000c00 */
[----:B------:R-:W-:-:S04]  /*0710*/  FFMA R16, R62, R16, RZ ;  /* 0x000000103e107223 */ /* 0x000fc800000000ff */
[----:B------:R-:W-:Y:S01]  /*0720*/  FFMA R57, R60, R17, R16 ;  /* 0x000000113c397223 */ /* 0x000fe20000000010 */
[----:B------:R-:W-:-:S04]  /*0730*/  FFMA R17, R62, R22, RZ ;  /* 0x000000163e117223 */ /* 0x000fc800000000ff */
[----:B------:R-:W-:Y:S01]  /*0740*/  FFMA R23, R60, R23, R17 ;  /* 0x000000173c177223 */ /* 0x000fe20000000011 */
[C---:B0-----:R-:W-:Y:S01]  /*0750*/  FFMA R17, R62.reuse, R32, RZ ;  /* 0x000000203e117223 */ /* 0x041fe200000000ff */
[----:B-1----:R-:W-:-:S03]  /*0760*/  FFMA R4, R62, R4, RZ ;  /* 0x000000043e047223 */ /* 0x002fc600000000ff */
[----:B------:R-:W-:Y:S01]  /*0770*/  FFMA R33, R60, R33, R17 ;  /* 0x000000213c217223 */ /* 0x000fe20000000011 */
[C---:B------:R-:W-:Y:S01]  /*0780*/  FFMA R18, R62.reuse, R18, RZ ;  /* 0x000000123e127223 */ /* 0x040fe200000000ff */
[----:B------:R-:W-:Y:S01]  /*0790*/  FFMA R34, R62, R34, RZ ;  /* 0x000000223e227223 */ /* 0x000fe200000000ff */
[----:B------:R-:W-:Y:S01]  /*07a0*/  FFMA R22, R60, R5, R4 ;  /* 0x000000053c167223 */ /* 0x000fe20000000004 */
[C---:B------:R-:W-:Y:S01]  /*07b0*/  FFMA R6, R62.reuse, R6, RZ ;  /* 0x000000063e067223 */ /* 0x040fe200000000ff */
[C---:B--2---:R-:W-:Y:S01]  /*07c0*/  FFMA R24, R62.reuse, R24, RZ ;  /* 0x000000183e187223 */ /* 0x044fe200000000ff */
[C---:B------:R-:W-:Y:S01]  /*07d0*/  FFMA R26, R62.reuse, R26, RZ ;  /* 0x0000001a3e1a7223 */ /* 0x040fe200000000ff */
[C---:B---3--:R-:W-:Y:S01]  /*07e0*/  FFMA R28, R62.reuse, R28, RZ ;  /* 0x0000001c3e1c7223 */ /* 0x048fe200000000ff */
[C---:B------:R-:W-:Y:S01]  /*07f0*/  FFMA R30, R62.reuse, R30, RZ ;  /* 0x0000001e3e1e7223 */ /* 0x040fe200000000ff */
[C---:B----4-:R-:W-:Y:S01]  /*0800*/  FFMA R36, R62.reuse, R36, RZ ;  /* 0x000000243e247223 */ /* 0x050fe200000000ff */
[C---:B------:R-:W-:Y:S01]  /*0810*/  FFMA R17, R62.reuse, R38, RZ ;  /* 0x000000263e117223 */ /* 0x040fe200000000ff */
[C---:B-----5:R-:W-:Y:S01]  /*0820*/  FFMA R5, R62.reuse, R12, RZ ;  /* 0x0000000c3e057223 */ /* 0x060fe200000000ff */
[C---:B------:R-:W-:Y:S01]  /*0830*/  FFMA R14, R62.reuse, R14, RZ ;  /* 0x0000000e3e0e7223 */ /* 0x040fe200000000ff */
[C---:B------:R-:W-:Y:S01]  /*0840*/  FFMA R8, R62.reuse, R8, RZ ;  /* 0x000000083e087223 */ /* 0x040fe200000000ff */
[----:B------:R-:W-:Y:S01]  /*0850*/  FFMA R10, R62, R10, RZ ;  /* 0x0000000a3e0a7223 */ /* 0x000fe200000000ff */
[C---:B------:R-:W-:Y:S01]  /*0860*/  FFMA R25, R60.reuse, R25, R24 ;  /* 0x000000193c197223 */ /* 0x040fe20000000018 */
        /* <DEDUP_REMOVED lines=11> */
[----:B------:R-:W-:Y:S01]  /*0920*/  FFMA R60, R60, R11, R10 ;  /* 0x0000000b3c3c7223 */ /* 0x000fe2000000000a */
[----:B------:R-:W-:Y:S06]  /*0930*/  BAR.SYNC.DEFER_BLOCKING 0x0 ;  /* 0x0000000000007b1d */ /* 0x000fec0000010000 */
[----:B------:R-:W-:Y:S05]  /*0940*/  BRA.U !UP0, `(.L_x_498) ;  /* 0x0000000508d87547 */ /* 0x000fea000b800000 */
[----:B------:R-:W-:Y:S01]  /*0950*/  IADD3 R34, PT, PT, R61, 0x2, RZ ;  /* 0x000000023d227810 */ /* 0x000fe20007ffe0ff */
[----:B------:R-:W0:Y:S01]  /*0960*/  LDCU UR7, c[0x0][0x3a0] ;  /* 0x00007400ff0777ac */ /* 0x000e220008000800 */
[----:B------:R-:W-:Y:S02]  /*0970*/  IADD3 R32, PT, PT, R0, 0x2, RZ ;  /* 0x0000000200207810 */ /* 0x000fe40007ffe0ff */
[----:B------:R-:W-:Y:S01]  /*0980*/  MOV R36, R59 ;  /* 0x0000003b00247202 */ /* 0x000fe20000000f00 */
[----:B------:R-:W1:Y:S06]  /*0990*/  LDCU UR10, c[0x0][0x398] ;  /* 0x00007300ff0a77ac */ /* 0x000e6c0008000800 */
.L_x_499:
[----:B------:R-:W2:Y:S01]  /*09a0*/  S2R R2, SR_TID.X ;  /* 0x0000000000027919 */ /* 0x000ea20000002100 */
[----:B------:R-:W3:Y:S01]  /*09b0*/  LDC R61, c[0x0][0x39c] ;  /* 0x0000e700ff3d7b82 */ /* 0x000ee20000000800 */
[----:B0-----:R-:W-:Y:S01]  /*09c0*/  ISETP.GE.AND P0, PT, R32, UR7, PT ;  /* 0x0000000720007c0c */ /* 0x001fe2000bf06270 */
[----:B------:R-:W-:Y:S01]  /*09d0*/  HFMA2 R62, -RZ, RZ, 0, 0 ;  /* 0x00000000ff3e7431 */ /* 0x000fe200000001ff */
[----:B------:R-:W2:Y:S01]  /*09e0*/  S2R R3, SR_CTAID.X ;  /* 0x0000000000037919 */ /* 0x000ea20000002500 */
[----:B------:R-:W-:Y:S02]  /*09f0*/  MOV R64, RZ ;  /* 0x000000ff00407202 */ /* 0x000fe40000000f00 */
[----:B-1----:R-:W-:-:S13]  /*0a00*/  ISETP.GE.OR P1, PT, R43, UR10, P0 ;  /* 0x0000000a2b007c0c */ /* 0x002fda0008726670 */
[----:B------:R-:W0:Y:S01]  /*0a10*/  @!P1 LDC.64 R6, c[0x0][0x380] ;  /* 0x0000e000ff069b82 */ /* 0x000e220000000a00 */
[----:B--2---:R-:W-:-:S04]  /*0a20*/  LEA R0, R3, R2, 0x6 ;  /* 0x0000000203007211 */ /* 0x004fc800078e30ff */
[----:B---3--:R-:W-:Y:S01]  /*0a30*/  ISETP.GE.OR P0, PT, R0, R61, P0 ;  /* 0x0000003d0000720c */ /* 0x008fe20000706670 */
[----:B0-----:R-:W-:-:S05]  /*0a40*/  @!P1 IMAD.WIDE.U32 R6, R34, 0x4, R6 ;  /* 0x0000000422069825 */ /* 0x001fca00078e0006 */
[----:B------:R-:W2:Y:S07]  /*0a50*/  @!P1 LDG.E R62, desc[UR8][R6.64] ;  /* 0x00000008063e9981 */ /* 0x000eae000c1e1900 */
[----:B------:R-:W0:Y:S02]  /*0a60*/  @!P0 LDC.64 R4, c[0x0][0x388] ;  /* 0x0000e200ff048b82 */ /* 0x000e240000000a00 */
[----:B0-----:R-:W-:-:S05]  /*0a70*/  @!P0 IMAD.WIDE R4, R36, 0x4, R4 ;  /* 0x0000000424048825 */ /* 0x001fca00078e0204 */
[----:B------:R-:W3:Y:S01]  /*0a80*/  @!P0 LDG.E R64, desc[UR8][R4.64] ;  /* 0x0000000804408981 */ /* 0x000ee2000c1e1900 */
[----:B------:R-:W0:Y:S01]  /*0a90*/  S2UR UR6, SR_CgaCtaId ;  /* 0x00000000000679c3 */ /* 0x000e220000008800 */
[----:B------:R-:W1:Y:S01]  /*0aa0*/  S2R R0, SR_TID.Y ;  /* 0x0000000000007919 */ /* 0x000e620000002200 */
[----:B------:R-:W-:Y:S02]  /*0ab0*/  UMOV UR5, 0x400 ;  /* 0x0000040000057882 */ /* 0x000fe40000000000 */
[----:B0-----:R-:W-:-:S06]  /*0ac0*/  ULEA UR5, UR6, UR5, 0x18 ;  /* 0x0000000506057291 */ /* 0x001fcc000f8ec0ff */
[----:B------:R-:W-:-:S04]  /*0ad0*/  LEA R9, R2, UR5, 0x3 ;  /* 0x0000000502097c11 */ /* 0x000fc8000f8e18ff */
[----:B-1----:R-:W-:Y:S02]  /*0ae0*/  LEA R63, R0, R9, 0x2 ;  /* 0x00000009003f7211 */ /* 0x002fe400078e10ff */
[----:B------:R-:W-:Y:S01]  /*0af0*/  LEA R36, R61, R36, 0x1 ;  /* 0x000000243d247211 */ /* 0x000fe200078e08ff */
[----:B------:R-:W-:-:S04]  /*0b00*/  UIADD3 UR4, UPT, UPT, UR4, 0x1, URZ ;  /* 0x0000000104047890 */ /* 0x000fc8000fffe0ff */
[----:B------:R-:W-:Y:S01]  /*0b10*/  UISETP.NE.AND UP0, UPT, UR4, 0x1, UPT ;  /* 0x000000010400788c */ /* 0x000fe2000bf05270 */
[----:B------:R-:W-:Y:S01]  /*0b20*/  IADD3 R32, PT, PT, R32, 0x2, RZ ;  /* 0x0000000220207810 */ /* 0x000fe20007ffe0ff */
[----:B--2---:R-:W-:Y:S04]  /*0b30*/  STS [R63], R62 ;  /* 0x0000003e3f007388 */ /* 0x004fe80000000800 */
[----:B---3--:R-:W-:Y:S01]  /*0b40*/  STS [R41], R64 ;  /* 0x0000004029007388 */ /* 0x008fe20000000800 */
[----:B------:R-:W-:Y:S06]  /*0b50*/  BAR.SYNC.DEFER_BLOCKING 0x0 ;  /* 0x0000000000007b1d */ /* 0x000fec0000010000 */
[----:B------:R-:W-:Y:S04]  /*0b60*/  LDS R59, [R40] ;  /* 0x00000000283b7984 */ /* 0x000fe80000000800 */
[----:B------:R-:W0:Y:S04]  /*0b70*/  LDS.128 R16, [R42] ;  /* 0x000000002a107984 */ /* 0x000e280000000c00 */
[----:B------:R-:W1:Y:S04]  /*0b80*/  LDS R38, [R40+0x100] ;  /* 0x0001000028267984 */ /* 0x000e680000000800 */
[----:B------:R-:W2:Y:S04]  /*0b90*/  LDS.128 R8, [R42+0x10] ;  /* 0x000010002a087984 */ /* 0x000ea80000000c00 */
[----:B------:R-:W3:Y:S04]  /*0ba0*/  LDS.128 R12, [R42+0x20] ;  /* 0x000020002a0c7984 */ /* 0x000ee80000000c00 */
[----:B------:R-:W4:Y:S01]  /*0bb0*/  LDS.128 R4, [R42+0x30] ;  /* 0x000030002a047984 */ /* 0x000f220000000c00 */
[----:B0-----:R-:W-:-:S04]  /*0bc0*/  FFMA R61, R59, R16, R44 ;  /* 0x000000103b3d7223 */ /* 0x001fc8000000002c */
[----:B-1----:R-:W-:Y:S01]  /*0bd0*/  FFMA R44, R38, R17, R61 ;  /* 0x00000011262c7223 */ /* 0x002fe2000000003d */
[C---:B--2---:R-:W-:Y:S01]  /*0be0*/  FFMA R61, R59.reuse, R8, R46 ;  /* 0x000000083b3d7223 */ /* 0x044fe2000000002e */
[----:B------:R-:W-:-:S03]  /*0bf0*/  FFMA R10, R59, R10, R47 ;  /* 0x0000000a3b0a7223 */ /* 0x000fc6000000002f */
[C---:B------:R-:W-:Y:S01]  /*0c00*/  FFMA R46, R38.reuse, R9, R61 ;  /* 0x00000009262e7223 */ /* 0x040fe2000000003d */
[C---:B---3--:R-:W-:Y:S01]  /*0c10*/  FFMA R61, R59.reuse, R12, R48 ;  /* 0x0000000c3b3d7223 */ /* 0x048fe20000000030 */
[C---:B------:R-:W-:Y:S01]  /*0c20*/  FFMA R18, R59.reuse, R18, R45 ;  /* 0x000000123b127223 */ /* 0x040fe2000000002d */
[C---:B------:R-:W-:Y:S01]  /*0c30*/  FFMA R47, R38.reuse, R11, R10 ;  /* 0x0000000b262f7223 */ /* 0x040fe2000000000a */
[C---:B------:R-:W-:Y:S01]  /*0c40*/  FFMA R14, R59.reuse, R14, R49 ;  /* 0x0000000e3b0e7223 */ /* 0x040fe20000000031 */
[C---:B------:R-:W-:Y:S01]  /*0c50*/  FFMA R48, R38.reuse, R13, R61 ;  /* 0x0000000d26307223 */ /* 0x040fe2000000003d */
[C---:B----4-:R-:W-:Y:S01]  /*0c60*/  FFMA R6, R59.reuse, R6, R51 ;  /* 0x000000063b067223 */ /* 0x050fe20000000033 */
[----:B------:R-:W0:Y:S01]  /*0c70*/  LDS.128 R8, [R42+0x50] ;  /* 0x000050002a087984 */ /* 0x000e220000000c00 */
[C---:B------:R-:W-:Y:S01]  /*0c80*/  FFMA R61, R59.reuse, R4, R50 ;  /* 0x000000043b3d7223 */ /* 0x040fe20000000032 */
[C---:B------:R-:W-:Y:S01]  /*0c90*/  FFMA R45, R38.reuse, R19, R18 ;  /* 0x00000013262d7223 */ /* 0x040fe20000000012 */
[C---:B------:R-:W-:Y:S01]  /*0ca0*/  FFMA R49, R38.reuse, R15, R14 ;  /* 0x0000000f26317223 */ /* 0x040fe2000000000e */
[C---:B------:R-:W-:Y:S01]  /*0cb0*/  FFMA R51, R38.reuse, R7, R6 ;  /* 0x0000000726337223 */ /* 0x040fe20000000006 */
[----:B------:R-:W-:Y:S01]  /*0cc0*/  FFMA R50, R38, R5, R61 ;  /* 0x0000000526327223 */ /* 0x000fe2000000003d */
[----:B------:R-:W1:Y:S04]  /*0cd0*/  LDS.128 R16, [R42+0x40] ;  /* 0x000040002a107984 */ /* 0x000e680000000c00 */
[----:B------:R-:W2:Y:S04]  /*0ce0*/  LDS.128 R12, [R42+0x60] ;  /* 0x000060002a0c7984 */ /* 0x000ea80000000c00 */
[----:B------:R-:W3:Y:S01]  /*0cf0*/  LDS.128 R4, [R42+0x70] ;  /* 0x000070002a047984 */ /* 0x000ee20000000c00 */
[C---:B0-----:R-:W-:Y:S01]  /*0d00*/  FFMA R10, R59.reuse, R10, R55 ;  /* 0x0000000a3b0a7223 */ /* 0x041fe20000000037 */
[----:B------:R-:W-:-:S03]  /*0d10*/  FFMA R61, R59, R8, R54 ;  /* 0x000000083b3d7223 */ /* 0x000fc60000000036 */
[C---:B------:R-:W-:Y:S01]  /*0d20*/  FFMA R55, R38.reuse, R11, R10 ;  /* 0x0000000b26377223 */ /* 0x040fe2000000000a */
[C---:B------:R-:W-:Y:S01]  /*0d30*/  FFMA R54, R38.reuse, R9, R61 ;  /* 0x0000000926367223 */ /* 0x040fe2000000003d */
[C---:B-1----:R-:W-:Y:S01]  /*0d40*/  FFMA R16, R59.reuse, R16, R52 ;  /* 0x000000103b107223 */ /* 0x042fe20000000034 */
[C---:B------:R-:W-:Y:S01]  /*0d50*/  FFMA R18, R59.reuse, R18, R53 ;  /* 0x000000123b127223 */ /* 0x040fe20000000035 */
[----:B------:R-:W0:Y:S01]  /*0d60*/  LDS.128 R8, [R42+0x90] ;  /* 0x000090002a087984 */ /* 0x000e220000000c00 */
[C---:B--2---:R-:W-:Y:S01]  /*0d70*/  FFMA R14, R59.reuse, R14, R20 ;  /* 0x0000000e3b0e7223 */ /* 0x044fe20000000014 */
[C---:B------:R-:W-:Y:S01]  /*0d80*/  FFMA R61, R59.reuse, R12, R56 ;  /* 0x0000000c3b3d7223 */ /* 0x040fe20000000038 */
[C---:B---3--:R-:W-:Y:S01]  /*0d90*/  FFMA R4, R59.reuse, R4, R57 ;  /* 0x000000043b047223 */ /* 0x048fe20000000039 */
[C---:B------:R-:W-:Y:S01]  /*0da0*/  FFMA R6, R59.reuse, R6, R58 ;  /* 0x000000063b067223 */ /* 0x040fe2000000003a */
[C---:B------:R-:W-:Y:S01]  /*0db0*/  FFMA R52, R38.reuse, R17, R16 ;  /* 0x0000001126347223 */ /* 0x040fe20000000010 */
        /* <DEDUP_REMOVED lines=11> */
[C---:B------:R-:W-:Y:S02]  /*0e70*/  FFMA R25, R38.reuse, R9, R25 ;  /* 0x0000000926197223 */ /* 0x040fe40000000019 */
[----:B------:R-:W0:Y:S01]  /*0e80*/  LDS.128 R8, [R42+0xd0] ;  /* 0x0000d0002a087984 */ /* 0x000e220000000c00 */
[C---:B-1----:R-:W-:Y:S01]  /*0e90*/  FFMA R18, R59.reuse, R18, R23 ;  /* 0x000000123b127223 */ /* 0x042fe20000000017 */
[C---:B------:R-:W-:Y:S01]  /*0ea0*/  FFMA R21, R59.reuse, R16, R21 ;  /* 0x000000103b157223 */ /* 0x040fe20000000015 */
        /* <DEDUP_REMOVED lines=16> */
[----:B------:R-:W-:Y:S01]  /*0fb0*/  FFMA R24, R38, R11, R10 ;  /* 0x0000000b26187223 */ /* 0x000fe2000000000a */
[----:B------:R-:W-:Y:S01]  /*0fc0*/  IADD3 R34, PT, PT, R34, 0x2, RZ ;  /* 0x0000000222227810 */ /* 0x000fe20007ffe0ff */
[C---:B-1----:R-:W-:Y:S01]  /*0fd0*/  FFMA R37, R59.reuse, R16, R37 ;  /* 0x000000103b257223 */ /* 0x042fe20000000025 */
[C---:B------:R-:W-:Y:S01]  /*0fe0*/  FFMA R39, R59.reuse, R18, R39 ;  /* 0x000000123b277223 */ /* 0x040fe20000000027 */
[C---:B--2---:R-:W-:Y:S01]  /*0ff0*/  FFMA R4, R59.reuse, R4, R26 ;  /* 0x000000043b047223 */ /* 0x044fe2000000001a */
[C---:B------:R-:W-:Y:S01]  /*1000*/  FFMA R9, R59.reuse, R6, R28 ;  /* 0x000000063b097223 */ /* 0x040fe2000000001c */
[C---:B---3--:R-:W-:Y:S01]  /*1010*/  FFMA R12, R59.reuse, R12, R30 ;  /* 0x0000000c3b0c7223 */ /* 0x048fe2000000001e */
[----:B------:R-:W-:Y:S01]  /*1020*/  FFMA R14, R59, R14, R60 ;  /* 0x0000000e3b0e7223 */ /* 0x000fe2000000003c */
[C---:B------:R-:W-:Y:S01]  /*1030*/  FFMA R37, R38.reuse, R17, R37 ;  /* 0x0000001126257223 */ /* 0x040fe20000000025 */
[C---:B------:R-:W-:Y:S01]  /*1040*/  FFMA R39, R38.reuse, R19, R39 ;  /* 0x0000001326277223 */ /* 0x040fe20000000027 */
[C---:B------:R-:W-:Y:S01]  /*1050*/  FFMA R26, R38.reuse, R5, R4 ;  /* 0x00000005261a7223 */ /* 0x040fe20000000004 */
[C---:B------:R-:W-:Y:S01]  /*1060*/  FFMA R28, R38.reuse, R7, R9 ;  /* 0x00000007261c7223 */ /* 0x040fe20000000009 */
[C---:B------:R-:W-:Y:S01]  /*1070*/  FFMA R30, R38.reuse, R13, R12 ;  /* 0x0000000d261e7223 */ /* 0x040fe2000000000c */
[----:B------:R-:W-:Y:S01]  /*1080*/  FFMA R60, R38, R15, R14 ;  /* 0x0000000f263c7223 */ /* 0x000fe2000000000e */
[----:B------:R-:W-:Y:S06]  /*1090*/  BAR.SYNC.DEFER_BLOCKING 0x0 ;  /* 0x0000000000007b1d */ /* 0x000fec0000010000 */
[----:B------:R-:W-:Y:S05]  /*10a0*/  BRA.U UP0, `(.L_x_499) ;  /* 0xfffffff9003c7547 */ /* 0x000fea000b83ffff */
.L_x_498:
[----:B------:R-:W1:Y:S01]  /*10b0*/  S2R R9, SR_CTAID.Y ;  /* 0x0000000000097919 */ /* 0x000e620000002600 */
[----:B------:R-:W2:Y:S01]  /*10c0*/  LDCU.64 UR4, c[0x0][0x398] ;  /* 0x00007300ff0477ac */ /* 0x000ea20008000a00 */
[----:B------:R-:W-:-:S04]  /*10d0*/  LEA R8, R3, R2, 0x6 ;  /* 0x0000000203087211 */ /* 0x000fc800078e30ff */
[----:B--2---:R-:W-:Y:S02]  /*10e0*/  ISETP.GE.AND P1, PT, R8, UR5, PT ;  /* 0x0000000508007c0c */ /* 0x004fe4000bf26270 */
[----:B-1----:R-:W-:-:S04]  /*10f0*/  LEA R9, R9, R0, 0x1 ;  /* 0x0000000009097211 */ /* 0x002fc800078e08ff */
[----:B------:R-:W-:-:S04]  /*1100*/  SHF.L.U32 R9, R9, 0x5, RZ ;  /* 0x0000000509097819 */ /* 0x000fc800000006ff */
[----:B------:R-:W-:-:S13]  /*1110*/  ISETP.LT.AND P1, PT, R9, UR4, !P1 ;  /* 0x0000000409007c0c */ /* 0x000fda000cf21270 */
[----:B------:R-:W1:Y:S01]  /*1120*/  @P1 LDC.64 R4, c[0x0][0x390] ;  /* 0x0000e400ff041b82 */ /* 0x000e620000000a00 */
[C---:B------:R-:W-:Y:S01]  /*1130*/  @P1 IMAD R3, R9.reuse, UR5, R8 ;  /* 0x0000000509031c24 */ /* 0x040fe2000f8e0208 */
[----:B------:R-:W-:Y:S02]  /*1140*/  ISETP.GE.AND P0, PT, R8, UR5, PT ;  /* 0x0000000508007c0c */ /* 0x000fe4000bf06270 */
[----:B------:R-:W-:-:S04]  /*1150*/  IADD3 R11, PT, PT, R9, 0x1, RZ ;  /* 0x00000001090b7810 */ /* 0x000fc80007ffe0ff */
[----:B------:R-:W2:Y:S08]  /*1160*/  @P1 LDC R7, c[0x0][0x3a8] ;  /* 0x0000ea00ff071b82 */ /* 0x000eb00000000800 */
[----:B------:R-:W3:Y:S01]  /*1170*/  @P1 LDC R6, c[0x0][0x3a4] ;  /* 0x0000e900ff061b82 */ /* 0x000ee20000000800 */
[----:B-1----:R-:W-:-:S05]  /*1180*/  @P1 IMAD.WIDE R4, R3, 0x4, R4 ;  /* 0x0000000403041825 */ /* 0x002fca00078e0204 */
[----:B0-----:R-:W2:Y:S01]  /*1190*/  @P1 LDG.E R0, desc[UR8][R4.64] ;  /* 0x0000000804001981 */ /* 0x001ea2000c1e1900 */
[----:B------:R-:W-:-:S13]  /*11a0*/  ISETP.GE.OR P2, PT, R11, UR4, P0 ;  /* 0x000000040b007c0c */ /* 0x000fda0008746670 */
[----:B------:R-:W0:Y:S01]  /*11b0*/  @!P2 LDC.64 R2, c[0x0][0x390] ;  /* 0x0000e400ff02ab82 */ /* 0x000e220000000a00 */
[----:B------:R-:W-:-:S07]  /*11c0*/  @!P2 IMAD R11, R11, UR5, R8 ;  /* 0x000000050b0bac24 */ /* 0x000fce000f8e0208 */
[----:B------:R-:W1:Y:S01]  /*11d0*/  @!P2 LDC R13, c[0x0][0x3a8] ;  /* 0x0000ea00ff0dab82 */ /* 0x000e620000000800 */
[----:B0-----:R-:W-:-:S04]  /*11e0*/  @!P2 IMAD.WIDE R2, R11, 0x4, R2 ;  /* 0x000000040b02a825 */ /* 0x001fc800078e0202 */
[----:B--2---:R-:W-:-:S04]  /*11f0*/  @P1 FMUL R7, R0, R7 ;  /* 0x0000000700071220 */ /* 0x004fc80000400000 */
[----:B---3--:R-:W-:Y:S01]  /*1200*/  @P1 FFMA R7, R44, R6, R7 ;  /* 0x000000062c071223 */ /* 0x008fe20000000007 */
[----:B------:R-:W-:Y:S01]  /*1210*/  IADD3 R11, PT, PT, R9, 0x2, RZ ;  /* 0x00000002090b7810 */ /* 0x000fe20007ffe0ff */
[----:B------:R-:W0:Y:S03]  /*1220*/  @!P2 LDC R6, c[0x0][0x3a4] ;  /* 0x0000e900ff06ab82 */ /* 0x000e260000000800 */
[----:B------:R2:W-:Y:S04]  /*1230*/  @P1 STG.E desc[UR8][R4.64], R7 ;  /* 0x0000000704001986 */ /* 0x0005e8000c101908 */
[----:B------:R-:W1:Y:S01]  /*1240*/  @!P2 LDG.E R0, desc[UR8][R2.64] ;  /* 0x000000080200a981 */ /* 0x000e62000c1e1900 */
[----:B------:R-:W-:-:S13]  /*1250*/  ISETP.GE.OR P1, PT, R11, UR4, P0 ;  /* 0x000000040b007c0c */ /* 0x000fda0008726670 */
[----:B--2---:R-:W2:Y:S01]  /*1260*/  @!P1 LDC.64 R4, c[0x0][0x390] ;  /* 0x0000e400ff049b82 */ /* 0x004ea20000000a00 */
[----:B------:R-:W-:-:S07]  /*1270*/  @!P1 IMAD R11, R11, UR5, R8 ;  /* 0x000000050b0b9c24 */ /* 0x000fce000f8e0208 */
[----:B------:R-:W3:Y:S01]  /*1280*/  @!P1 LDC R7, c[0x0][0x3a8] ;  /* 0x0000ea00ff079b82 */ /* 0x000ee20000000800 */
[----:B--2---:R-:W-:-:S04]  /*1290*/  @!P1 IMAD.WIDE R4, R11, 0x4, R4 ;  /* 0x000000040b049825 */ /* 0x004fc800078e0204 */
[----:B-1----:R-:W-:-:S04]  /*12a0*/  @!P2 FMUL R0, R0, R13 ;  /* 0x0000000d0000a220 */ /* 0x002fc80000400000 */
[----:B0-----:R-:W-:Y:S01]  /*12b0*/  @!P2 FFMA R45, R45, R6, R0 ;  /* 0x000000062d2da223 */ /* 0x001fe20000000000 */
[----:B------:R-:W-:Y:S01]  /*12c0*/  IADD3 R11, PT, PT, R9, 0x3, RZ ;  /* 0x00000003090b7810 */ /* 0x000fe20007ffe0ff */
[----:B------:R-:W0:Y:S03]  /*12d0*/  @!P1 LDC R6, c[0x0][0x3a4] ;  /* 0x0000e900ff069b82 */ /* 0x000e260000000800 */
[----:B------:R1:W-:Y:S04]  /*12e0*/  @!P2 STG.E desc[UR8][R2.64], R45 ;  /* 0x0000002d0200a986 */ /* 0x0003e8000c101908 */
[----:B------:R-:W3:Y:S01]  /*12f0*/  @!P1 LDG.E R0, desc[UR8][R4.64] ;  /* 0x0000000804009981 */ /* 0x000ee2000c1e1900 */
[----:B------:R-:W-:-:S13]  /*1300*/  ISETP.GE.OR P2, PT, R11, UR4, P0 ;  /* 0x000000040b007c0c */ /* 0x000fda0008746670 */
[----:B-1----:R-:W1:Y:S01]  /*1310*/  @!P2 LDC.64 R2, c[0x0][0x390] ;  /* 0x0000e400ff02ab82 */ /* 0x002e620000000a00 */
[----:B------:R-:W-:-:S07]  /*1320*/  @!P2 IMAD R13, R11, UR5, R8 ;  /* 0x000000050b0dac24 */ /* 0x000fce000f8e0208 */
[----:B------:R-:W2:Y:S08]  /*1330*/  @!P2 LDC R15, c[0x0][0x3a8] ;  /* 0x0000ea00ff0fab82 */ /* 0x000eb00000000800 */
[----:B------:R-:W4:Y:S01]  /*1340*/  @!P2 LDC R10, c[0x0][0x3a4] ;  /* 0x0000e900ff0aab82 */ /* 0x000f220000000800 */
[----:B-1----:R-:W-:-:S04]  /*1350*/  @!P2 IMAD.WIDE R2, R13, 0x4, R2 ;  /* 0x000000040d02a825 */ /* 0x002fc800078e0202 */
[----:B---3--:R-:W-:-:S04]  /*1360*/  @!P1 FMUL R7, R0, R7 ;  /* 0x0000000700079220 */ /* 0x008fc80000400000 */
[----:B0-----:R-:W-:-:S05]  /*1370*/  @!P1 FFMA R11, R46, R6, R7 ;  /* 0x000000062e0b9223 */ /* 0x001fca0000000007 */
[----:B------:R0:W-:Y:S04]  /*1380*/  @!P1 STG.E desc[UR8][R4.64], R11 ;  /* 0x0000000b04009986 */ /* 0x0001e8000c101908 */
[----:B------:R-:W2:Y:S01]  /*1390*/  @!P2 LDG.E R0, desc[UR8][R2.64] ;  /* 0x000000080200a981 */ /* 0x000ea2000c1e1900 */
[----:B------:R-:W-:-:S04]  /*13a0*/  IADD3 R13, PT, PT, R9, 0x4, RZ ;  /* 0x00000004090d7810 */ /* 0x000fc80007ffe0ff */
[----:B------:R-:W-:-:S13]  /*13b0*/  ISETP.GE.OR P1, PT, R13, UR4, P0 ;  /* 0x000000040d007c0c */ /* 0x000fda0008726670 */
[----:B------:R-:W1:Y:S01]  /*13c0*/  @!P1 LDC.64 R6, c[0x0][0x390] ;  /* 0x0000e400ff069b82 */ /* 0x000e620000000a00 */
[----:B------:R-:W-:-:S07]  /*13d0*/  @!P1 IMAD R13, R13, UR5, R8 ;  /* 0x000000050d0d9c24 */ /* 0x000fce000f8e0208 */
[----:B0-----:R-:W0:Y:S01]  /*13e0*/  @!P1 LDC R11, c[0x0][0x3a8] ;  /* 0x0000ea00ff0b9b82 */ /* 0x001e220000000800 */
[----:B-1----:R-:W-:-:S04]  /*13f0*/  @!P1 IMAD.WIDE R6, R13, 0x4, R6 ;  /* 0x000000040d069825 */ /* 0x002fc800078e0206 */
[----:B--2---:R-:W-:-:S04]  /*1400*/  @!P2 FMUL R0, R0, R15 ;  /* 0x0000000f0000a220 */ /* 0x004fc80000400000 */
[----:B----4-:R-:W-:Y:S01]  /*1410*/  @!P2 FFMA R47, R47, R10, R0 ;  /* 0x0000000a2f2fa223 */ /* 0x010fe20000000000 */
[----:B------:R-:W-:Y:S01]  /*1420*/  IADD3 R13, PT, PT, R9, 0x5, RZ ;  /* 0x00000005090d7810 */ /* 0x000fe20007ffe0ff */
[----:B------:R-:W1:Y:S03]  /*1430*/  @!P1 LDC R10, c[0x0][0x3a4] ;  /* 0x0000e900ff0a9b82 */ /* 0x000e660000000800 */
[----:B------:R2:W-:Y:S04]  /*1440*/  @!P2 STG.E desc[UR8][R2.64], R47 ;  /* 0x0000002f0200a986 */ /* 0x0005e8000c101908 */
[----:B------:R-:W0:Y:S01]  /*1450*/  @!P1 LDG.E R0, desc[UR8][R6.64] ;  /* 0x0000000806009981 */ /* 0x000e22000c1e1900 */
[----:B------:R-:W-:-:S13]  /*1460*/  ISETP.GE.OR P2, PT, R13, UR4, P0 ;  /* 0x000000040d007c0c */ /* 0x000fda0008746670 */
[----:B------:R-:W3:Y:S01]  /*1470*/  @!P2 LDC.64 R4, c[0x0][0x390] ;  /* 0x0000e400ff04ab82 */ /* 0x000ee20000000a00 */
[----:B------:R-:W-:-:S07]  /*1480*/  @!P2 IMAD R13, R13, UR5, R8 ;  /* 0x000000050d0dac24 */ /* 0x000fce000f8e0208 */
[----:B------:R-:W4:Y:S01]  /*1490*/  @!P2 LDC R15, c[0x0][0x3a8] ;  /* 0x0000ea00ff0fab82 */ /* 0x000f220000000800 */
[----:B---3--:R-:W-:-:S04]  /*14a0*/  @!P2 IMAD.WIDE R4, R13, 0x4, R4 ;  /* 0x000000040d04a825 */ /* 0x008fc800078e0204 */
[----:B0-----:R-:W-:-:S04]  /*14b0*/  @!P1 FMUL R11, R0, R11 ;  /* 0x0000000b000b9220 */ /* 0x001fc80000400000 */
[----:B-1----:R-:W-:Y:S01]  /*14c0*/  @!P1 FFMA R11, R48, R10, R11 ;  /* 0x0000000a300b9223 */ /* 0x002fe2000000000b */
[----:B------:R-:W-:Y:S01]  /*14d0*/  IADD3 R13, PT, PT, R9, 0x6, RZ ;  /* 0x00000006090d7810 */ /* 0x000fe20007ffe0ff */
[----:B------:R-:W0:Y:S03]  /*14e0*/  @!P2 LDC R10, c[0x0][0x3a4] ;  /* 0x0000e900ff0aab82 */ /* 0x000e260000000800 */
[----:B------:R1:W-:Y:S04]  /*14f0*/  @!P1 STG.E desc[UR8][R6.64], R11 ;  /* 0x0000000b06009986 */ /* 0x0003e8000c101908 */
[----:B------:R-:W4:Y:S01]  /*1500*/  @!P2 LDG.E R0, desc[UR8][R4.64] ;  /* 0x000000080400a981 */ /* 0x000f22000c1e1900 */
[----:B------:R-:W-:-:S13]  /*1510*/  ISETP.GE.OR P1, PT, R13, UR4, P0 ;  /* 0x000000040d007c0c */ /* 0x000fda0008726670 */
[----:B--2---:R-:W2:Y:S01]  /*1520*/  @!P1 LDC.64 R2, c[0x0][0x390] ;  /* 0x0000e400ff029b82 */ /* 0x004ea20000000a00 */
[----:B------:R-:W-:-:S07]  /*1530*/  @!P1 IMAD R13, R13, UR5, R8 ;  /* 0x000000050d0d9c24 */ /* 0x000fce000f8e0208 */
[----:B-1----:R-:W1:Y:S01]  /*1540*/  @!P1 LDC R11, c[0x0][0x3a8] ;  /* 0x0000ea00ff0b9b82 */ /* 0x002e620000000800 */
[----:B--2---:R-:W-:-:S04]  /*1550*/  @!P1 IMAD.WIDE R2, R13, 0x4, R2 ;  /* 0x000000040d029825 */ /* 0x004fc800078e0202 */
[----:B----4-:R-:W-:-:S04]  /*1560*/  @!P2 FMUL R0, R0, R15 ;  /* 0x0000000f0000a220 */ /* 0x010fc80000400000 */
[----:B0-----:R-:W-:Y:S01]  /*1570*/  @!P2 FFMA R49, R49, R10, R0 ;  /* 0x0000000a3131a223 */ /* 0x001fe20000000000 */
[----:B------:R-:W-:Y:S01]  /*1580*/  IADD3 R13, PT, PT, R9, 0x7, RZ ;  /* 0x00000007090d7810 */ /* 0x000fe20007ffe0ff */
[----:B------:R-:W0:Y:S03]  /*1590*/  @!P1 LDC R10, c[0x0][0x3a4] ;  /* 0x0000e900ff0a9b82 */ /* 0x000e260000000800 */
[----:B------:R2:W-:Y:S04]  /*15a0*/  @!P2 STG.E desc[UR8][R4.64], R49 ;  /* 0x000000310400a986 */ /* 0x0005e8000c101908 */
[----:B------:R-:W1:Y:S01]  /*15b0*/  @!P1 LDG.E R0, desc[UR8][R2.64] ;  /* 0x0000000802009981 */ /* 0x000e62000c1e1900 */
[----:B------:R-:W-:-:S13]  /*15c0*/  ISETP.GE.OR P2, PT, R13, UR4, P0 ;  /* 0x000000040d007c0c */ /* 0x000fda0008746670 */
[----:B------:R-:W3:Y:S01]  /*15d0*/  @!P2 LDC.64 R6, c[0x0][0x390] ;  /* 0x0000e400ff06ab82 */ /* 0x000ee20000000a00 */
[----:B------:R-:W-:-:S07]  /*15e0*/  @!P2 IMAD R13, R13, UR5, R8 ;  /* 0x000000050d0dac24 */ /* 0x000fce000f8e0208 */
[----:B------:R-:W4:Y:S01]  /*15f0*/  @!P2 LDC R15, c[0x0][0x3a8] ;  /* 0x0000ea00ff0fab82 */ /* 0x000f220000000800 */
[----:B---3--:R-:W-:-:S04]  /*1600*/  @!P2 IMAD.WIDE R6, R13, 0x4, R6 ;  /* 0x000000040d06a825 */ /* 0x008fc800078e0206 */
[----:B-1----:R-:W-:-:S04]  /*1610*/  @!P1 FMUL R11, R0, R11 ;  /* 0x0000000b000b9220 */ /* 0x002fc80000400000 */
[----:B0-----:R-:W-:Y:S01]  /*1620*/  @!P1 FFMA R11, R50, R10, R11 ;  /* 0x0000000a320b9223 */ /* 0x001fe2000000000b */
        /* <DEDUP_REMOVED lines=61> */
[----:B------:R-:W-:-:S04]  /*1a00*/  @!P2 IMAD R13, R13, UR5, R8 ;  /* 0x000000050d0dac24 */ /* 0x000fc8000f8e0208 */
[----:B---3--:R-:W-:Y:S01]  /*1a10*/  @!P2 IMAD.WIDE R6, R13, 0x4, R6 ;  /* 0x000000040d06a825 */ /* 0x008fe200078e0206 */
[----:B------:R-:W-:Y:S02]  /*1a20*/  IADD3 R15, PT, PT, R9, 0xe, RZ ;  /* 0x0000000e090f7810 */ /* 0x000fe40007ffe0ff */
[----:B------:R-:W3:Y:S01]  /*1a30*/  @!P2 LDC R13, c[0x0][0x3a8] ;  /* 0x0000ea00ff0dab82 */ /* 0x000ee20000000800 */
[----:B-1----:R-:W-:-:S04]  /*1a40*/  @!P1 FMUL R11, R0, R11 ;  /* 0x0000000b000b9220 */ /* 0x002fc80000400000 */
[----:B0-----:R-:W-:-:S03]  /*1a50*/  @!P1 FFMA R11, R56, R10, R11 ;  /* 0x0000000a380b9223 */ /* 0x001fc6000000000b */
[----:B------:R-:W0:Y:S02]  /*1a60*/  @!P2 LDC R10, c[0x0][0x3a4] ;  /* 0x0000e900ff0aab82 */ /* 0x000e240000000800 */
[----:B------:R1:W-:Y:S04]  /*1a70*/  @!P1 STG.E desc[UR8][R2.64], R11 ;  /* 0x0000000b02009986 */ /* 0x0003e8000c101908 */
[----:B------:R-:W3:Y:S01]  /*1a80*/  @!P2 LDG.E R0, desc[UR8][R6.64] ;  /* 0x000000080600a981 */ /* 0x000ee2000c1e1900 */
[----:B------:R-:W-:-:S13]  /*1a90*/  ISETP.GE.OR P1, PT, R15, UR4, P0 ;  /* 0x000000040f007c0c */ /* 0x000fda0008726670 */
[----:B--2---:R-:W2:Y:S01]  /*1aa0*/  @!P1 LDC.64 R4, c[0x0][0x390] ;  /* 0x0000e400ff049b82 */ /* 0x004ea20000000a00 */
[----:B------:R-:W-:-:S04]  /*1ab0*/  @!P1 IMAD R15, R15, UR5, R8 ;  /* 0x000000050f0f9c24 */ /* 0x000fc8000f8e0208 */
[----:B--2---:R-:W-:Y:S01]  /*1ac0*/  @!P1 IMAD.WIDE R4, R15, 0x4, R4 ;  /* 0x000000040f049825 */ /* 0x004fe200078e0204 */
[----:B-1----:R-:W-:Y:S02]  /*1ad0*/  IADD3 R11, PT, PT, R9, 0xf, RZ ;  /* 0x0000000f090b7810 */ /* 0x002fe40007ffe0ff */
[----:B------:R-:W1:Y:S01]  /*1ae0*/  @!P1 LDC R15, c[0x0][0x3a8] ;  /* 0x0000ea00ff0f9b82 */ /* 0x000e620000000800 */
[----:B---3--:R-:W-:-:S04]  /*1af0*/  @!P2 FMUL R13, R0, R13 ;  /* 0x0000000d000da220 */ /* 0x008fc80000400000 */
[----:B0-----:R-:W-:-:S03]  /*1b00*/  @!P2 FFMA R13, R20, R10, R13 ;  /* 0x0000000a140da223 */ /* 0x001fc6000000000d */
[----:B------:R-:W0:Y:S02]  /*1b10*/  @!P1 LDC R10, c[0x0][0x3a4] ;  /* 0x0000e900ff0a9b82 */ /* 0x000e240000000800 */
[----:B------:R2:W-:Y:S04]  /*1b20*/  @!P2 STG.E desc[UR8][R6.64], R13 ;  /* 0x0000000d0600a986 */ /* 0x0005e8000c101908 */
[----:B------:R-:W1:Y:S01]  /*1b30*/  @!P1 LDG.E R0, desc[UR8][R4.64] ;  /* 0x0000000804009981 */ /* 0x000e62000c1e1900 */
[----:B------:R-:W-:-:S13]  /*1b40*/  ISETP.GE.OR P2, PT, R11, UR4, P0 ;  /* 0x000000040b007c0c */ /* 0x000fda0008746670 */
[----:B------:R-:W3:Y:S01]  /*1b50*/  @!P2 LDC.64 R2, c[0x0][0x390] ;  /* 0x0000e400ff02ab82 */ /* 0x000ee20000000a00 */
[----:B------:R-:W-:-:S04]  /*1b60*/  @!P2 IMAD R11, R11, UR5, R8 ;  /* 0x000000050b0bac24 */ /* 0x000fc8000f8e0208 */
[----:B---3--:R-:W-:Y:S01]  /*1b70*/  @!P2 IMAD.WIDE R2, R11, 0x4, R2 ;  /* 0x000000040b02a825 */ /* 0x008fe200078e0202 */
[----:B--2---:R-:W-:Y:S02]  /*1b80*/  IADD3 R13, PT, PT, R9, 0x10, RZ ;  /* 0x00000010090d7810 */ /* 0x004fe40007ffe0ff */
[----:B------:R-:W2:Y:S01]  /*1b90*/  @!P2 LDC R11, c[0x0][0x3a8] ;  /* 0x0000ea00ff0bab82 */ /* 0x000ea20000000800 */
[----:B-1----:R-:W-:-:S04]  /*1ba0*/  @!P1 FMUL R0, R0, R15 ;  /* 0x0000000f00009220 */ /* 0x002fc80000400000 */
[----:B0-----:R-:W-:-:S03]  /*1bb0*/  @!P1 FFMA R57, R57, R10, R0 ;  /* 0x0000000a39399223 */ /* 0x001fc60000000000 */
[----:B------:R-:W0:Y:S02]  /*1bc0*/  @!P2 LDC R10, c[0x0][0x3a4] ;  /* 0x0000e900ff0aab82 */ /* 0x000e240000000800 */
[----:B------:R1:W-:Y:S04]  /*1bd0*/  @!P1 STG.E desc[UR8][R4.64], R57 ;  /* 0x0000003904009986 */ /* 0x0003e8000c101908 */
[----:B------:R-:W2:Y:S01]  /*1be0*/  @!P2 LDG.E R0, desc[UR8][R2.64] ;  /* 0x000000080200a981 */ /* 0x000ea2000c1e1900 */
[----:B------:R-:W-:-:S13]  /*1bf0*/  ISETP.GE.OR P1, PT, R13, UR4, P0 ;  /* 0x000000040d007c0c */ /* 0x000fda0008726670 */
[----:B------:R-:W3:Y:S01]  /*1c00*/  @!P1 LDC.64 R6, c[0x0][0x390] ;  /* 0x0000e400ff069b82 */ /* 0x000ee20000000a00 */
[----:B------:R-:W-:-:S07]  /*1c10*/  @!P1 IMAD R13, R13, UR5, R8 ;  /* 0x000000050d0d9c24 */ /* 0x000fce000f8e0208 */
[----:B------:R-:W4:Y:S01]  /*1c20*/  @!P1 LDC R15, c[0x0][0x3a8] ;  /* 0x0000ea00ff0f9b82 */ /* 0x000f220000000800 */
[----:B---3--:R-:W-:-:S04]  /*1c30*/  @!P1 IMAD.WIDE R6, R13, 0x4, R6 ;  /* 0x000000040d069825 */ /* 0x008fc800078e0206 */
[----:B--2---:R-:W-:-:S04]  /*1c40*/  @!P2 FMUL R11, R0, R11 ;  /* 0x0000000b000ba220 */ /* 0x004fc80000400000 */
[----:B0-----:R-:W-:Y:S01]  /*1c50*/  @!P2 FFMA R11, R58, R10, R11 ;  /* 0x0000000a3a0ba223 */ /* 0x001fe2000000000b */
[----:B------:R-:W-:Y:S01]  /*1c60*/  IADD3 R13, PT, PT, R9, 0x11, RZ ;  /* 0x00000011090d7810 */ /* 0x000fe20007ffe0ff */
[----:B------:R-:W0:Y:S03]  /*1c70*/  @!P1 LDC R10, c[0x0][0x3a4] ;  /* 0x0000e900ff0a9b82 */ /* 0x000e260000000800 */
[----:B------:R2:W-:Y:S04]  /*1c80*/  @!P2 STG.E desc[UR8][R2.64], R11 ;  /* 0x0000000b0200a986 */ /* 0x0005e8000c101908 */
[----:B------:R-:W4:Y:S01]  /*1c90*/  @!P1 LDG.E R0, desc[UR8][R6.64] ;  /* 0x0000000806009981 */ /* 0x000f22000c1e1900 */
[----:B------:R-:W-:-:S13]  /*1ca0*/  ISETP.GE.OR P2, PT, R13, UR4, P0 ;  /* 0x000000040d007c0c */ /* 0x000fda0008746670 */
[----:B-1----:R-:W1:Y:S01]  /*1cb0*/  @!P2 LDC.64 R4, c[0x0][0x390] ;  /* 0x0000e400ff04ab82 */ /* 0x002e620000000a00 */
[----:B------:R-:W-:-:S04]  /*1cc0*/  @!P2 IMAD R13, R13, UR5, R8 ;  /* 0x000000050d0dac24 */ /* 0x000fc8000f8e0208 */
[----:B-1----:R-:W-:Y:S01]  /*1cd0*/  @!P2 IMAD.WIDE R4, R13, 0x4, R4 ;  /* 0x000000040d04a825 */ /* 0x002fe200078e0204 */
[----:B--2---:R-:W-:Y:S02]  /*1ce0*/  IADD3 R11, PT, PT, R9, 0x12, RZ ;  /* 0x00000012090b7810 */ /* 0x004fe40007ffe0ff */
[----:B------:R-:W1:Y:S01]  /*1cf0*/  @!P2 LDC R13, c[0x0][0x3a8] ;  /* 0x0000ea00ff0dab82 */ /* 0x000e620000000800 */
[----:B----4-:R-:W-:-:S04]  /*1d00*/  @!P1 FMUL R0, R0, R15 ;  /* 0x0000000f00009220 */ /* 0x010fc80000400000 */
[----:B0-----:R-:W-:-:S03]  /*1d10*/  @!P1 FFMA R21, R21, R10, R0 ;  /* 0x0000000a15159223 */ /* 0x001fc60000000000 */
[----:B------:R-:W0:Y:S02]  /*1d20*/  @!P2 LDC R10, c[0x0][0x3a4] ;  /* 0x0000e900ff0aab82 */ /* 0x000e240000000800 */
[----:B------:R2:W-:Y:S04]  /*1d30*/  @!P1 STG.E desc[UR8][R6.64], R21 ;  /* 0x0000001506009986 */ /* 0x0005e8000c101908 */
[----:B------:R-:W1:Y:S01]  /*1d40*/  @!P2 LDG.E R0, desc[UR8][R4.64] ;  /* 0x000000080400a981 */ /* 0x000e62000c1e1900 */
[----:B------:R-:W-:-:S13]  /*1d50*/  ISETP.GE.OR P1, PT, R11, UR4, P0 ;  /* 0x000000040b007c0c */ /* 0x000fda0008726670 */
[----:B------:R-:W3:Y:S01]  /*1d60*/  @!P1 LDC.64 R2, c[0x0][0x390] ;  /* 0x0000e400ff029b82 */ /* 0x000ee20000000a00 */
[----:B------:R-:W-:-:S04]  /*1d70*/  @!P1 IMAD R11, R11, UR5, R8 ;  /* 0x000000050b0b9c24 */ /* 0x000fc8000f8e0208 */
[----:B---3--:R-:W-:-:S04]  /*1d80*/  @!P1 IMAD.WIDE R2, R11, 0x4, R2 ;  /* 0x000000040b029825 */ /* 0x008fc800078e0202 */
[----:B-1----:R-:W-:Y:S01]  /*1d90*/  @!P2 FMUL R0, R0, R13 ;  /* 0x0000000d0000a220 */ /* 0x002fe20000400000 */
[----:B------:R-:W-:Y:S01]  /*1da0*/  IADD3 R11, PT, PT, R9, 0x13, RZ ;  /* 0x00000013090b7810 */ /* 0x000fe20007ffe0ff */
[----:B------:R-:W1:Y:S02]  /*1db0*/  @!P1 LDC R13, c[0x0][0x3a8] ;  /* 0x0000ea00ff0d9b82 */ /* 0x000e640000000800 */
[----:B0-----:R-:W-:-:S05]  /*1dc0*/  @!P2 FFMA R23, R23, R10, R0 ;  /* 0x0000000a1717a223 */ /* 0x001fca0000000000 */
[----:B------:R0:W-:Y:S01]  /*1dd0*/  @!P2 STG.E desc[UR8][R4.64], R23 ;  /* 0x000000170400a986 */ /* 0x0001e2000c101908 */
[----:B------:R-:W3:Y:S03]  /*1de0*/  @!P1 LDC R10, c[0x0][0x3a4] ;  /* 0x0000e900ff0a9b82 */ /* 0x000ee60000000800 */
[----:B------:R-:W1:Y:S01]  /*1df0*/  @!P1 LDG.E R0, desc[UR8][R2.64] ;  /* 0x0000000802009981 */ /* 0x000e62000c1e1900 */
[----:B------:R-:W-:-:S13]  /*1e00*/  ISETP.GE.OR P2, PT, R11, UR4, P0 ;  /* 0x000000040b007c0c */ /* 0x000fda0008746670 */
[----:B--2---:R-:W2:Y:S01]  /*1e10*/  @!P2 LDC.64 R6, c[0x0][0x390] ;  /* 0x0000e400ff06ab82 */ /* 0x004ea20000000a00 */
[----:B------:R-:W-:-:S04]  /*1e20*/  @!P2 IMAD R11, R11, UR5, R8 ;  /* 0x000000050b0bac24 */ /* 0x000fc8000f8e0208 */
[----:B--2---:R-:W-:-:S04]  /*1e30*/  @!P2 IMAD.WIDE R6, R11, 0x4, R6 ;  /* 0x000000040b06a825 */ /* 0x004fc800078e0206 */
[----:B-1----:R-:W-:Y:S01]  /*1e40*/  @!P1 FMUL R0, R0, R13 ;  /* 0x0000000d00009220 */ /* 0x002fe20000400000 */
[----:B------:R-:W-:Y:S01]  /*1e50*/  IADD3 R11, PT, PT, R9, 0x14, RZ ;  /* 0x00000014090b7810 */ /* 0x000fe20007ffe0ff */
[----:B------:R-:W1:Y:S02]  /*1e60*/  @!P2 LDC R13, c[0x0][0x3a8] ;  /* 0x0000ea00ff0dab82 */ /* 0x000e640000000800 */
[----:B---3--:R-:W-:-:S05]  /*1e70*/  @!P1 FFMA R25, R25, R10, R0 ;  /* 0x0000000a19199223 */ /* 0x008fca0000000000 */
[----:B------:R2:W-:Y:S01]  /*1e80*/  @!P1 STG.E desc[UR8][R2.64], R25 ;  /* 0x0000001902009986 */ /* 0x0005e2000c101908 */
[----:B------:R-:W3:Y:S03]  /*1e90*/  @!P2 LDC R10, c[0x0][0x3a4] ;  /* 0x0000e900ff0aab82 */ /* 0x000ee60000000800 */
[----:B------:R-:W1:Y:S01]  /*1ea0*/  @!P2 LDG.E R0, desc[UR8][R6.64] ;  /* 0x000000080600a981 */ /* 0x000e62000c1e1900 */
[----:B------:R-:W-:-:S13]  /*1eb0*/  ISETP.GE.OR P1, PT, R11, UR4, P0 ;  /* 0x000000040b007c0c */ /* 0x000fda0008726670 */
[----:B0-----:R-:W0:Y:S01]  /*1ec0*/  @!P1 LDC.64 R4, c[0x0][0x390] ;  /* 0x0000e400ff049b82 */ /* 0x001e220000000a00 */
[----:B------:R-:W-:-:S04]  /*1ed0*/  @!P1 IMAD R11, R11, UR5, R8 ;  /* 0x000000050b0b9c24 */ /* 0x000fc8000f8e0208 */
[----:B0-----:R-:W-:-:S04]  /*1ee0*/  @!P1 IMAD.WIDE R4, R11, 0x4, R4 ;  /* 0x000000040b049825 */ /* 0x001fc800078e0204 */
[----:B-1----:R-:W-:Y:S01]  /*1ef0*/  @!P2 FMUL R0, R0, R13 ;  /* 0x0000000d0000a220 */ /* 0x002fe20000400000 */
[----:B------:R-:W-:Y:S01]  /*1f00*/  IADD3 R11, PT, PT, R9, 0x15, RZ ;  /* 0x00000015090b7810 */ /* 0x000fe20007ffe0ff */
[----:B------:R-:W0:Y:S02]  /*1f10*/  @!P1 LDC R13, c[0x0][0x3a8] ;  /* 0x0000ea00ff0d9b82 */ /* 0x000e240000000800 */
[----:B---3--:R-:W-:-:S05]  /*1f20*/  @!P2 FFMA R27, R27, R10, R0 ;  /* 0x0000000a1b1ba223 */ /* 0x008fca0000000000 */
[----:B------:R1:W-:Y:S01]  /*1f30*/  @!P2 STG.E desc[UR8][R6.64], R27 ;  /* 0x0000001b0600a986 */ /* 0x0003e2000c101908 */
[----:B------:R-:W3:Y:S03]  /*1f40*/  @!P1 LDC R10, c[0x0][0x3a4] ;  /* 0x0000e900ff0a9b82 */ /* 0x000ee60000000800 */
[----:B------:R-:W0:Y:S01]  /*1f50*/  @!P1 LDG.E R0, desc[UR8][R4.64] ;  /* 0x0000000804009981 */ /* 0x000e22000c1e1900 */
[----:B------:R-:W-:-:S13]  /*1f60*/  ISETP.GE.OR P2, PT, R11, UR4, P0 ;  /* 0x000000040b007c0c */ /* 0x000fda0008746670 */
[----:B--2---:R-:W2:Y:S01]  /*1f70*/  @!P2 LDC.64 R2, c[0x0][0x390] ;  /* 0x0000e400ff02ab82 */ /* 0x004ea20000000a00 */
[----:B------:R-:W-:-:S04]  /*1f80*/  @!P2 IMAD R11, R11, UR5, R8 ;  /* 0x000000050b0bac24 */ /* 0x000fc8000f8e0208 */
[----:B--2---:R-:W-:-:S04]  /*1f90*/  @!P2 IMAD.WIDE R2, R11, 0x4, R2 ;  /* 0x000000040b02a825 */ /* 0x004fc800078e0202 */
[----:B0-----:R-:W-:Y:S01]  /*1fa0*/  @!P1 FMUL R0, R0, R13 ;  /* 0x0000000d00009220 */ /* 0x001fe20000400000 */
[----:B------:R-:W-:Y:S01]  /*1fb0*/  IADD3 R11, PT, PT, R9, 0x16, RZ ;  /* 0x00000016090b7810 */ /* 0x000fe20007ffe0ff */
[----:B------:R-:W0:Y:S02]  /*1fc0*/  @!P2 LDC R13, c[0x0][0x3a8] ;  /* 0x0000ea00ff0dab82 */ /* 0x000e240000000800 */
[----:B---3--:R-:W-:-:S05]  /*1fd0*/  @!P1 FFMA R29, R29, R10, R0 ;  /* 0x0000000a1d1d9223 */ /* 0x008fca0000000000 */
[----:B------:R2:W-:Y:S01]  /*1fe0*/  @!P1 STG.E desc[UR8][R4.64], R29 ;  /* 0x0000001d04009986 */ /* 0x0005e2000c101908 */
[----:B------:R-:W3:Y:S03]  /*1ff0*/  @!P2 LDC R10, c[0x0][0x3a4] ;  /* 0x0000e900ff0aab82 */ /* 0x000ee60000000800 */
[----:B------:R-:W0:Y:S01]  /*2000*/  @!P2 LDG.E R0, desc[UR8][R2.64] ;  /* 0x000000080200a981 */ /* 0x000e22000c1e1900 */
[----:B------:R-:W-:-:S13]  /*2010*/  ISETP.GE.OR P1, PT, R11, UR4, P0 ;  /* 0x000000040b007c0c */ /* 0x000fda0008726670 */
[----:B-1----:R-:W1:Y:S01]  /*2020*/  @!P1 LDC.64 R6, c[0x0][0x390] ;  /* 0x0000e400ff069b82 */ /* 0x002e620000000a00 */
[----:B------:R-:W-:-:S04]  /*2030*/  @!P1 IMAD R11, R11, UR5, R8 ;  /* 0x000000050b0b9c24 */ /* 0x000fc8000f8e0208 */
[----:B-1----:R-:W-:-:S04]  /*2040*/  @!P1 IMAD.WIDE R6, R11, 0x4, R6 ;  /* 0x000000040b069825 */ /* 0x002fc800078e0206 */
        /* <DEDUP_REMOVED lines=43> */
[----:B-1----:R-:W-:-:S03]  /*2300*/  @!P1 IMAD.WIDE R4, R11, 0x4, R4 ;  /* 0x000000040b049825 */ /* 0x002fc600078e0204 */
[----:B------:R-:W1:Y:S01]  /*2310*/  @!P1 LDC R11, c[0x0][0x3a8] ;  /* 0x0000ea00ff0b9b82 */ /* 0x000e620000000800 */
[----:B0-----:R-:W-:-:S04]  /*2320*/  @!P2 FMUL R0, R0, R13 ;  /* 0x0000000d0000a220 */ /* 0x001fc80000400000 */
[----:B---3--:R-:W-:Y:S01]  /*2330*/  @!P2 FFMA R39, R39, R10, R0 ;  /* 0x0000000a2727a223 */ /* 0x008fe20000000000 */
[----:B------:R-:W-:Y:S02]  /*2340*/  IADD3 R13, PT, PT, R9, 0x1b, RZ ;  /* 0x0000001b090d7810 */ /* 0x000fe40007ffe0ff */
[----:B------:R-:W0:Y:S02]  /*2350*/  @!P1 LDC R10, c[0x0][0x3a4] ;  /* 0x0000e900ff0a9b82 */ /* 0x000e240000000800 */
[----:B------:R3:W-:Y:S04]  /*2360*/  @!P2 STG.E desc[UR8][R6.64], R39 ;  /* 0x000000270600a986 */ /* 0x0007e8000c101908 */
[----:B------:R-:W1:Y:S01]  /*2370*/  @!P1 LDG.E R0, desc[UR8][R4.64] ;  /* 0x0000000804009981 */ /* 0x000e62000c1e1900 */
[----:B------:R-:W-:-:S13]  /*2380*/  ISETP.GE.OR P2, PT, R13, UR4, P0 ;  /* 0x000000040d007c0c */ /* 0x000fda0008746670 */
[----:B--2---:R-:W2:Y:S01]  /*2390*/  @!P2 LDC.64 R2, c[0x0][0x390] ;  /* 0x0000e400ff02ab82 */ /* 0x004ea20000000a00 */
[----:B------:R-:W-:-:S04]  /*23a0*/  @!P2 IMAD R13, R13, UR5, R8 ;  /* 0x000000050d0dac24 */ /* 0x000fc8000f8e0208 */
[----:B--2---:R-:W-:Y:S01]  /*23b0*/  @!P2 IMAD.WIDE R2, R13, 0x4, R2 ;  /* 0x000000040d02a825 */ /* 0x004fe200078e0202 */
[----:B------:R-:W-:Y:S02]  /*23c0*/  IADD3 R15, PT, PT, R9, 0x1c, RZ ;  /* 0x0000001c090f7810 */ /* 0x000fe40007ffe0ff */
[----:B------:R-:W2:Y:S01]  /*23d0*/  @!P2 LDC R13, c[0x0][0x3a8] ;  /* 0x0000ea00ff0dab82 */ /* 0x000ea20000000800 */
[----:B-1----:R-:W-:-:S04]  /*23e0*/  @!P1 FMUL R11, R0, R11 ;  /* 0x0000000b000b9220 */ /* 0x002fc80000400000 */
[----:B0-----:R-:W-:-:S03]  /*23f0*/  @!P1 FFMA R11, R22, R10, R11 ;  /* 0x0000000a160b9223 */ /* 0x001fc6000000000b */
[----:B------:R-:W0:Y:S02]  /*2400*/  @!P2 LDC R10, c[0x0][0x3a4] ;  /* 0x0000e900ff0aab82 */ /* 0x000e240000000800 */
[----:B------:R1:W-:Y:S04]  /*2410*/  @!P1 STG.E desc[UR8][R4.64], R11 ;  /* 0x0000000b04009986 */ /* 0x0003e8000c101908 */
[----:B------:R-:W2:Y:S01]  /*2420*/  @!P2 LDG.E R0, desc[UR8][R2.64] ;  /* 0x000000080200a981 */ /* 0x000ea2000c1e1900 */
[----:B------:R-:W-:-:S13]  /*2430*/  ISETP.GE.OR P1, PT, R15, UR4, P0 ;  /* 0x000000040f007c0c */ /* 0x000fda0008726670 */
[----:B---3--:R-:W3:Y:S01]  /*2440*/  @!P1 LDC.64 R6, c[0x0][0x390] ;  /* 0x0000e400ff069b82 */ /* 0x008ee20000000a00 */
[----:B------:R-:W-:-:S07]  /*2450*/  @!P1 IMAD R15, R15, UR5, R8 ;  /* 0x000000050f0f9c24 */ /* 0x000fce000f8e0208 */
[----:B-1----:R-:W1:Y:S01]  /*2460*/  @!P1 LDC R11, c[0x0][0x3a8] ;  /* 0x0000ea00ff0b9b82 */ /* 0x002e620000000800 */
[----:B---3--:R-:W-:-:S04]  /*2470*/  @!P1 IMAD.WIDE R6, R15, 0x4, R6 ;  /* 0x000000040f069825 */ /* 0x008fc800078e0206 */
[----:B--2---:R-:W-:-:S04]  /*2480*/  @!P2 FMUL R13, R0, R13 ;  /* 0x0000000d000da220 */ /* 0x004fc80000400000 */
        /* <DEDUP_REMOVED lines=8> */
[----:B--2---:R-:W2:Y:S01]  /*2510*/  @!P2 LDC R13, c[0x0][0x3a8] ;  /* 0x0000ea00ff0dab82 */ /* 0x004ea20000000800 */
[----:B---3--:R-:W-:-:S04]  /*2520*/  @!P2 IMAD.WIDE R4, R15, 0x4, R4 ;  /* 0x000000040f04a825 */ /* 0x008fc800078e0204 */
[----:B-1----:R-:W-:-:S04]  /*2530*/  @!P1 FMUL R11, R0, R11 ;  /* 0x0000000b000b9220 */ /* 0x002fc80000400000 */
[----:B0-----:R-:W-:Y:S01]  /*2540*/  @!P1 FFMA R11, R26, R10, R11 ;  /* 0x0000000a1a0b9223 */ /* 0x001fe2000000000b */
[----:B------:R-:W-:Y:S01]  /*2550*/  IADD3 R15, PT, PT, R9, 0x1e, RZ ;  /* 0x0000001e090f7810 */ /* 0x000fe20007ffe0ff */
[----:B------:R-:W0:Y:S03]  /*2560*/  @!P2 LDC R10, c[0x0][0x3a4] ;  /* 0x0000e900ff0aab82 */ /* 0x000e260000000800 */
[----:B------:R1:W-:Y:S04]  /*2570*/  @!P1 STG.E desc[UR8][R6.64], R11 ;  /* 0x0000000b06009986 */ /* 0x0003e8000c101908 */
[----:B------:R-:W2:Y:S01]  /*2580*/  @!P2 LDG.E R0, desc[UR8][R4.64] ;  /* 0x000000080400a981 */ /* 0x000ea2000c1e1900 */
[----:B------:R-:W-:-:S13]  /*2590*/  ISETP.GE.OR P1, PT, R15, UR4, P0 ;  /* 0x000000040f007c0c */ /* 0x000fda0008726670 */
[----:B------:R-:W3:Y:S01]  /*25a0*/  @!P1 LDC.64 R2, c[0x0][0x390] ;  /* 0x0000e400ff029b82 */ /* 0x000ee20000000a00 */
[----:B------:R-:W-:-:S07]  /*25b0*/  @!P1 IMAD R15, R15, UR5, R8 ;  /* 0x000000050f0f9c24 */ /* 0x000fce000f8e0208 */
[----:B-1----:R-:W1:Y:S08]  /*25c0*/  @!P1 LDC R7, c[0x0][0x3a8] ;  /* 0x0000ea00ff079b82 */ /* 0x002e700000000800 */
[----:B------:R-:W4:Y:S01]  /*25d0*/  @!P1 LDC R6, c[0x0][0x3a4] ;  /* 0x0000e900ff069b82 */ /* 0x000f220000000800 */
[----:B---3--:R-:W-:-:S04]  /*25e0*/  @!P1 IMAD.WIDE R2, R15, 0x4, R2 ;  /* 0x000000040f029825 */ /* 0x008fc800078e0202 */
[----:B--2---:R-:W-:-:S04]  /*25f0*/  @!P2 FMUL R13, R0, R13 ;  /* 0x0000000d000da220 */ /* 0x004fc80000400000 */
[----:B0-----:R-:W-:-:S05]  /*2600*/  @!P2 FFMA R13, R28, R10, R13 ;  /* 0x0000000a1c0da223 */ /* 0x001fca000000000d */
[----:B------:R0:W-:Y:S04]  /*2610*/  @!P2 STG.E desc[UR8][R4.64], R13 ;  /* 0x0000000d0400a986 */ /* 0x0001e8000c101908 */
[----:B------:R-:W1:Y:S01]  /*2620*/  @!P1 LDG.E R0, desc[UR8][R2.64] ;  /* 0x0000000802009981 */ /* 0x000e62000c1e1900 */
[----:B------:R-:W-:-:S04]  /*2630*/  IADD3 R9, PT, PT, R9, 0x1f, RZ ;  /* 0x0000001f09097810 */ /* 0x000fc80007ffe0ff */
[----:B------:R-:W-:Y:S01]  /*2640*/  ISETP.GE.OR P0, PT, R9, UR4, P0 ;  /* 0x0000000409007c0c */ /* 0x000fe20008706670 */
[----:B-1----:R-:W-:-:S04]  /*2650*/  @!P1 FMUL R7, R0, R7 ;  /* 0x0000000700079220 */ /* 0x002fc80000400000 */
[----:B----4-:R-:W-:-:S05]  /*2660*/  @!P1 FFMA R7, R30, R6, R7 ;  /* 0x000000061e079223 */ /* 0x010fca0000000007 */
[----:B------:R0:W-:Y:S03]  /*2670*/  @!P1 STG.E desc[UR8][R2.64], R7 ;  /* 0x0000000702009986 */ /* 0x0001e6000c101908 */
[----:B------:R-:W-:Y:S05]  /*2680*/  @P0 EXIT ;  /* 0x000000000000094d */ /* 0x000fea0003800000 */
[----:B0-----:R-:W0:Y:S01]  /*2690*/  LDC.64 R2, c[0x0][0x390] ;  /* 0x0000e400ff027b82 */ /* 0x001e220000000a00 */
[----:B------:R-:W-:Y:S01]  /*26a0*/  IMAD R9, R9, UR5, R8 ;  /* 0x0000000509097c24 */ /* 0x000fe2000f8e0208 */
[----:B------:R-:W1:Y:S01]  /*26b0*/  LDCU UR4, c[0x0][0x3a8] ;  /* 0x00007500ff0477ac */ /* 0x000e620008000800 */
[----:B------:R-:W2:Y:S02]  /*26c0*/  LDCU UR6, c[0x0][0x3a4] ;  /* 0x00007480ff0677ac */ /* 0x000ea40008000800 */
[----:B0-----:R-:W-:-:S05]  /*26d0*/  IMAD.WIDE R2, R9, 0x4, R2 ;  /* 0x0000000409027825 */ /* 0x001fca00078e0202 */
[----:B------:R-:W1:Y:S02]  /*26e0*/  LDG.E R0, desc[UR8][R2.64] ;  /* 0x0000000802007981 */ /* 0x000e64000c1e1900 */
[----:B-1----:R-:W-:-:S04]  /*26f0*/  FMUL R5, R0, UR4 ;  /* 0x0000000400057c20 */ /* 0x002fc80008400000 */
[----:B--2---:R-:W-:-:S05]  /*2700*/  FFMA R5, R60, UR6, R5 ;  /* 0x000000063c057c23 */ /* 0x004fca0008000005 */
[----:B------:R-:W-:Y:S01]  /*2710*/  STG.E desc[UR8][R2.64], R5 ;  /* 0x0000000502007986 */ /* 0x000fe2000c101908 */
[----:B------:R-:W-:Y:S05]  /*2720*/  EXIT ;  /* 0x000000000000794d */ /* 0x000fea0003800000 */
.L_x_500:
        /* <DEDUP_REMOVED lines=13> */
.L_x_540:


//--------------------- .text._Z17sgemm_1D_blockingILi64ELi64ELi4ELi16EEvPKfS1_Pfiiiff --------------------------
	.section	.text._Z17sgemm_1D_blockingILi64ELi64ELi4ELi16EEvPKfS1_Pfiiiff,"ax",@progbits
	.align	128
        .global         _Z17sgemm_1D_blockingILi64ELi64ELi4ELi16EEvPKfS1_Pfiiiff
        .type           _Z17sgemm_1D_blockingILi64ELi64ELi4ELi16EEvPKfS1_Pfiiiff,@function
        .size           _Z17sgemm_1D_blockingILi64ELi64ELi4ELi16EEvPKfS1_Pfiiiff,(.L_x_541 - _Z17sgemm_1D_blockingILi64ELi64ELi4ELi16EEvPKfS1_Pfiiiff)
        .other          _Z17sgemm_1D_blockingILi64ELi64ELi4ELi16EEvPKfS1_Pfiiiff,@"STO_CUDA_ENTRY STV_DEFAULT"
_Z17sgemm_1D_blockingILi64ELi64ELi4ELi16EEvPKfS1_Pfiiiff:
.text._Z17sgemm_1D_blockingILi64ELi64ELi4ELi16EEvPKfS1_Pfiiiff:
[----:B------:R-:W-:Y:S01]  /*0000*/  LDC R1, c[0x0][0x37c] ;  /* 0x0000df00ff017b82 */ /* 0x000fe20000000800 */
[----:B------:R-:W0:Y:S07]  /*0010*/  LDCU UR8, c[0x0][0x3a0] ;  /* 0x00007400ff0877ac */ /* 0x000e2e0008000800 */
[----:B------:R-:W1:Y:S01]  /*0020*/  S2UR UR4, SR_CTAID.Y ;  /* 0x00000000000479c3 */ /* 0x000e620000002600 */
[----:B------:R-:W2:Y:S01]  /*0030*/  S2R R36, SR_TID.Y ;  /* 0x0000000000247919 */ /* 0x000ea20000002200 */
[----:B------:R-:W-:Y:S01]  /*0040*/  HFMA2 R3, -RZ, RZ, 0, 0 ;  /* 0x00000000ff037431 */ /* 0x000fe200000001ff */
[----:B------:R-:W-:Y:S01]  /*0050*/  CS2R R52, SRZ ;  /* 0x0000000000347805 */ /* 0x000fe2000001ff00 */
[----:B------:R-:W-:Y:S01]  /*0060*/  HFMA2 R31, -RZ, RZ, 0, 0 ;  /* 0x00000000ff1f7431 */ /* 0x000fe200000001ff */
[----:B------:R-:W3:Y:S01]  /*0070*/  S2R R0, SR_TID.X ;  /* 0x0000000000007919 */ /* 0x000ee20000002100 */
[----:B------:R-:W-:-:S02]  /*0080*/  CS2R R32, SRZ ;  /* 0x0000000000207805 */ /* 0x000fc4000001ff00 */
[----:B------:R-:W-:Y:S02]  /*0090*/  MOV R35, RZ ;  /* 0x000000ff00237202 */ /* 0x000fe40000000f00 */
[----:B------:R-:W-:Y:S01]  /*00a0*/  CS2R R28, SRZ ;  /* 0x00000000001c7805 */ /* 0x000fe2000001ff00 */
[----:B------:R-:W4:Y:S01]  /*00b0*/  S2R R37, SR_CTAID.X ;  /* 0x0000000000257919 */ /* 0x000f220000002500 */
[----:B------:R-:W-:Y:S02]  /*00c0*/  CS2R R42, SRZ ;  /* 0x00000000002a7805 */ /* 0x000fe4000001ff00 */
[----:B------:R-:W-:Y:S02]  /*00d0*/  CS2R R44, SRZ ;  /* 0x00000000002c7805 */ /* 0x000fe4000001ff00 */
[----:B------:R-:W-:Y:S02]  /*00e0*/  CS2R R40, SRZ ;  /* 0x0000000000287805 */ /* 0x000fe4000001ff00 */
[----:B------:R-:W-:Y:S01]  /*00f0*/  MOV R38, RZ ;  /* 0x000000ff00267202 */ /* 0x000fe20000000f00 */
[----:B------:R-:W2:Y:S01]  /*0100*/  LDCU.64 UR10, c[0x0][0x358] ;  /* 0x00006b00ff0a77ac */ /* 0x000ea20008000a00 */
[----:B0-----:R-:W-:-:S02]  /*0110*/  UISETP.GE.AND UP0, UPT, UR8, -0x2, UPT ;  /* 0xfffffffe0800788c */ /* 0x001fc4000bf06270 */
[----:B-1----:R-:W-:-:S07]  /*0120*/  USHF.L.U32 UR4, UR4, 0x6, URZ ;  /* 0x0000000604047899 */ /* 0x002fce00080006ff */
[----:B------:R-:W-:Y:S05]  /*0130*/  BRA.U !UP0, `(.L_x_501) ;  /* 0x0000000d08cc7547 */ /* 0x000fea000b800000 */
[----:B------:R-:W0:Y:S01]  /*0140*/  LDC.64 R2, c[0x0][0x398] ;  /* 0x0000e600ff027b82 */ /* 0x000e220000000a00 */
[----:B--2---:R-:W-:Y:S02]  /*0150*/  ISETP.GE.AND P0, PT, R36, UR8, PT ;  /* 0x0000000824007c0c */ /* 0x004fe4000bf06270 */
[----:B---34-:R-:W-:Y:S02]  /*0160*/  LEA R4, R37, R0, 0x6 ;  /* 0x0000000025047211 */ /* 0x018fe400078e30ff */
[----:B------:R-:W-:Y:S02]  /*0170*/  IADD3 R9, PT, PT, R0, UR4, RZ ;  /* 0x0000000400097c10 */ /* 0x000fe4000fffe0ff */
[----:B------:R-:W-:Y:S02]  /*0180*/  MOV R8, RZ ;  /* 0x000000ff00087202 */ /* 0x000fe40000000f00 */
[----:B------:R-:W-:Y:S01]  /*0190*/  MOV R10, RZ ;  /* 0x000000ff000a7202 */ /* 0x000fe20000000f00 */
[----:B------:R-:W-:Y:S01]  /*01a0*/  IMAD R46, R9, UR8, R36 ;  /* 0x00000008092e7c24 */ /* 0x000fe2000f8e0224 */
[----:B0-----:R-:W-:-:S02]  /*01b0*/  ISETP.GE.OR P1, PT, R4, R3, P0 ;  /* 0x000000030400720c */ /* 0x001fc40000726670 */
[----:B------:R-:W-:Y:S01]  /*01c0*/  ISETP.GE.OR P0, PT, R9, R2, P0 ;  /* 0x000000020900720c */ /* 0x000fe20000706670 */
[----:B------:R-:W-:-:S05]  /*01d0*/  IMAD R2, R36, R3, R0 ;  /* 0x0000000324027224 */ /* 0x000fca00078e0200 */
[----:B------:R-:W-:-:S05]  /*01e0*/  LEA R11, R37, R2, 0x6 ;  /* 0x00000002250b7211 */ /* 0x000fca00078e30ff */
[----:B------:R-:W0:Y:S08]  /*01f0*/  @!P1 LDC.64 R6, c[0x0][0x388] ;  /* 0x0000e200ff069b82 */ /* 0x000e300000000a00 */
[----:B------:R-:W1:Y:S01]  /*0200*/  @!P0 LDC.64 R4, c[0x0][0x380] ;  /* 0x0000e000ff048b82 */ /* 0x000e620000000a00 */
[----:B0-----:R-:W-:-:S05]  /*0210*/  @!P1 IMAD.WIDE R6, R11, 0x4, R6 ;  /* 0x000000040b069825 */ /* 0x001fca00078e0206 */
[----:B------:R-:W2:Y:S01]  /*0220*/  @!P1 LDG.E R10, desc[UR10][R6.64] ;  /* 0x0000000a060a9981 */ /* 0x000ea2000c1e1900 */
[----:B-1----:R-:W-:-:S05]  /*0230*/  @!P0 IMAD.WIDE R4, R46, 0x4, R4 ;  /* 0x000000042e048825 */ /* 0x002fca00078e0204 */
[----:B------:R-:W3:Y:S01]  /*0240*/  @!P0 LDG.E R8, desc[UR10][R4.64] ;  /* 0x0000000a04088981 */ /* 0x000ee2000c1e1900 */
        /* <DEDUP_REMOVED lines=9> */
[----:B------:R-:W-:Y:S01]  /*02e0*/  LEA R2, R36, UR5, 0x8 ;  /* 0x0000000524027c11 */ /* 0x000fe2000f8e40ff */
[----:B------:R-:W-:-:S04]  /*02f0*/  UIADD3 UR5, UPT, UPT, UR8, -0x1, URZ ;  /* 0xffffffff08057890 */ /* 0x000fc8000fffe0ff */
[----:B------:R-:W-:-:S04]  /*0300*/  USHF.R.S32.HI UR6, URZ, 0x1f, UR5 ;  /* 0x0000001fff067899 */ /* 0x000fc80008011405 */
        /* <DEDUP_REMOVED lines=13> */
[----:B------:R-:W5:Y:S04]  /*03e0*/  LDS R47, [R39+0x200] ;  /* 0x00020000272f7984 */ /* 0x000f680000000800 */
[----:B------:R-:W5:Y:S04]  /*03f0*/  LDS.128 R12, [R2+0x40] ;  /* 0x00004000020c7984 */ /* 0x000f680000000c00 */
[----:B------:R-:W5:Y:S04]  /*0400*/  LDS R48, [R39+0x300] ;  /* 0x0003000027307984 */ /* 0x000f680000000800 */
[----:B------:R-:W5:Y:S04]  /*0410*/  LDS.128 R8, [R2+0x50] ;  /* 0x0000500002087984 */ /* 0x000f680000000c00 */
[----:B------:R-:W5:Y:S01]  /*0420*/  LDS.128 R16, [R2+0x60] ;  /* 0x0000600002107984 */ /* 0x000f620000000c00 */
[----:B0-----:R-:W-:-:S04]  /*0430*/  FFMA R33, R49, R20, RZ ;  /* 0x0000001431217223 */ /* 0x001fc800000000ff */
[----:B-1----:R-:W-:Y:S01]  /*0440*/  FFMA R20, R50, R21, R33 ;  /* 0x0000001532147223 */ /* 0x002fe20000000021 */
[C---:B--2---:R-:W-:Y:S01]  /*0450*/  FFMA R21, R49.reuse, R4, RZ ;  /* 0x0000000431157223 */ /* 0x044fe200000000ff */
[----:B---3--:R-:W-:-:S03]  /*0460*/  FFMA R24, R49, R24, RZ ;  /* 0x0000001831187223 */ /* 0x008fc600000000ff */
[C---:B------:R-:W-:Y:S01]  /*0470*/  FFMA R4, R50.reuse, R5, R21 ;  /* 0x0000000532047223 */ /* 0x040fe20000000015 */
[C---:B------:R-:W-:Y:S01]  /*0480*/  FFMA R25, R50.reuse, R25, R24 ;  /* 0x0000001932197223 */ /* 0x040fe20000000018 */
[----:B----4-:R-:W-:Y:S01]  /*0490*/  FFMA R5, R49, R28, RZ ;  /* 0x0000001c31057223 */ /* 0x010fe200000000ff */
[C---:B-----5:R-:W-:Y:S01]  /*04a0*/  FFMA R41, R47.reuse, R22, R20 ;  /* 0x000000162f297223 */ /* 0x060fe20000000014 */
[C---:B------:R-:W-:Y:S01]  /*04b0*/  FFMA R43, R47.reuse, R6, R4 ;  /* 0x000000062f2b7223 */ /* 0x040fe20000000004 */
[----:B------:R-:W-:Y:S01]  /*04c0*/  FFMA R26, R47, R26, R25 ;  /* 0x0000001a2f1a7223 */ /* 0x000fe20000000019 */
[----:B------:R-:W-:Y:S01]  /*04d0*/  FFMA R4, R50, R29, R5 ;  /* 0x0000001d32047223 */ /* 0x000fe20000000005 */
[----:B------:R-:W-:Y:S01]  /*04e0*/  FFMA R5, R49, R12, RZ ;  /* 0x0000000c31057223 */ /* 0x000fe200000000ff */
[C---:B------:R-:W-:Y:S01]  /*04f0*/  FFMA R41, R48.reuse, R23, R41 ;  /* 0x0000001730297223 */ /* 0x040fe20000000029 */
[C---:B------:R-:W-:Y:S01]  /*0500*/  FFMA R45, R48.reuse, R27, R26 ;  /* 0x0000001b302d7223 */ /* 0x040fe2000000001a */
[----:B------:R-:W0:Y:S01]  /*0510*/  LDS.128 R20, [R2+0x70] ;  /* 0x0000700002147984 */ /* 0x000e220000000c00 */
[----:B------:R-:W-:Y:S01]  /*0520*/  FFMA R43, R48, R7, R43 ;  /* 0x00000007302b7223 */ /* 0x000fe2000000002b */
[----:B------:R-:W-:Y:S01]  /*0530*/  FFMA R33, R47, R30, R4 ;  /* 0x0000001e2f217223 */ /* 0x000fe20000000004 */
[----:B------:R-:W-:Y:S01]  /*0540*/  FFMA R12, R50, R13, R5 ;  /* 0x0000000d320c7223 */ /* 0x000fe20000000005 */
[----:B------:R-:W1:Y:S01]  /*0550*/  LDS.128 R24, [R2+0x80] ;  /* 0x0000800002187984 */ /* 0x000e620000000c00 */
[----:B------:R-:W-:-:S03]  /*0560*/  FFMA R29, R49, R8, RZ ;  /* 0x00000008311d7223 */ /* 0x000fc600000000ff */
[----:B------:R-:W2:Y:S01]  /*0570*/  LDS.128 R4, [R2+0x90] ;  /* 0x0000900002047984 */ /* 0x000ea20000000c00 */
[----:B------:R-:W-:Y:S01]  /*0580*/  FFMA R38, R48, R31, R33 ;  /* 0x0000001f30267223 */ /* 0x000fe20000000021 */
[----:B------:R-:W-:Y:S02]  /*0590*/  FFMA R8, R50, R9, R29 ;  /* 0x0000000932087223 */ /* 0x000fe4000000001d */
[----:B------:R-:W3:Y:S04]  /*05a0*/  LDS.128 R28, [R2+0xa0] ;  /* 0x0000a000021c7984 */ /* 0x000ee80000000c00 */
[----:B------:R-:W4:Y:S01]  /*05b0*/  LDS.128 R32, [R2+0xb0] ;  /* 0x0000b00002207984 */ /* 0x000f220000000c00 */
[----:B------:R-:W-:Y:S01]  /*05c0*/  FFMA R9, R49, R16, RZ ;  /* 0x0000001031097223 */ /* 0x000fe200000000ff */
[C---:B------:R-:W-:Y:S01]  /*05d0*/  FFMA R13, R47.reuse, R14, R12 ;  /* 0x0000000e2f0d7223 */ /* 0x040fe2000000000c */
[----:B------:R-:W-:-:S02]  /*05e0*/  FFMA R10, R47, R10, R8 ;  /* 0x0000000a2f0a7223 */ /* 0x000fc40000000008 */
[----:B------:R-:W-:Y:S01]  /*05f0*/  FFMA R8, R50, R17, R9 ;  /* 0x0000001132087223 */ /* 0x000fe20000000009 */
[----:B------:R-:W-:-:S03]  /*0600*/  FFMA R40, R48, R15, R13 ;  /* 0x0000000f30287223 */ /* 0x000fc6000000000d */
[----:B------:R-:W-:Y:S01]  /*0610*/  FFMA R18, R47, R18, R8 ;  /* 0x000000122f127223 */ /* 0x000fe20000000008 */
[----:B------:R-:W-:Y:S01]  /*0620*/  FFMA R44, R48, R11, R10 ;  /* 0x0000000b302c7223 */ /* 0x000fe2000000000a */
[C---:B0-----:R-:W-:Y:S01]  /*0630*/  FFMA R9, R49.reuse, R20, RZ ;  /* 0x0000001431097223 */ /* 0x041fe200000000ff */
[----:B-1----:R-:W-:-:S03]  /*0640*/  FFMA R13, R49, R24, RZ ;  /* 0x00000018310d7223 */ /* 0x002fc600000000ff */
[C---:B------:R-:W-:Y:S01]  /*0650*/  FFMA R8, R50.reuse, R21, R9 ;  /* 0x0000001532087223 */ /* 0x040fe20000000009 */
[----:B--2---:R-:W-:Y:S01]  /*0660*/  FFMA R4, R49, R4, RZ ;  /* 0x0000000431047223 */ /* 0x004fe200000000ff */
[C---:B------:R-:W-:Y:S02]  /*0670*/  FFMA R12, R50.reuse, R25, R13 ;  /* 0x00000019320c7223 */ /* 0x040fe4000000000d */
[----:B------:R-:W-:Y:S01]  /*0680*/  FFMA R15, R47, R22, R8 ;  /* 0x000000162f0f7223 */ /* 0x000fe20000000008 */
[----:B------:R-:W-:Y:S01]  /*0690*/  FFMA R13, R50, R5, R4 ;  /* 0x00000005320d7223 */ /* 0x000fe20000000004 */
[----:B---3--:R-:W-:Y:S02]  /*06a0*/  FFMA R5, R49, R28, RZ ;  /* 0x0000001c31057223 */ /* 0x008fe400000000ff */
[----:B------:R-:W-:Y:S01]  /*06b0*/  FFMA R28, R48, R23, R15 ;  /* 0x00000017301c7223 */ /* 0x000fe2000000000f */
[C---:B------:R-:W-:Y:S01]  /*06c0*/  FFMA R15, R47.reuse, R26, R12 ;  /* 0x0000001a2f0f7223 */ /* 0x040fe2000000000c */
[----:B------:R-:W-:Y:S01]  /*06d0*/  FFMA R6, R47, R6, R13 ;  /* 0x000000062f067223 */ /* 0x000fe2000000000d */
[----:B------:R-:W-:Y:S01]  /*06e0*/  FFMA R4, R50, R29, R5 ;  /* 0x0000001d32047223 */ /* 0x000fe20000000005 */
[----:B----4-:R-:W-:Y:S01]  /*06f0*/  FFMA R5, R49, R32, RZ ;  /* 0x0000002031057223 */ /* 0x010fe200000000ff */
[----:B------:R-:W0:Y:S01]  /*0700*/  LDS.128 R8, [R2+0xc0] ;  /* 0x0000c00002087984 */ /* 0x000e220000000c00 */
[C---:B------:R-:W-:Y:S01]  /*0710*/  FFMA R42, R48.reuse, R19, R18 ;  /* 0x00000013302a7223 */ /* 0x040fe20000000012 */
[C---:B------:R-:W-:Y:S01]  /*0720*/  FFMA R29, R48.reuse, R27, R15 ;  /* 0x0000001b301d7223 */ /* 0x040fe2000000000f */
[----:B------:R-:W-:Y:S01]  /*0730*/  FFMA R32, R48, R7, R6 ;  /* 0x0000000730207223 */ /* 0x000fe20000000006 */
[C---:B------:R-:W-:Y:S01]  /*0740*/  FFMA R21, R47.reuse, R30, R4 ;  /* 0x0000001e2f157223 */ /* 0x040fe20000000004 */
[----:B------:R-:W-:Y:S01]  /*0750*/  FFMA R20, R50, R33, R5 ;  /* 0x0000002132147223 */ /* 0x000fe20000000005 */
[----:B------:R-:W1:Y:S04]  /*0760*/  LDS.128 R16, [R2+0xd0] ;  /* 0x0000d00002107984 */ /* 0x000e680000000c00 */
[----:B------:R-:W2:Y:S04]  /*0770*/  LDS.128 R4, [R2+0xe0] ;  /* 0x0000e00002047984 */ /* 0x000ea80000000c00 */
[----:B------:R-:W3:Y:S01]  /*0780*/  LDS.128 R12, [R2+0xf0] ;  /* 0x0000f000020c7984 */ /* 0x000ee20000000c00 */
[----:B------:R-:W-:Y:S01]  /*0790*/  FFMA R34, R47, R34, R20 ;  /* 0x000000222f227223 */ /* 0x000fe20000000014 */
[----:B------:R-:W-:-:S05]  /*07a0*/  IMAD R20, R36, R3, R0 ;  /* 0x0000000324147224 */ /* 0x000fca00078e0200 */
[----:B------:R-:W-:Y:S01]  /*07b0*/  LEA R20, R37, R20, 0x6 ;  /* 0x0000001425147211 */ /* 0x000fe200078e30ff */
[C---:B------:R-:W-:Y:S01]  /*07c0*/  FFMA R31, R48.reuse, R31, R21 ;  /* 0x0000001f301f7223 */ /* 0x040fe20000000015 */
[----:B------:R-:W-:Y:S01]  /*07d0*/  FFMA R35, R48, R35, R34 ;  /* 0x0000002330237223 */ /* 0x000fe20000000022 */
[----:B0-----:R-:W-:Y:S01]  /*07e0*/  FFMA R23, R49, R8, RZ ;  /* 0x0000000831177223 */ /* 0x001fe200000000ff */
[----:B------:R-:W-:-:S03]  /*07f0*/  LEA R8, R3, R20, 0x2 ;  /* 0x0000001403087211 */ /* 0x000fc600078e10ff */
[C---:B------:R-:W-:Y:S01]  /*0800*/  FFMA R20, R50.reuse, R9, R23 ;  /* 0x0000000932147223 */ /* 0x040fe20000000017 */
[C---:B-1----:R-:W-:Y:S01]  /*0810*/  FFMA R9, R49.reuse, R16, RZ ;  /* 0x0000001031097223 */ /* 0x042fe200000000ff */
[----:B--2---:R-:W-:Y:S02]  /*0820*/  FFMA R4, R49, R4, RZ ;  /* 0x0000000431047223 */ /* 0x004fe400000000ff */
[----:B------:R-:W-:Y:S01]  /*0830*/  FFMA R3, R47, R10, R20 ;  /* 0x0000000a2f037223 */ /* 0x000fe20000000014 */
[----:B---3--:R-:W-:Y:S01]  /*0840*/  FFMA R12, R49, R12, RZ ;  /* 0x0000000c310c7223 */ /* 0x008fe200000000ff */
[C---:B------:R-:W-:Y:S01]  /*0850*/  FFMA R10, R50.reuse, R17, R9 ;  /* 0x00000011320a7223 */ /* 0x040fe20000000009 */
[C---:B------:R-:W-:Y:S02]  /*0860*/  FFMA R5, R50.reuse, R5, R4 ;  /* 0x0000000532057223 */ /* 0x040fe40000000004 */
[----:B------:R-:W-:Y:S01]  /*0870*/  FFMA R13, R50, R13, R12 ;  /* 0x0000000d320d7223 */ /* 0x000fe2000000000c */
[C---:B------:R-:W-:Y:S01]  /*0880*/  FFMA R10, R47.reuse, R18, R10 ;  /* 0x000000122f0a7223 */ /* 0x040fe2000000000a */
[----:B------:R-:W-:-:S02]  /*0890*/  FFMA R6, R47, R6, R5 ;  /* 0x000000062f067223 */ /* 0x000fc40000000005 */
[----:B------:R-:W-:Y:S01]  /*08a0*/  FFMA R14, R47, R14, R13 ;  /* 0x0000000e2f0e7223 */ /* 0x000fe2000000000d */
        /* <DEDUP_REMOVED lines=8> */
[----:B------:R-:W-:Y:S02]  /*0930*/  MOV R47, R8 ;  /* 0x00000008002f7202 */ /* 0x000fe40000000f00 */
[----:B------:R-:W-:Y:S01]  /*0940*/  IADD3 R34, PT, PT, R36, 0x4, RZ ;  /* 0x0000000424227810 */ /* 0x000fe20007ffe0ff */
[----:B------:R-:W1:Y:S06]  /*0950*/  LDCU UR9, c[0x0][0x398] ;  /* 0x00007300ff0977ac */ /* 0x000e6c0008000800 */
.L_x_502:
[----:B------:R-:W2:Y:S01]  /*0960*/  LDC R30, c[0x0][0x39c] ;  /* 0x0000e700ff1e7b82 */ /* 0x000ea20000000800 */
[----:B0-----:R-:W-:Y:S02]  /*0970*/  ISETP.GE.AND P0, PT, R34, UR8, PT ;  /* 0x0000000822007c0c */ /* 0x001fe4000bf06270 */
[----:B------:R-:W-:Y:S02]  /*0980*/  CS2R R12, SRZ ;  /* 0x00000000000c7805 */ /* 0x000fe4000001ff00 */
[----:B------:R-:W-:Y:S02]  /*0990*/  IADD3 R4, PT, PT, R0, UR4, RZ ;  /* 0x0000000400047c10 */ /* 0x000fe4000fffe0ff */
[----:B------:R-:W-:Y:S02]  /*09a0*/  LEA R5, R37, R0, 0x6 ;  /* 0x0000000025057211 */ /* 0x000fe400078e30ff */
[----:B-1----:R-:W-:-:S13]  /*09b0*/  ISETP.GE.OR P1, PT, R4, UR9, P0 ;  /* 0x0000000904007c0c */ /* 0x002fda0008726670 */
[----:B------:R-:W0:Y:S01]  /*09c0*/  @!P1 LDC.64 R6, c[0x0][0x380] ;  /* 0x0000e000ff069b82 */ /* 0x000e220000000a00 */
[----:B--2---:R-:W-:-:S13]  /*09d0*/  ISETP.GE.OR P0, PT, R5, R30, P0 ;  /* 0x0000001e0500720c */ /* 0x004fda0000706670 */
[----:B------:R-:W1:Y:S01]  /*09e0*/  @!P0 LDC.64 R4, c[0x0][0x388] ;  /* 0x0000e200ff048b82 */ /* 0x000e620000000a00 */
[----:B0-----:R-:W-:-:S05]  /*09f0*/  @!P1 IMAD.WIDE R6, R46, 0x4, R6 ;  /* 0x000000042e069825 */ /* 0x001fca00078e0206 */
[----:B------:R-:W2:Y:S01]  /*0a00*/  @!P1 LDG.E R12, desc[UR10][R6.64] ;  /* 0x0000000a060c9981 */ /* 0x000ea2000c1e1900 */
[----:B-1----:R-:W-:-:S05]  /*0a10*/  @!P0 IMAD.WIDE R4, R47, 0x4, R4 ;  /* 0x000000042f048825 */ /* 0x002fca00078e0204 */
[----:B------:R-:W3:Y:S01]  /*0a20*/  @!P0 LDG.E R13, desc[UR10][R4.64] ;  /* 0x0000000a040d8981 */ /* 0x000ee2000c1e1900 */
[----:B------:R-:W0:Y:S01]  /*0a30*/  S2UR UR7, SR_CgaCtaId ;  /* 0x00000000000779c3 */ /* 0x000e220000008800 */
[----:B------:R-:W-:Y:S01]  /*0a40*/  UMOV UR6, 0x400 ;  /* 0x0000040000067882 */ /* 0x000fe20000000000 */
[----:B------:R-:W-:Y:S01]  /*0a50*/  LEA R14, R36, R39, 0x8 ;  /* 0x00000027240e7211 */ /* 0x000fe200078e40ff */
[----:B0-----:R-:W-:-:S06]  /*0a60*/  ULEA UR6, UR7, UR6, 0x18 ;  /* 0x0000000607067291 */ /* 0x001fcc000f8ec0ff */
[----:B------:R-:W-:-:S04]  /*0a70*/  LEA R9, R0, UR6, 0x4 ;  /* 0x0000000600097c11 */ /* 0x000fc8000f8e20ff */
[----:B------:R-:W-:Y:S01]  /*0a80*/  LEA R15, R36, R9, 0x2 ;  /* 0x00000009240f7211 */ /* 0x000fe200078e10ff */
[----:B------:R-:W-:-:S04]  /*0a90*/  UIADD3 UR5, UPT, UPT, UR5, 0x1, URZ ;  /* 0x0000000105057890 */ /* 0x000fc8000fffe0ff */
[----:B------:R-:W-:Y:S01]  /*0aa0*/  UISETP.NE.AND UP0, UPT, UR5, 0x1, UPT ;  /* 0x000000010500788c */ /* 0x000fe2000bf05270 */
[----:B--2---:R-:W-:Y:S04]  /*0ab0*/  STS [R15], R12 ;  /* 0x0000000c0f007388 */ /* 0x004fe80000000800 */
[----:B---3--:R-:W-:Y:S01]  /*0ac0*/  STS [R14], R13 ;  /* 0x0000000d0e007388 */ /* 0x008fe20000000800 */
[----:B------:R-:W-:Y:S06]  /*0ad0*/  BAR.SYNC.DEFER_BLOCKING 0x0 ;  /* 0x0000000000007b1d */ /* 0x000fec0000010000 */
[----:B------:R-:W-:Y:S04]  /*0ae0*/  LDS R51, [R39] ;  /* 0x0000000027337984 */ /* 0x000fe80000000800 */
[----:B------:R-:W0:Y:S04]  /*0af0*/  LDS.128 R8, [R2] ;  /* 0x0000000002087984 */ /* 0x000e280000000c00 */
[----:B------:R-:W1:Y:S04]  /*0b00*/  LDS R50, [R39+0x100] ;  /* 0x0001000027327984 */ /* 0x000e680000000800 */
[----:B------:R-:W2:Y:S04]  /*0b10*/  LDS.128 R16, [R2+0x10] ;  /* 0x0000100002107984 */ /* 0x000ea80000000c00 */
[----:B------:R-:W3:Y:S04]  /*0b20*/  LDS R49, [R39+0x200] ;  /* 0x0002000027317984 */ /* 0x000ee80000000800 */
[----:B------:R-:W4:Y:S04]  /*0b30*/  LDS R48, [R39+0x300] ;  /* 0x0003000027307984 */ /* 0x000f280000000800 */
[----:B------:R-:W5:Y:S04]  /*0b40*/  LDS.128 R12, [R2+0x40] ;  /* 0x00004000020c7984 */ /* 0x000f680000000c00 */
[----:B------:R-:W-:Y:S04]  /*0b50*/  LDS.128 R20, [R2+0x60] ;  /* 0x0000600002147984 */ /* 0x000fe80000000c00 */
[----:B------:R-:W-:Y:S01]  /*0b60*/  LDS.128 R24, [R2+0x70] ;  /* 0x0000700002187984 */ /* 0x000fe20000000c00 */
[----:B0-----:R-:W-:-:S04]  /*0b70*/  FFMA R41, R51, R8, R41 ;  /* 0x0000000833297223 */ /* 0x001fc80000000029 */
[----:B-1----:R-:W-:Y:S01]  /*0b80*/  FFMA R4, R50, R9, R41 ;  /* 0x0000000932047223 */ /* 0x002fe20000000029 */
[----:B--2---:R-:W-:-:S03]  /*0b90*/  FFMA R16, R51, R16, R43 ;  /* 0x0000001033107223 */ /* 0x004fc6000000002b */
[C---:B---3--:R-:W-:Y:S01]  /*0ba0*/  FFMA R41, R49.reuse, R10, R4 ;  /* 0x0000000a31297223 */ /* 0x048fe20000000004 */
[----:B------:R-:W-:Y:S01]  /*0bb0*/  FFMA R17, R50, R17, R16 ;  /* 0x0000001132117223 */ /* 0x000fe20000000010 */
[----:B------:R-:W0:Y:S02]  /*0bc0*/  LDS.128 R4, [R2+0x20] ;  /* 0x0000200002047984 */ /* 0x000e240000000c00 */
[C---:B----4-:R-:W-:Y:S01]  /*0bd0*/  FFMA R41, R48.reuse, R11, R41 ;  /* 0x0000000b30297223 */ /* 0x050fe20000000029 */
[----:B------:R-:W-:Y:S01]  /*0be0*/  FFMA R18, R49, R18, R17 ;  /* 0x0000001231127223 */ /* 0x000fe20000000011 */
[----:B------:R-:W1:Y:S03]  /*0bf0*/  LDS.128 R8, [R2+0x30] ;  /* 0x0000300002087984 */ /* 0x000e660000000c00 */
[----:B------:R-:W-:Y:S02]  /*0c00*/  FFMA R43, R48, R19, R18 ;  /* 0x00000013302b7223 */ /* 0x000fe40000000012 */
[----:B------:R-:W2:Y:S01]  /*0c10*/  LDS.128 R16, [R2+0x50] ;  /* 0x0000500002107984 */ /* 0x000ea20000000c00 */
[----:B-----5:R-:W-:-:S04]  /*0c20*/  FFMA R12, R51, R12, R40 ;  /* 0x0000000c330c7223 */ /* 0x020fc80000000028 */
[----:B------:R-:W-:-:S04]  /*0c30*/  FFMA R13, R50, R13, R12 ;  /* 0x0000000d320d7223 */ /* 0x000fc8000000000c */
[----:B------:R-:W-:Y:S01]  /*0c40*/  FFMA R14, R49, R14, R13 ;  /* 0x0000000e310e7223 */ /* 0x000fe2000000000d */
[C---:B0-----:R-:W-:Y:S01]  /*0c50*/  FFMA R45, R51.reuse, R4, R45 ;  /* 0x00000004332d7223 */ /* 0x041fe2000000002d */
[----:B-1----:R-:W-:-:S03]  /*0c60*/  FFMA R8, R51, R8, R38 ;  /* 0x0000000833087223 */ /* 0x002fc60000000026 */
[C---:B------:R-:W-:Y:S01]  /*0c70*/  FFMA R4, R50.reuse, R5, R45 ;  /* 0x0000000532047223 */ /* 0x040fe2000000002d */
[C---:B------:R-:W-:Y:S01]  /*0c80*/  FFMA R9, R50.reuse, R9, R8 ;  /* 0x0000000932097223 */ /* 0x040fe20000000008 */
[----:B--2---:R-:W-:Y:S02]  /*0c90*/  FFMA R5, R51, R16, R44 ;  /* 0x0000001033057223 */ /* 0x004fe4000000002c */
[C---:B------:R-:W-:Y:S01]  /*0ca0*/  FFMA R45, R49.reuse, R6, R4 ;  /* 0x00000006312d7223 */ /* 0x040fe20000000004 */
[----:B------:R-:W-:Y:S01]  /*0cb0*/  FFMA R10, R49, R10, R9 ;  /* 0x0000000a310a7223 */ /* 0x000fe20000000009 */
[----:B------:R-:W-:Y:S01]  /*0cc0*/  FFMA R9, R51, R20, R42 ;  /* 0x0000001433097223 */ /* 0x000fe2000000002a */
[----:B------:R-:W-:-:S03]  /*0cd0*/  FFMA R4, R50, R17, R5 ;  /* 0x0000001132047223 */ /* 0x000fc60000000005 */
[----:B------:R-:W-:Y:S01]  /*0ce0*/  FFMA R12, R50, R21, R9 ;  /* 0x00000015320c7223 */ /* 0x000fe20000000009 */
[C---:B------:R-:W-:Y:S01]  /*0cf0*/  FFMA R45, R48.reuse, R7, R45 ;  /* 0x00000007302d7223 */ /* 0x040fe2000000002d */
[C---:B------:R-:W-:Y:S02]  /*0d00*/  FFMA R13, R49.reuse, R18, R4 ;  /* 0x00000012310d7223 */ /* 0x040fe40000000004 */
[----:B------:R-:W0:Y:S01]  /*0d10*/  LDS.128 R4, [R2+0x80] ;  /* 0x0000800002047984 */ /* 0x000e220000000c00 */
[----:B------:R-:W-:Y:S01]  /*0d20*/  FFMA R12, R49, R22, R12 ;  /* 0x00000016310c7223 */ /* 0x000fe2000000000c */
[C---:B------:R-:W-:Y:S01]  /*0d30*/  FFMA R38, R48.reuse, R11, R10 ;  /* 0x0000000b30267223 */ /* 0x040fe2000000000a */
[C---:B------:R-:W-:Y:S01]  /*0d40*/  FFMA R40, R48.reuse, R15, R14 ;  /* 0x0000000f30287223 */ /* 0x040fe2000000000e */
[----:B------:R-:W1:Y:S01]  /*0d50*/  LDS.128 R8, [R2+0x90] ;  /* 0x0000900002087984 */ /* 0x000e620000000c00 */
[C---:B------:R-:W-:Y:S01]  /*0d60*/  FFMA R44, R48.reuse, R19, R13 ;  /* 0x00000013302c7223 */ /* 0x040fe2000000000d */
[----:B------:R-:W-:-:S02]  /*0d70*/  FFMA R42, R48, R23, R12 ;  /* 0x00000017302a7223 */ /* 0x000fc4000000000c */
[----:B------:R-:W2:Y:S04]  /*0d80*/  LDS.128 R12, [R2+0xa0] ;  /* 0x0000a000020c7984 */ /* 0x000ea80000000c00 */
[----:B------:R-:W3:Y:S04]  /*0d90*/  LDS.128 R16, [R2+0xb0] ;  /* 0x0000b00002107984 */ /* 0x000ee80000000c00 */
[----:B------:R-:W4:Y:S01]  /*0da0*/  LDS.128 R20, [R2+0xc0] ;  /* 0x0000c00002147984 */ /* 0x000f220000000c00 */
[----:B0-----:R-:W-:-:S04]  /*0db0*/  FFMA R29, R51, R4, R29 ;  /* 0x00000004331d7223 */ /* 0x001fc8000000001d */
[C---:B------:R-:W-:Y:S01]  /*0dc0*/  FFMA R4, R50.reuse, R5, R29 ;  /* 0x0000000532047223 */ /* 0x040fe2000000001d */
[C---:B-1----:R-:W-:Y:S01]  /*0dd0*/  FFMA R5, R51.reuse, R8, R32 ;  /* 0x0000000833057223 */ /* 0x042fe20000000020 */
[----:B--2---:R-:W-:Y:S02]  /*0de0*/  FFMA R31, R51, R12, R31 ;  /* 0x0000000c331f7223 */ /* 0x004fe4000000001f */
[----:B------:R-:W-:Y:S01]  /*0df0*/  FFMA R29, R49, R6, R4 ;  /* 0x00000006311d7223 */ /* 0x000fe20000000004 */
[C---:B------:R-:W-:Y:S01]  /*0e00*/  FFMA R4, R50.reuse, R9, R5 ;  /* 0x0000000932047223 */ /* 0x040fe20000000005 */
[C---:B---3--:R-:W-:Y:S01]  /*0e10*/  FFMA R16, R51.reuse, R16, R35 ;  /* 0x0000001033107223 */ /* 0x048fe20000000023 */
[----:B------:R-:W-:Y:S01]  /*0e20*/  FFMA R13, R50, R13, R31 ;  /* 0x0000000d320d7223 */ /* 0x000fe2000000001f */
[----:B----4-:R-:W-:Y:S01]  /*0e30*/  FFMA R5, R51, R20, R52 ;  /* 0x0000001433057223 */ /* 0x010fe20000000034 */
[----:B------:R-:W-:Y:S01]  /*0e40*/  FFMA R29, R48, R7, R29 ;  /* 0x00000007301d7223 */ /* 0x000fe2000000001d */
        /* <DEDUP_REMOVED lines=8> */
[----:B------:R-:W0:Y:S04]  /*0ed0*/  LDS.128 R4, [R2+0xd0] ;  /* 0x0000d00002047984 */ /* 0x000e280000000c00 */
[----:B------:R-:W1:Y:S04]  /*0ee0*/  LDS.128 R8, [R2+0xe0] ;  /* 0x0000e00002087984 */ /* 0x000e680000000c00 */
[----:B------:R-:W2:Y:S01]  /*0ef0*/  LDS.128 R12, [R2+0xf0] ;  /* 0x0000f000020c7984 */ /* 0x000ea20000000c00 */
[----:B------:R-:W-:-:S04]  /*0f00*/  FFMA R24, R51, R24, R28 ;  /* 0x0000001833187223 */ /* 0x000fc8000000001c */
[----:B------:R-:W-:-:S04]  /*0f10*/  FFMA R25, R50, R25, R24 ;  /* 0x0000001932197223 */ /* 0x000fc80000000018 */
[----:B------:R-:W-:Y:S01]  /*0f20*/  FFMA R26, R49, R26, R25 ;  /* 0x0000001a311a7223 */ /* 0x000fe20000000019 */
[----:B------:R-:W-:Y:S01]  /*0f30*/  FFMA R35, R48, R19, R18 ;  /* 0x0000001330237223 */ /* 0x000fe20000000012 */
[----:B------:R-:W-:Y:S01]  /*0f40*/  LEA R47, R30, R47, 0x2 ;  /* 0x0000002f1e2f7211 */ /* 0x000fe200078e10ff */
[C---:B------:R-:W-:Y:S01]  /*0f50*/  FFMA R52, R48.reuse, R23, R17 ;  /* 0x0000001730347223 */ /* 0x040fe20000000011 */
[----:B------:R-:W-:Y:S01]  /*0f60*/  FFMA R28, R48, R27, R26 ;  /* 0x0000001b301c7223 */ /* 0x000fe2000000001a */
[----:B------:R-:W-:Y:S02]  /*0f70*/  IADD3 R34, PT, PT, R34, 0x4, RZ ;  /* 0x0000000422227810 */ /* 0x000fe40007ffe0ff */
[----:B------:R-:W-:Y:S01]  /*0f80*/  IADD3 R46, PT, PT, R46, 0x4, RZ ;  /* 0x000000042e2e7810 */ /* 0x000fe20007ffe0ff */
[C---:B0-----:R-:W-:Y:S01]  /*0f90*/  FFMA R3, R51.reuse, R4, R3 ;  /* 0x0000000433037223 */ /* 0x041fe20000000003 */
[C---:B-1----:R-:W-:Y:S01]  /*0fa0*/  FFMA R8, R51.reuse, R8, R33 ;  /* 0x0000000833087223 */ /* 0x042fe20000000021 */
[----:B--2---:R-:W-:-:S02]  /*0fb0*/  FFMA R12, R51, R12, R53 ;  /* 0x0000000c330c7223 */ /* 0x004fc40000000035 */
[C---:B------:R-:W-:Y:S01]  /*0fc0*/  FFMA R4, R50.reuse, R5, R3 ;  /* 0x0000000532047223 */ /* 0x040fe20000000003 */
[C---:B------:R-:W-:Y:S01]  /*0fd0*/  FFMA R9, R50.reuse, R9, R8 ;  /* 0x0000000932097223 */ /* 0x040fe20000000008 */
[----:B------:R-:W-:Y:S02]  /*0fe0*/  FFMA R13, R50, R13, R12 ;  /* 0x0000000d320d7223 */ /* 0x000fe4000000000c */
[C---:B------:R-:W-:Y:S01]  /*0ff0*/  FFMA R3, R49.reuse, R6, R4 ;  /* 0x0000000631037223 */ /* 0x040fe20000000004 */
[C---:B------:R-:W-:Y:S01]  /*1000*/  FFMA R10, R49.reuse, R10, R9 ;  /* 0x0000000a310a7223 */ /* 0x040fe20000000009 */
[----:B------:R-:W-:Y:S02]  /*1010*/  FFMA R14, R49, R14, R13 ;  /* 0x0000000e310e7223 */ /* 0x000fe4000000000d */
[C---:B------:R-:W-:Y:S01]  /*1020*/  FFMA R3, R48.reuse, R7, R3 ;  /* 0x0000000730037223 */ /* 0x040fe20000000003 */
[C---:B------:R-:W-:Y:S01]  /*1030*/  FFMA R33, R48.reuse, R11, R10 ;  /* 0x0000000b30217223 */ /* 0x040fe2000000000a */
[----:B------:R-:W-:Y:S01]  /*1040*/  FFMA R53, R48, R15, R14 ;  /* 0x0000000f30357223 */ /* 0x000fe2000000000e */
[----:B------:R-:W-:Y:S06]  /*1050*/  BAR.SYNC.DEFER_BLOCKING 0x0 ;  /* 0x0000000000007b1d */ /* 0x000fec0000010000 */
[----:B------:R-:W-:Y:S05]  /*1060*/  BRA.U UP0, `(.L_x_502) ;  /* 0xfffffff9003c7547 */ /* 0x000fea000b83ffff */
.L_x_501:
[----:B------:R-:W0:Y:S01]  /*1070*/  LDCU.64 UR6, c[0x0][0x398] ;  /* 0x00007300ff0677ac */ /* 0x000e220008000a00 */
[----:B---34-:R-:W-:Y:S02]  /*1080*/  LEA R0, R37, R0, 0x6 ;  /* 0x0000000025007211 */ /* 0x018fe400078e30ff */
[----:B--2---:R-:W-:Y:S02]  /*1090*/  LEA R5, R36, UR4, 0x4 ;  /* 0x0000000424057c11 */ /* 0x004fe4000f8e20ff */
[----:B0-----:R-:W-:-:S04]  /*10a0*/  ISETP.GE.AND P1, PT, R0, UR7, PT ;  /* 0x0000000700007c0c */ /* 0x001fc8000bf26270 */
[----:B------:R-:W-:-:S13]  /*10b0*/  ISETP.LT.AND P1, PT, R5, UR6, !P1 ;  /* 0x0000000605007c0c */ /* 0x000fda000cf21270 */
[----:B------:R-:W0:Y:S01]  /*10c0*/  @P1 LDC.64 R6, c[0x0][0x390] ;  /* 0x0000e400ff061b82 */ /* 0x000e220000000a00 */
[C---:B------:R-:W-:Y:S01]  /*10d0*/  @P1 IMAD R9, R5.reuse, UR7, R0 ;  /* 0x0000000705091c24 */ /* 0x040fe2000f8e0200 */
[----:B------:R-:W-:Y:S02]  /*10e0*/  ISETP.GE.AND P0, PT, R0, UR7, PT ;  /* 0x0000000700007c0c */ /* 0x000fe4000bf06270 */
[----:B------:R-:W-:-:S04]  /*10f0*/  IADD3 R11, PT, PT, R5, 0x1, RZ ;  /* 0x00000001050b7810 */ /* 0x000fc80007ffe0ff */
[----:B------:R-:W1:Y:S08]  /*1100*/  @P1 LDC R13, c[0x0][0x3a8] ;  /* 0x0000ea00ff0d1b82 */ /* 0x000e700000000800 */
[----:B------:R-:W2:Y:S01]  /*1110*/  @P1 LDC R4, c[0x0][0x3a4] ;  /* 0x0000e900ff041b82 */ /* 0x000ea20000000800 */
[----:B0-----:R-:W-:-:S05]  /*1120*/  @P1 IMAD.WIDE R6, R9, 0x4, R6 ;  /* 0x0000000409061825 */ /* 0x001fca00078e0206 */
[----:B------:R-:W1:Y:S01]  /*1130*/  @P1 LDG.E R2, desc[UR10][R6.64] ;  /* 0x0000000a06021981 */ /* 0x000e62000c1e1900 */
[----:B------:R-:W-:-:S13]  /*1140*/  ISETP.GE.OR P2, PT, R11, UR6, P0 ;  /* 0x000000060b007c0c */ /* 0x000fda0008746670 */
[----:B------:R-:W0:Y:S01]  /*1150*/  @!P2 LDC.64 R8, c[0x0][0x390] ;  /* 0x0000e400ff08ab82 */ /* 0x000e220000000a00 */
[----:B------:R-:W-:-:S07]  /*1160*/  @!P2 IMAD R11, R11, UR7, R0 ;  /* 0x000000070b0bac24 */ /* 0x000fce000f8e0200 */
[----:B------:R-:W3:Y:S01]  /*1170*/  @!P2 LDC R15, c[0x0][0x3a8] ;  /* 0x0000ea00ff0fab82 */ /* 0x000ee20000000800 */
[----:B0-----:R-:W-:-:S04]  /*1180*/  @!P2 IMAD.WIDE R8, R11, 0x4, R8 ;  /* 0x000000040b08a825 */ /* 0x001fc800078e0208 */
[----:B-1----:R-:W-:-:S04]  /*1190*/  @P1 FMUL R2, R2, R13 ;  /* 0x0000000d02021220 */ /* 0x002fc80000400000 */
[----:B--2---:R-:W-:Y:S01]  /*11a0*/  @P1 FFMA R41, R41, R4, R2 ;  /* 0x0000000429291223 */ /* 0x004fe20000000002 */
[----:B------:R-:W-:Y:S01]  /*11b0*/  IADD3 R13, PT, PT, R5, 0x2, RZ ;  /* 0x00000002050d7810 */ /* 0x000fe20007ffe0ff */
[----:B------:R-:W0:Y:S03]  /*11c0*/  @!P2 LDC R4, c[0x0][0x3a4] ;  /* 0x0000e900ff04ab82 */ /* 0x000e260000000800 */
[----:B------:R1:W-:Y:S04]  /*11d0*/  @P1 STG.E desc[UR10][R6.64], R41 ;  /* 0x0000002906001986 */ /* 0x0003e8000c10190a */
[----:B------:R-:W3:Y:S01]  /*11e0*/  @!P2 LDG.E R2, desc[UR10][R8.64] ;  /* 0x0000000a0802a981 */ /* 0x000ee2000c1e1900 */
[----:B------:R-:W-:-:S13]  /*11f0*/  ISETP.GE.OR P1, PT, R13, UR6, P0 ;  /* 0x000000060d007c0c */ /* 0x000fda0008726670 */
[----:B------:R-:W2:Y:S01]  /*1200*/  @!P1 LDC.64 R10, c[0x0][0x390] ;  /* 0x0000e400ff0a9b82 */ /* 0x000ea20000000a00 */
[----:B------:R-:W-:-:S04]  /*1210*/  @!P1 IMAD R13, R13, UR7, R0 ;  /* 0x000000070d0d9c24 */ /* 0x000fc8000f8e0200 */
[----:B--2---:R-:W-:-:S04]  /*1220*/  @!P1 IMAD.WIDE R10, R13, 0x4, R10 ;  /* 0x000000040d0a9825 */ /* 0x004fc800078e020a */
[----:B---3--:R-:W-:Y:S01]  /*1230*/  @!P2 FMUL R2, R2, R15 ;  /* 0x0000000f0202a220 */ /* 0x008fe20000400000 */
[----:B------:R-:W-:Y:S01]  /*1240*/  IADD3 R13, PT, PT, R5, 0x3, RZ ;  /* 0x00000003050d7810 */ /* 0x000fe20007ffe0ff */
[----:B------:R-:W2:Y:S02]  /*1250*/  @!P1 LDC R15, c[0x0][0x3a8] ;  /* 0x0000ea00ff0f9b82 */ /* 0x000ea40000000800 */
[----:B0-----:R-:W-:-:S05]  /*1260*/  @!P2 FFMA R43, R43, R4, R2 ;  /* 0x000000042b2ba223 */ /* 0x001fca0000000002 */
[----:B------:R0:W-:Y:S01]  /*1270*/  @!P2 STG.E desc[UR10][R8.64], R43 ;  /* 0x0000002b0800a986 */ /* 0x0001e2000c10190a */
[----:B------:R-:W3:Y:S03]  /*1280*/  @!P1 LDC R4, c[0x0][0x3a4] ;  /* 0x0000e900ff049b82 */ /* 0x000ee60000000800 */
[----:B------:R-:W2:Y:S01]  /*1290*/  @!P1 LDG.E R2, desc[UR10][R10.64] ;  /* 0x0000000a0a029981 */ /* 0x000ea2000c1e1900 */
[----:B------:R-:W-:-:S13]  /*12a0*/  ISETP.GE.OR P2, PT, R13, UR6, P0 ;  /* 0x000000060d007c0c */ /* 0x000fda0008746670 */
[----:B-1----:R-:W1:Y:S01]  /*12b0*/  @!P2 LDC.64 R6, c[0x0][0x390] ;  /* 0x0000e400ff06ab82 */ /* 0x002e620000000a00 */
[----:B------:R-:W-:-:S04]  /*12c0*/  @!P2 IMAD R13, R13, UR7, R0 ;  /* 0x000000070d0dac24 */ /* 0x000fc8000f8e0200 */
[----:B-1----:R-:W-:-:S03]  /*12d0*/  @!P2 IMAD.WIDE R6, R13, 0x4, R6 ;  /* 0x000000040d06a825 */ /* 0x002fc600078e0206 */
[----:B------:R-:W1:Y:S01]  /*12e0*/  @!P2 LDC R13, c[0x0][0x3a8] ;  /* 0x0000ea00ff0dab82 */ /* 0x000e620000000800 */
[----:B--2---:R-:W-:-:S04]  /*12f0*/  @!P1 FMUL R2, R2, R15 ;  /* 0x0000000f02029220 */ /* 0x004fc80000400000 */
[----:B---3--:R-:W-:Y:S01]  /*1300*/  @!P1 FFMA R45, R45, R4, R2 ;  /* 0x000000042d2d9223 */ /* 0x008fe20000000002 */
[----:B------:R-:W-:Y:S02]  /*1310*/  IADD3 R15, PT, PT, R5, 0x4, RZ ;  /* 0x00000004050f7810 */ /* 0x000fe40007ffe0ff */
[----:B------:R-:W2:Y:S02]  /*1320*/  @!P2 LDC R4, c[0x0][0x3a4] ;  /* 0x0000e900ff04ab82 */ /* 0x000ea40000000800 */
[----:B------:R3:W-:Y:S04]  /*1330*/  @!P1 STG.E desc[UR10][R10.64], R45 ;  /* 0x0000002d0a009986 */ /* 0x0007e8000c10190a */
[----:B------:R-:W1:Y:S01]  /*1340*/  @!P2 LDG.E R2, desc[UR10][R6.64] ;  /* 0x0000000a0602a981 */ /* 0x000e62000c1e1900 */
[----:B------:R-:W-:-:S13]  /*1350*/  ISETP.GE.OR P1, PT, R15, UR6, P0 ;  /* 0x000000060f007c0c */ /* 0x000fda0008726670 */
[----:B0-----:R-:W0:Y:S01]  /*1360*/  @!P1 LDC.64 R8, c[0x0][0x390] ;  /* 0x0000e400ff089b82 */ /* 0x001e220000000a00 */
[----:B------:R-:W-:-:S04]  /*1370*/  @!P1 IMAD R15, R15, UR7, R0 ;  /* 0x000000070f0f9c24 */ /* 0x000fc8000f8e0200 */
[----:B0-----:R-:W-:Y:S01]  /*1380*/  @!P1 IMAD.WIDE R8, R15, 0x4, R8 ;  /* 0x000000040f089825 */ /* 0x001fe200078e0208 */
[----:B------:R-:W-:Y:S02]  /*1390*/  IADD3 R17, PT, PT, R5, 0x5, RZ ;  /* 0x0000000505117810 */ /* 0x000fe40007ffe0ff */
[----:B------:R-:W0:Y:S01]  /*13a0*/  @!P1 LDC R15, c[0x0][0x3a8] ;  /* 0x0000ea00ff0f9b82 */ /* 0x000e220000000800 */
[----:B-1----:R-:W-:-:S04]  /*13b0*/  @!P2 FMUL R13, R2, R13 ;  /* 0x0000000d020da220 */ /* 0x002fc80000400000 */
[----:B--2---:R-:W-:-:S03]  /*13c0*/  @!P2 FFMA R13, R38, R4, R13 ;  /* 0x00000004260da223 */ /* 0x004fc6000000000d */
[----:B------:R-:W1:Y:S02]  /*13d0*/  @!P1 LDC R4, c[0x0][0x3a4] ;  /* 0x0000e900ff049b82 */ /* 0x000e640000000800 */
[----:B------:R2:W-:Y:S04]  /*13e0*/  @!P2 STG.E desc[UR10][R6.64], R13 ;  /* 0x0000000d0600a986 */ /* 0x0005e8000c10190a */
[----:B------:R-:W0:Y:S01]  /*13f0*/  @!P1 LDG.E R2, desc[UR10][R8.64] ;  /* 0x0000000a08029981 */ /* 0x000e22000c1e1900 */
[----:B------:R-:W-:-:S13]  /*1400*/  ISETP.GE.OR P2, PT, R17, UR6, P0 ;  /* 0x0000000611007c0c */ /* 0x000fda0008746670 */
[----:B---3--:R-:W3:Y:S01]  /*1410*/  @!P2 LDC.64 R10, c[0x0][0x390] ;  /* 0x0000e400ff0aab82 */ /* 0x008ee20000000a00 */
[----:B------:R-:W-:-:S07]  /*1420*/  @!P2 IMAD R17, R17, UR7, R0 ;  /* 0x000000071111ac24 */ /* 0x000fce000f8e0200 */
[----:B--2---:R-:W2:Y:S01]  /*1430*/  @!P2 LDC R13, c[0x0][0x3a8] ;  /* 0x0000ea00ff0dab82 */ /* 0x004ea20000000800 */
[----:B---3--:R-:W-:-:S04]  /*1440*/  @!P2 IMAD.WIDE R10, R17, 0x4, R10 ;  /* 0x00000004110aa825 */ /* 0x008fc800078e020a */
[----:B0-----:R-:W-:-:S04]  /*1450*/  @!P1 FMUL R15, R2, R15 ;  /* 0x0000000f020f9220 */ /* 0x001fc80000400000 */
[----:B-1----:R-:W-:Y:S01]  /*1460*/  @!P1 FFMA R15, R40, R4, R15 ;  /* 0x00000004280f9223 */ /* 0x002fe2000000000f */
[----:B------:R-:W-:Y:S01]  /*1470*/  IADD3 R17, PT, PT, R5, 0x6, RZ ;  /* 0x0000000605117810 */ /* 0x000fe20007ffe0ff */
[----:B------:R-:W0:Y:S03]  /*1480*/  @!P2 LDC R4, c[0x0][0x3a4] ;  /* 0x0000e900ff04ab82 */ /* 0x000e260000000800 */
[----:B------:R1:W-:Y:S04]  /*1490*/  @!P1 STG.E desc[UR10][R8.64], R15 ;  /* 0x0000000f08009986 */ /* 0x0003e8000c10190a */
[----:B------:R-:W2:Y:S01]  /*14a0*/  @!P2 LDG.E R2, desc[UR10][R10.64] ;  /* 0x0000000a0a02a981 */ /* 0x000ea2000c1e1900 */
[----:B------:R-:W-:-:S13]  /*14b0*/  ISETP.GE.OR P1, PT, R17, UR6, P0 ;  /* 0x0000000611007c0c */ /* 0x000fda0008726670 */
[----:B------:R-:W3:Y:S01]  /*14c0*/  @!P1 LDC.64 R6, c[0x0][0x390] ;  /* 0x0000e400ff069b82 */ /* 0x000ee20000000a00 */
        /* <DEDUP_REMOVED lines=22> */
[----:B------:R-:W-:-:S04]  /*1630*/  @!P1 IMAD R17, R17, UR7, R0 ;  /* 0x0000000711119c24 */ /* 0x000fc8000f8e0200 */
[----:B---3--:R-:W-:Y:S01]  /*1640*/  @!P1 IMAD.WIDE R10, R17, 0x4, R10 ;  /* 0x00000004110a9825 */ /* 0x008fe200078e020a */
[----:B-1----:R-:W-:Y:S02]  /*1650*/  IADD3 R15, PT, PT, R5, 0x9, RZ ;  /* 0x00000009050f7810 */ /* 0x002fe40007ffe0ff */
[----:B------:R-:W1:Y:S01]  /*1660*/  @!P1 LDC R17, c[0x0][0x3a8] ;  /* 0x0000ea00ff119b82 */ /* 0x000e620000000800 */
[----:B--2---:R-:W-:-:S04]  /*1670*/  @!P2 FMUL R13, R2, R13 ;  /* 0x0000000d020da220 */ /* 0x004fc80000400000 */
[----:B0-----:R-:W-:-:S03]  /*1680*/  @!P2 FFMA R13, R28, R4, R13 ;  /* 0x000000041c0da223 */ /* 0x001fc6000000000d */
[----:B------:R-:W0:Y:S02]  /*1690*/  @!P1 LDC R4, c[0x0][0x3a4] ;  /* 0x0000e900ff049b82 */ /* 0x000e240000000800 */
        /* <DEDUP_REMOVED lines=38> */
[----:B---3--:R-:W-:-:S03]  /*1900*/  @!P1 IMAD.WIDE R6, R13, 0x4, R6 ;  /* 0x000000040d069825 */ /* 0x008fc600078e0206 */
[----:B------:R-:W3:Y:S01]  /*1910*/  @!P1 LDC R13, c[0x0][0x3a8] ;  /* 0x0000ea00ff0d9b82 */ /* 0x000ee20000000800 */
[----:B-1----:R-:W-:-:S04]  /*1920*/  @!P2 FMUL R2, R2, R15 ;  /* 0x0000000f0202a220 */ /* 0x002fc80000400000 */
[----:B0-----:R-:W-:Y:S01]  /*1930*/  @!P2 FFMA R35, R35, R4, R2 ;  /* 0x000000042323a223 */ /* 0x001fe20000000002 */
[----:B------:R-:W-:Y:S02]  /*1940*/  IADD3 R15, PT, PT, R5, 0xd, RZ ;  /* 0x0000000d050f7810 */ /* 0x000fe40007ffe0ff */
[----:B------:R-:W0:Y:S02]  /*1950*/  @!P1 LDC R4, c[0x0][0x3a4] ;  /* 0x0000e900ff049b82 */ /* 0x000e240000000800 */
[----:B------:R1:W-:Y:S04]  /*1960*/  @!P2 STG.E desc[UR10][R10.64], R35 ;  /* 0x000000230a00a986 */ /* 0x0003e8000c10190a */
[----:B------:R-:W3:Y:S01]  /*1970*/  @!P1 LDG.E R2, desc[UR10][R6.64] ;  /* 0x0000000a06029981 */ /* 0x000ee2000c1e1900 */
[----:B------:R-:W-:-:S13]  /*1980*/  ISETP.GE.OR P2, PT, R15, UR6, P0 ;  /* 0x000000060f007c0c */ /* 0x000fda0008746670 */
[----:B--2---:R-:W2:Y:S01]  /*1990*/  @!P2 LDC.64 R8, c[0x0][0x390] ;  /* 0x0000e400ff08ab82 */ /* 0x004ea20000000a00 */
[----:B------:R-:W-:-:S07]  /*19a0*/  @!P2 IMAD R15, R15, UR7, R0 ;  /* 0x000000070f0fac24 */ /* 0x000fce000f8e0200 */
[----:B------:R-:W4:Y:S01]  /*19b0*/  @!P2 LDC R17, c[0x0][0x3a8] ;  /* 0x0000ea00ff11ab82 */ /* 0x000f220000000800 */
[----:B--2---:R-:W-:-:S04]  /*19c0*/  @!P2 IMAD.WIDE R8, R15, 0x4, R8 ;  /* 0x000000040f08a825 */ /* 0x004fc800078e0208 */
[----:B---3--:R-:W-:-:S04]  /*19d0*/  @!P1 FMUL R13, R2, R13 ;  /* 0x0000000d020d9220 */ /* 0x008fc80000400000 */
[----:B0-----:R-:W-:Y:S01]  /*19e0*/  @!P1 FFMA R13, R52, R4, R13 ;  /* 0x00000004340d9223 */ /* 0x001fe2000000000d */
[----:B------:R-:W-:Y:S01]  /*19f0*/  IADD3 R15, PT, PT, R5, 0xe, RZ ;  /* 0x0000000e050f7810 */ /* 0x000fe20007ffe0ff */
[----:B------:R-:W0:Y:S03]  /*1a00*/  @!P2 LDC R4, c[0x0][0x3a4] ;  /* 0x0000e900ff04ab82 */ /* 0x000e260000000800 */
[----:B------:R2:W-:Y:S04]  /*1a10*/  @!P1 STG.E desc[UR10][R6.64], R13 ;  /* 0x0000000d06009986 */ /* 0x0005e8000c10190a */
[----:B------:R-:W4:Y:S01]  /*1a20*/  @!P2 LDG.E R2, desc[UR10][R8.64] ;  /* 0x0000000a0802a981 */ /* 0x000f22000c1e1900 */
[----:B------:R-:W-:-:S13]  /*1a30*/  ISETP.GE.OR P1, PT, R15, UR6, P0 ;  /* 0x000000060f007c0c */ /* 0x000fda0008726670 */
[----:B-1----:R-:W1:Y:S08]  /*1a40*/  @!P1 LDC.64 R10, c[0x0][0x390] ;  /* 0x0000e400ff0a9b82 */ /* 0x002e700000000a00 */
[----:B--2---:R-:W2:Y:S08]  /*1a50*/  @!P1 LDC R7, c[0x0][0x3a8] ;  /* 0x0000ea00ff079b82 */ /* 0x004eb00000000800 */
[----:B------:R-:W3:Y:S01]  /*1a60*/  @!P1 LDC R6, c[0x0][0x3a4] ;  /* 0x0000e900ff069b82 */ /* 0x000ee20000000800 */
[----:B----4-:R-:W-:Y:S01]  /*1a70*/  @!P2 FMUL R2, R2, R17 ;  /* 0x000000110202a220 */ /* 0x010fe20000400000 */
[----:B------:R-:W-:-:S03]  /*1a80*/  @!P1 IMAD R17, R15, UR7, R0 ;  /* 0x000000070f119c24 */ /* 0x000fc6000f8e0200 */
[----:B0-----:R-:W-:Y:S01]  /*1a90*/  @!P2 FFMA R15, R3, R4, R2 ;  /* 0x00000004030fa223 */ /* 0x001fe20000000002 */
[----:B-1----:R-:W-:-:S04]  /*1aa0*/  @!P1 IMAD.WIDE R2, R17, 0x4, R10 ;  /* 0x0000000411029825 */ /* 0x002fc800078e020a */
[----:B------:R0:W-:Y:S04]  /*1ab0*/  @!P2 STG.E desc[UR10][R8.64], R15 ;  /* 0x0000000f0800a986 */ /* 0x0001e8000c10190a */
[----:B------:R-:W2:Y:S01]  /*1ac0*/  @!P1 LDG.E R4, desc[UR10][R2.64] ;  /* 0x0000000a02049981 */ /* 0x000ea2000c1e1900 */
[----:B------:R-:W-:-:S04]  /*1ad0*/  IADD3 R5, PT, PT, R5, 0xf, RZ ;  /* 0x0000000f05057810 */ /* 0x000fc80007ffe0ff */
[----:B------:R-:W-:Y:S01]  /*1ae0*/  ISETP.GE.OR P0, PT, R5, UR6, P0 ;  /* 0x0000000605007c0c */ /* 0x000fe20008706670 */
[----:B--2---:R-:W-:-:S04]  /*1af0*/  @!P1 FMUL R4, R4, R7 ;  /* 0x0000000704049220 */ /* 0x004fc80000400000 */
[----:B---3--:R-:W-:-:S05]  /*1b00*/  @!P1 FFMA R33, R33, R6, R4 ;  /* 0x0000000621219223 */ /* 0x008fca0000000004 */
        /* <DEDUP_REMOVED lines=12> */
.L_x_503:
        /* <DEDUP_REMOVED lines=11> */
.L_x_541:


//--------------------- .text._Z17sgemm_1D_blockingILi64ELi64ELi8ELi8EEvPKfS1_Pfiiiff --------------------------
	.section	.text._Z17sgemm_1D_blockingILi64ELi64ELi8ELi8EEvPKfS1_Pfiiiff,"ax",@progbits
	.align	128
        .global         _Z17sgemm_1D_blockingILi64ELi64ELi8ELi8EEvPKfS1_Pfiiiff
        .type           _Z17sgemm_1D_blockingILi64ELi64ELi8ELi8EEvPKfS1_Pfiiiff,@function
        .size           _Z17sgemm_1D_blockingILi64ELi64ELi8ELi8EEvPKfS1_Pfiiiff,(.L_x_542 - _Z17sgemm_1D_blockingILi64ELi64ELi8ELi8EEvPKfS1_Pfiiiff)
        .other          _Z17sgemm_1D_blockingILi64ELi64ELi8ELi8EEvPKfS1_Pfiiiff,@"STO_CUDA_ENTRY STV_DEFAULT"
_Z17sgemm_1D_blockingILi64ELi64ELi8ELi8EEvPKfS1_Pfiiiff:
.text._Z17sgemm_1D_blockingILi64ELi64ELi8ELi8EEvPKfS1_Pfiiiff:
[----:B------:R-:W-:Y:S01]  /*0000*/  LDC R1, c[0x0][0x37c] ;  /* 0x0000df00ff017b82 */ /* 0x000fe20000000800 */
[----:B------:R-:W0:Y:S07]  /*0010*/  LDCU UR8, c[0x0][0x3a0] ;  /* 0x00007400ff0877ac */ /* 0x000e2e0008000800 */
[----:B------:R-:W1:Y:S01]  /*0020*/  S2UR UR4, SR_CTAID.Y ;  /* 0x00000000000479c3 */ /* 0x000e620000002600 */
[----:B------:R-:W2:Y:S01]  /*0030*/  S2R R2, SR_TID.Y ;  /* 0x0000000000027919 */ /* 0x000ea20000002200 */
[----:B------:R-:W-:Y:S01]  /*0040*/  HFMA2 R19, -RZ, RZ, 0, 0 ;  /* 0x00000000ff137431 */ /* 0x000fe200000001ff */
[----:B------:R-:W-:Y:S01]  /*0050*/  MOV R12, RZ ;  /* 0x000000ff000c7202 */ /* 0x000fe20000000f00 */
[----:B------:R-:W-:Y:S01]  /*0060*/  HFMA2 R8, -RZ, RZ, 0, 0 ;  /* 0x00000000ff087431 */ /* 0x000fe200000001ff */
[----:B------:R-:W3:Y:S01]  /*0070*/  S2R R3, SR_TID.X ;  /* 0x0000000000037919 */ /* 0x000ee20000002100 */
[----:B------:R-:W-:Y:S01]  /*0080*/  HFMA2 R46, -RZ, RZ, 0, 0 ;  /* 0x00000000ff2e7431 */ /* 0x000fe200000001ff */
[----:B------:R-:W-:Y:S01]  /*0090*/  MOV R5, RZ ;  /* 0x000000ff00057202 */ /* 0x000fe20000000f00 */
[----:B------:R-:W-:Y:S01]  /*00a0*/  HFMA2 R27, -RZ, RZ, 0, 0 ;  /* 0x00000000ff1b7431 */ /* 0x000fe200000001ff */
[----:B------:R-:W4:Y:S01]  /*00b0*/  S2R R0, SR_CTAID.X ;  /* 0x0000000000007919 */ /* 0x000f220000002500 */
[----:B------:R-:W-:Y:S01]  /*00c0*/  MOV R31, RZ ;  /* 0x000000ff001f7202 */ /* 0x000fe20000000f00 */
[----:B------:R-:W2:Y:S01]  /*00d0*/  LDCU.64 UR10, c[0x0][0x358] ;  /* 0x00006b00ff0a77ac */ /* 0x000ea20008000a00 */
[----:B------:R-:W-:Y:S01]  /*00e0*/  MOV R25, RZ ;  /* 0x000000ff00197202 */ /* 0x000fe20000000f00 */
        /* <DEDUP_REMOVED lines=9> */
[C---:B------:R-:W-:Y:S01]  /*0180*/  IMAD R44, R9.reuse, UR8, R2 ;  /* 0x00000008092c7c24 */ /* 0x040fe2000f8e0202 */
[-C--:B0-----:R-:W-:Y:S01]  /*0190*/  ISETP.GE.OR P1, PT, R4, R29.reuse, P0 ;  /* 0x0000001d0400720c */ /* 0x081fe20000726670 */
[----:B------:R-:W-:Y:S01]  /*01a0*/  IMAD R11, R2, R29, R3 ;  /* 0x0000001d020b7224 */ /* 0x000fe200078e0203 */
[----:B------:R-:W-:-:S04]  /*01b0*/  ISETP.GE.OR P0, PT, R9, R28, P0 ;  /* 0x0000001c0900720c */ /* 0x000fc80000706670 */
[----:B------:R-:W-:-:S07]  /*01c0*/  LEA R11, R0, R11, 0x6 ;  /* 0x0000000b000b7211 */ /* 0x000fce00078e30ff */
        /* <DEDUP_REMOVED lines=19> */
[----:B------:R-:W-:Y:S01]  /*0300*/  USHF.R.S32.HI UR5, URZ, 0x3, UR6 ;  /* 0x00000003ff057899 */ /* 0x000fe20008011406 */
[----:B---3--:R-:W-:Y:S04]  /*0310*/  STS [R17], R16 ;  /* 0x0000001011007388 */ /* 0x008fe80000000800 */
[----:B--2---:R-:W-:Y:S01]  /*0320*/  STS [R19], R18 ;  /* 0x0000001213007388 */ /* 0x004fe20000000800 */
[----:B------:R-:W-:Y:S06]  /*0330*/  BAR.SYNC.DEFER_BLOCKING 0x0 ;  /* 0x0000000000007b1d */ /* 0x000fec0000010000 */
[----:B------:R-:W-:Y:S04]  /*0340*/  LDS R33, [R41] ;  /* 0x0000000029217984 */ /* 0x000fe80000000800 */
[----:B------:R-:W0:Y:S04]  /*0350*/  LDS.128 R12, [R40] ;  /* 0x00000000280c7984 */ /* 0x000e280000000c00 */
[----:B------:R-:W1:Y:S04]  /*0360*/  LDS.128 R8, [R40+0x20] ;  /* 0x0000200028087984 */ /* 0x000e680000000c00 */
[----:B------:R-:W2:Y:S04]  /*0370*/  LDS R34, [R41+0x100] ;  /* 0x0001000029227984 */ /* 0x000ea80000000800 */
[----:B------:R-:W3:Y:S04]  /*0380*/  LDS.128 R4, [R40+0x40] ;  /* 0x0000400028047984 */ /* 0x000ee80000000c00 */
[----:B------:R-:W4:Y:S04]  /*0390*/  LDS R31, [R41+0x200] ;  /* 0x00020000291f7984 */ /* 0x000f280000000800 */
[----:B------:R-:W5:Y:S04]  /*03a0*/  LDS R32, [R41+0x300] ;  /* 0x0003000029207984 */ /* 0x000f680000000800 */
[----:B------:R-:W5:Y:S04]  /*03b0*/  LDS.128 R24, [R40+0x60] ;  /* 0x0000600028187984 */ /* 0x000f680000000c00 */
[----:B------:R-:W5:Y:S04]  /*03c0*/  LDS.128 R20, [R40+0x80] ;  /* 0x0000800028147984 */ /* 0x000f680000000c00 */
[----:B------:R-:W-:Y:S01]  /*03d0*/  LDS R39, [R41+0x600] ;  /* 0x0006000029277984 */ /* 0x000fe20000000800 */
[C---:B0-----:R-:W-:Y:S01]  /*03e0*/  FFMA R17, R33.reuse, R12, RZ ;  /* 0x0000000c21117223 */ /* 0x041fe200000000ff */
[----:B-1----:R-:W-:-:S03]  /*03f0*/  FFMA R8, R33, R8, RZ ;  /* 0x0000000821087223 */ /* 0x002fc600000000ff */
[C---:B--2---:R-:W-:Y:S01]  /*0400*/  FFMA R12, R34.reuse, R13, R17 ;  /* 0x0000000d220c7223 */ /* 0x044fe20000000011 */
[----:B------:R-:W-:Y:S01]  /*0410*/  FFMA R13, R34, R9, R8 ;  /* 0x00000009220d7223 */ /* 0x000fe20000000008 */
[----:B---3--:R-:W-:-:S03]  /*0420*/  FFMA R9, R33, R4, RZ ;  /* 0x0000000421097223 */ /* 0x008fc600000000ff */
[C---:B----4-:R-:W-:Y:S01]  /*0430*/  FFMA R10, R31.reuse, R10, R13 ;  /* 0x0000000a1f0a7223 */ /* 0x050fe2000000000d */
[----:B------:R-:W-:Y:S01]  /*0440*/  FFMA R17, R31, R14, R12 ;  /* 0x0000000e1f117223 */ /* 0x000fe2000000000c */
[----:B------:R-:W-:Y:S02]  /*0450*/  FFMA R4, R34, R5, R9 ;  /* 0x0000000522047223 */ /* 0x000fe40000000009 */
[C---:B-----5:R-:W-:Y:S02]  /*0460*/  FFMA R30, R32.reuse, R11, R10 ;  /* 0x0000000b201e7223 */ /* 0x060fe4000000000a */
[----:B------:R-:W0:Y:S01]  /*0470*/  LDS.128 R8, [R40+0xa0] ;  /* 0x0000a00028087984 */ /* 0x000e220000000c00 */
[----:B------:R-:W-:-:S03]  /*0480*/  FFMA R28, R32, R15, R17 ;  /* 0x0000000f201c7223 */ /* 0x000fc60000000011 */
[----:B------:R-:W1:Y:S04]  /*0490*/  LDS.128 R12, [R40+0xc0] ;  /* 0x0000c000280c7984 */ /* 0x000e680000000c00 */
[----:B------:R-:W2:Y:S01]  /*04a0*/  LDS.128 R16, [R40+0xe0] ;  /* 0x0000e00028107984 */ /* 0x000ea20000000c00 */
[----:B------:R-:W-:Y:S01]  /*04b0*/  FFMA R5, R33, R24, RZ ;  /* 0x0000001821057223 */ /* 0x000fe200000000ff */
[----:B------:R-:W-:Y:S02]  /*04c0*/  FFMA R35, R31, R6, R4 ;  /* 0x000000061f237223 */ /* 0x000fe40000000004 */
[----:B------:R-:W-:Y:S01]  /*04d0*/  LDS R24, [R41+0x500] ;  /* 0x0005000029187984 */ /* 0x000fe20000000800 */
[----:B------:R-:W-:Y:S01]  /*04e0*/  FFMA R4, R34, R25, R5 ;  /* 0x0000001922047223 */ /* 0x000fe20000000005 */
[----:B------:R-:W-:-:S03]  /*04f0*/  FFMA R5, R33, R20, RZ ;  /* 0x0000001421057223 */ /* 0x000fc600000000ff */
[----:B------:R-:W-:-:S04]  /*0500*/  FFMA R4, R31, R26, R4 ;  /* 0x0000001a1f047223 */ /* 0x000fc80000000004 */
[----:B------:R-:W-:Y:S01]  /*0510*/  FFMA R27, R32, R27, R4 ;  /* 0x0000001b201b7223 */ /* 0x000fe20000000004 */
[----:B------:R-:W-:Y:S01]  /*0520*/  FFMA R4, R34, R21, R5 ;  /* 0x0000001522047223 */ /* 0x000fe20000000005 */
[----:B------:R-:W-:-:S03]  /*0530*/  FFMA R25, R32, R7, R35 ;  /* 0x0000000720197223 */ /* 0x000fc60000000023 */
[----:B------:R-:W-:Y:S01]  /*0540*/  FFMA R21, R31, R22, R4 ;  /* 0x000000161f157223 */ /* 0x000fe20000000004 */
[C---:B0-----:R-:W-:Y:S01]  /*0550*/  FFMA R5, R33.reuse, R8, RZ ;  /* 0x0000000821057223 */ /* 0x041fe200000000ff */
[----:B-1----:R-:W-:-:S03]  /*0560*/  FFMA R12, R33, R12, RZ ;  /* 0x0000000c210c7223 */ /* 0x002fc600000000ff */
[----:B------:R-:W-:Y:S02]  /*0570*/  FFMA R8, R34, R9, R5 ;  /* 0x0000000922087223 */ /* 0x000fe40000000005 */
[----:B------:R-:W-:Y:S01]  /*0580*/  LDS.128 R4, [R40+0x10] ;  /* 0x0000100028047984 */ /* 0x000fe20000000c00 */
[----:B--2---:R-:W-:-:S03]  /*0590*/  FFMA R16, R33, R16, RZ ;  /* 0x0000001021107223 */ /* 0x004fc600000000ff */
[----:B------:R-:W0:Y:S01]  /*05a0*/  LDS R33, [R41+0x400] ;  /* 0x0004000029217984 */ /* 0x000e220000000800 */
[----:B------:R-:W-:Y:S01]  /*05b0*/  FFMA R13, R34, R13, R12 ;  /* 0x0000000d220d7223 */ /* 0x000fe2000000000c */
[----:B------:R-:W-:-:S03]  /*05c0*/  FFMA R8, R31, R10, R8 ;  /* 0x0000000a1f087223 */ /* 0x000fc60000000008 */
[C---:B------:R-:W-:Y:S01]  /*05d0*/  FFMA R14, R31.reuse, R14, R13 ;  /* 0x0000000e1f0e7223 */ /* 0x040fe2000000000d */
[C---:B------:R-:W-:Y:S02]  /*05e0*/  FFMA R26, R32.reuse, R11, R8 ;  /* 0x0000000b201a7223 */ /* 0x040fe40000000008 */
[----:B------:R-:W1:Y:S01]  /*05f0*/  LDS.128 R8, [R40+0x30] ;  /* 0x0000300028087984 */ /* 0x000e620000000c00 */
[----:B------:R-:W-:Y:S01]  /*0600*/  FFMA R35, R32, R15, R14 ;  /* 0x0000000f20237223 */ /* 0x000fe2000000000e */
[----:B------:R-:W-:Y:S02]  /*0610*/  FFMA R17, R34, R17, R16 ;  /* 0x0000001122117223 */ /* 0x000fe40000000010 */
[----:B------:R-:W2:Y:S02]  /*0620*/  LDS.128 R12, [R40+0x50] ;  /* 0x00005000280c7984 */ /* 0x000ea40000000c00 */
[----:B------:R-:W-:Y:S01]  /*0630*/  FFMA R18, R31, R18, R17 ;  /* 0x000000121f127223 */ /* 0x000fe20000000011 */
[----:B------:R-:W-:-:S03]  /*0640*/  FFMA R34, R32, R23, R21 ;  /* 0x0000001720227223 */ /* 0x000fc60000000015 */
[----:B------:R-:W-:Y:S02]  /*0650*/  FFMA R37, R32, R19, R18 ;  /* 0x0000001320257223 */ /* 0x000fe40000000012 */
[----:B------:R-:W3:Y:S01]  /*0660*/  LDS.128 R16, [R40+0x70] ;  /* 0x0000700028107984 */ /* 0x000ee20000000c00 */
[----:B0-----:R-:W-:-:S03]  /*0670*/  FFMA R21, R33, R4, R28 ;  /* 0x0000000421157223 */ /* 0x001fc6000000001c */
[----:B------:R-:W0:Y:S01]  /*0680*/  LDS R28, [R41+0x700] ;  /* 0x00070000291c7984 */ /* 0x000e220000000800 */
[----:B------:R-:W-:-:S03]  /*0690*/  FFMA R4, R24, R5, R21 ;  /* 0x0000000518047223 */ /* 0x000fc60000000015 */
[----:B------:R-:W4:Y:S01]  /*06a0*/  LDS.128 R20, [R40+0x90] ;  /* 0x0000900028147984 */ /* 0x000f220000000c00 */
[C---:B-1----:R-:W-:Y:S01]  /*06b0*/  FFMA R5, R33.reuse, R8, R30 ;  /* 0x0000000821057223 */ /* 0x042fe2000000001e */
[----:B--2---:R-:W-:-:S03]  /*06c0*/  FFMA R12, R33, R12, R25 ;  /* 0x0000000c210c7223 */ /* 0x004fc60000000019 */
[C---:B------:R-:W-:Y:S01]  /*06d0*/  FFMA R5, R24.reuse, R9, R5 ;  /* 0x0000000918057223 */ /* 0x040fe20000000005 */
[----:B------:R-:W-:-:S03]  /*06e0*/  FFMA R13, R24, R13, R12 ;  /* 0x0000000d180d7223 */ /* 0x000fc6000000000c */
[C---:B------:R-:W-:Y:S01]  /*06f0*/  FFMA R10, R39.reuse, R10, R5 ;  /* 0x0000000a270a7223 */ /* 0x040fe20000000005 */
[C---:B------:R-:W-:Y:S01]  /*0700*/  FFMA R25, R39.reuse, R6, R4 ;  /* 0x0000000627197223 */ /* 0x040fe20000000004 */
[----:B------:R-:W-:Y:S01]  /*0710*/  FFMA R14, R39, R14, R13 ;  /* 0x0000000e270e7223 */ /* 0x000fe2000000000d */
[----:B---3--:R-:W-:Y:S02]  /*0720*/  FFMA R16, R33, R16, R27 ;  /* 0x0000001021107223 */ /* 0x008fe4000000001b */
[C---:B0-----:R-:W-:Y:S01]  /*0730*/  FFMA R25, R28.reuse, R7, R25 ;  /* 0x000000071c197223 */ /* 0x041fe20000000019 */
[C---:B------:R-:W-:Y:S01]  /*0740*/  FFMA R27, R28.reuse, R11, R10 ;  /* 0x0000000b1c1b7223 */ /* 0x040fe2000000000a */
[----:B------:R-:W-:Y:S01]  /*0750*/  FFMA R31, R28, R15, R14 ;  /* 0x0000000f1c1f7223 */ /* 0x000fe2000000000e */
[----:B------:R-:W0:Y:S04]  /*0760*/  LDS.128 R4, [R40+0xb0] ;  /* 0x0000b00028047984 */ /* 0x000e280000000c00 */
[----:B------:R-:W1:Y:S04]  /*0770*/  LDS.128 R8, [R40+0xd0] ;  /* 0x0000d00028087984 */ /* 0x000e680000000c00 */
[----:B------:R-:W2:Y:S01]  /*0780*/  LDS.128 R12, [R40+0xf0] ;  /* 0x0000f000280c7984 */ /* 0x000ea20000000c00 */
[----:B------:R-:W-:Y:S01]  /*0790*/  FFMA R17, R24, R17, R16 ;  /* 0x0000001118117223 */ /* 0x000fe20000000010 */
[----:B------:R-:W-:-:S03]  /*07a0*/  UIADD3 UR5, UPT, UPT, -UR5, 0x1, URZ ;  /* 0x0000000105057890 */ /* 0x000fc6000fffe1ff */
[----:B------:R-:W-:Y:S01]  /*07b0*/  FFMA R18, R39, R18, R17 ;  /* 0x0000001227127223 */ /* 0x000fe20000000011 */
[----:B----4-:R-:W-:Y:S01]  /*07c0*/  FFMA R17, R33, R20, R34 ;  /* 0x0000001421117223 */ /* 0x010fe20000000022 */
[----:B------:R-:W-:Y:S02]  /*07d0*/  UISETP.NE.AND UP0, UPT, UR5, 0x1, UPT ;  /* 0x000000010500788c */ /* 0x000fe4000bf05270 */
[----:B------:R-:W-:Y:S01]  /*07e0*/  FFMA R46, R28, R19, R18 ;  /* 0x000000131c2e7223 */ /* 0x000fe20000000012 */
[----:B------:R-:W-:Y:S01]  /*07f0*/  FFMA R16, R24, R21, R17 ;  /* 0x0000001518107223 */ /* 0x000fe20000000011 */
[----:B------:R-:W-:-:S05]  /*0800*/  IMAD R17, R2, R29, R3 ;  /* 0x0000001d02117224 */ /* 0x000fca00078e0203 */
[----:B------:R-:W-:Y:S01]  /*0810*/  LEA R18, R0, R17, 0x6 ;  /* 0x0000001100127211 */ /* 0x000fe200078e30ff */
[----:B------:R-:W-:-:S03]  /*0820*/  FFMA R17, R39, R22, R16 ;  /* 0x0000001627117223 */ /* 0x000fc60000000010 */
[----:B------:R-:W-:Y:S01]  /*0830*/  LEA R45, R29, R18, 0x3 ;  /* 0x000000121d2d7211 */ /* 0x000fe200078e18ff */
[C---:B0-----:R-:W-:Y:S01]  /*0840*/  FFMA R19, R33.reuse, R4, R26 ;  /* 0x0000000421137223 */ /* 0x041fe2000000001a */
[C---:B-1----:R-:W-:Y:S01]  /*0850*/  FFMA R8, R33.reuse, R8, R35 ;  /* 0x0000000821087223 */ /* 0x042fe20000000023 */
[----:B--2---:R-:W-:Y:S02]  /*0860*/  FFMA R12, R33, R12, R37 ;  /* 0x0000000c210c7223 */ /* 0x004fe40000000025 */
[C---:B------:R-:W-:Y:S01]  /*0870*/  FFMA R4, R24.reuse, R5, R19 ;  /* 0x0000000518047223 */ /* 0x040fe20000000013 */
[C---:B------:R-:W-:Y:S01]  /*0880*/  FFMA R9, R24.reuse, R9, R8 ;  /* 0x0000000918097223 */ /* 0x040fe20000000008 */
[----:B------:R-:W-:Y:S02]  /*0890*/  FFMA R13, R24, R13, R12 ;  /* 0x0000000d180d7223 */ /* 0x000fe4000000000c */
[C---:B------:R-:W-:Y:S01]  /*08a0*/  FFMA R4, R39.reuse, R6, R4 ;  /* 0x0000000627047223 */ /* 0x040fe20000000004 */
[C---:B------:R-:W-:Y:S01]  /*08b0*/  FFMA R10, R39.reuse, R10, R9 ;  /* 0x0000000a270a7223 */ /* 0x040fe20000000009 */
        /* <DEDUP_REMOVED lines=9> */
[----:B------:R-:W-:Y:S01]  /*0950*/  IADD3 R43, PT, PT, R2, 0x8, RZ ;  /* 0x00000008022b7810 */ /* 0x000fe20007ffe0ff */
[----:B------:R-:W1:Y:S06]  /*0960*/  LDCU UR9, c[0x0][0x398] ;  /* 0x00007300ff0977ac */ /* 0x000e6c0008000800 */
.L_x_505:
[----:B------:R-:W2:Y:S01]  /*0970*/  LDC R42, c[0x0][0x39c] ;  /* 0x0000e700ff2a7b82 */ /* 0x000ea20000000800 */
[----:B0-----:R-:W-:Y:S02]  /*0980*/  ISETP.GE.AND P0, PT, R43, UR8, PT ;  /* 0x000000082b007c0c */ /* 0x001fe4000bf06270 */
[----:B------:R-:W-:Y:S02]  /*0990*/  IADD3 R4, PT, PT, R3, UR4, RZ ;  /* 0x0000000403047c10 */ /* 0x000fe4000fffe0ff */
[----:B------:R-:W-:Y:S02]  /*09a0*/  LEA R7, R0, R3, 0x6 ;  /* 0x0000000300077211 */ /* 0x000fe400078e30ff */
[----:B-1----:R-:W-:Y:S01]  /*09b0*/  ISETP.GE.OR P1, PT, R4, UR9, P0 ;  /* 0x0000000904007c0c */ /* 0x002fe20008726670 */
[----:B------:R-:W-:Y:S01]  /*09c0*/  HFMA2 R4, -RZ, RZ, 0, 0 ;  /* 0x00000000ff047431 */ /* 0x000fe200000001ff */
[----:B------:R-:W-:-:S11]  /*09d0*/  MOV R9, RZ ;  /* 0x000000ff00097202 */ /* 0x000fd60000000f00 */
        /* <DEDUP_REMOVED lines=12> */
[----:B------:R-:W-:-:S05]  /*0aa0*/  LEA R13, R2, R13, 0x2 ;  /* 0x0000000d020d7211 */ /* 0x000fca00078e10ff */
[----:B--2---:R-:W-:Y:S04]  /*0ab0*/  STS [R13], R4 ;  /* 0x000000040d007388 */ /* 0x004fe80000000800 */
[----:B---3--:R-:W-:Y:S01]  /*0ac0*/  STS [R14], R9 ;  /* 0x000000090e007388 */ /* 0x008fe20000000800 */
[----:B------:R-:W-:Y:S06]  /*0ad0*/  BAR.SYNC.DEFER_BLOCKING 0x0 ;  /* 0x0000000000007b1d */ /* 0x000fec0000010000 */
[----:B------:R-:W-:Y:S04]  /*0ae0*/  LDS R47, [R41] ;  /* 0x00000000292f7984 */ /* 0x000fe80000000800 */
[----:B------:R-:W0:Y:S04]  /*0af0*/  LDS.128 R32, [R40+0x40] ;  /* 0x0000400028207984 */ /* 0x000e280000000c00 */
[----:B------:R-:W1:Y:S04]  /*0b00*/  LDS.128 R20, [R40] ;  /* 0x0000000028147984 */ /* 0x000e680000000c00 */
[----:B------:R-:W2:Y:S04]  /*0b10*/  LDS.128 R36, [R40+0x20] ;  /* 0x0000200028247984 */ /* 0x000ea80000000c00 */
[----:B------:R-:W3:Y:S04]  /*0b20*/  LDS R16, [R41+0x100] ;  /* 0x0001000029107984 */ /* 0x000ee80000000800 */
[----:B------:R-:W4:Y:S01]  /*0b30*/  LDS R17, [R41+0x200] ;  /* 0x0002000029117984 */ /* 0x000f220000000800 */
[----:B0-----:R-:W-:-:S03]  /*0b40*/  FFMA R7, R47, R32, R31 ;  /* 0x000000202f077223 */ /* 0x001fc6000000001f */
[----:B------:R-:W0:Y:S01]  /*0b50*/  LDS.128 R28, [R40+0x80] ;  /* 0x00008000281c7984 */ /* 0x000e220000000c00 */
[C---:B-1----:R-:W-:Y:S01]  /*0b60*/  FFMA R25, R47.reuse, R20, R25 ;  /* 0x000000142f197223 */ /* 0x042fe20000000019 */
[----:B--2---:R-:W-:-:S03]  /*0b70*/  FFMA R36, R47, R36, R27 ;  /* 0x000000242f247223 */ /* 0x004fc6000000001b */
[C---:B---3--:R-:W-:Y:S02]  /*0b80*/  FFMA R4, R16.reuse, R21, R25 ;  /* 0x0000001510047223 */ /* 0x048fe40000000019 */
[----:B------:R-:W1:Y:S01]  /*0b90*/  LDS.128 R24, [R40+0x60] ;  /* 0x0000600028187984 */ /* 0x000e620000000c00 */
[C---:B------:R-:W-:Y:S01]  /*0ba0*/  FFMA R10, R16.reuse, R33, R7 ;  /* 0x00000021100a7223 */ /* 0x040fe20000000007 */
[----:B----4-:R-:W-:Y:S01]  /*0bb0*/  FFMA R22, R17, R22, R4 ;  /* 0x0000001611167223 */ /* 0x010fe20000000004 */
[----:B0-----:R-:W-:Y:S02]  /*0bc0*/  FFMA R28, R47, R28, R5 ;  /* 0x0000001c2f1c7223 */ /* 0x001fe40000000005 */
[----:B------:R-:W0:Y:S01]  /*0bd0*/  LDS.128 R4, [R40+0xa0] ;  /* 0x0000a00028047984 */ /* 0x000e220000000c00 */
[----:B------:R-:W-:Y:S01]  /*0be0*/  FFMA R34, R17, R34, R10 ;  /* 0x0000002211227223 */ /* 0x000fe2000000000a */
[C---:B-1----:R-:W-:Y:S01]  /*0bf0*/  FFMA R9, R47.reuse, R24, R46 ;  /* 0x000000182f097223 */ /* 0x042fe2000000002e */
[C---:B------:R-:W-:Y:S01]  /*0c00*/  FFMA R29, R16.reuse, R29, R28 ;  /* 0x0000001d101d7223 */ /* 0x040fe2000000001c */
[C---:B------:R-:W-:Y:S01]  /*0c10*/  FFMA R37, R16.reuse, R37, R36 ;  /* 0x0000002510257223 */ /* 0x040fe20000000024 */
[----:B------:R-:W-:Y:S01]  /*0c20*/  LDS R24, [R41+0x500] ;  /* 0x0005000029187984 */ /* 0x000fe20000000800 */
[----:B------:R-:W-:Y:S01]  /*0c30*/  FFMA R14, R16, R25, R9 ;  /* 0x00000019100e7223 */ /* 0x000fe20000000009 */
[----:B0-----:R-:W-:-:S02]  /*0c40*/  FFMA R13, R47, R4, R8 ;  /* 0x000000042f0d7223 */ /* 0x001fc40000000008 */
[----:B------:R-:W0:Y:S01]  /*0c50*/  LDS.128 R8, [R40+0xc0] ;  /* 0x0000c00028087984 */ /* 0x000e220000000c00 */
[----:B------:R-:W-:Y:S01]  /*0c60*/  FFMA R26, R17, R26, R14 ;  /* 0x0000001a111a7223 */ /* 0x000fe2000000000e */
[----:B------:R-:W-:Y:S02]  /*0c70*/  FFMA R18, R16, R5, R13 ;  /* 0x0000000510127223 */ /* 0x000fe4000000000d */
[----:B------:R-:W1:Y:S01]  /*0c80*/  LDS R4, [R41+0x300] ;  /* 0x0003000029047984 */ /* 0x000e620000000800 */
[----:B0-----:R-:W-:-:S03]  /*0c90*/  FFMA R8, R47, R8, R12 ;  /* 0x000000082f087223 */ /* 0x001fc6000000000c */
[----:B------:R-:W0:Y:S01]  /*0ca0*/  LDS.128 R12, [R40+0xe0] ;  /* 0x0000e000280c7984 */ /* 0x000e220000000c00 */
[----:B------:R-:W-:Y:S01]  /*0cb0*/  FFMA R9, R16, R9, R8 ;  /* 0x0000000910097223 */ /* 0x000fe20000000008 */
[C---:B------:R-:W-:Y:S01]  /*0cc0*/  FFMA R38, R17.reuse, R38, R37 ;  /* 0x0000002611267223 */ /* 0x040fe20000000025 */
[C---:B------:R-:W-:Y:S01]  /*0cd0*/  FFMA R30, R17.reuse, R30, R29 ;  /* 0x0000001e111e7223 */ /* 0x040fe2000000001d */
[C---:B------:R-:W-:Y:S01]  /*0ce0*/  FFMA R6, R17.reuse, R6, R18 ;  /* 0x0000000611067223 */ /* 0x040fe20000000012 */
[----:B------:R-:W-:Y:S01]  /*0cf0*/  FFMA R10, R17, R10, R9 ;  /* 0x0000000a110a7223 */ /* 0x000fe20000000009 */
[----:B------:R-:W-:Y:S04]  /*0d00*/  LDS R29, [R41+0x400] ;  /* 0x00040000291d7984 */ /* 0x000fe80000000800 */
[----:B------:R-:W-:Y:S01]  /*0d10*/  LDS R37, [R41+0x600] ;  /* 0x0006000029257984 */ /* 0x000fe20000000800 */
[----:B-1----:R-:W-:-:S03]  /*0d20*/  FFMA R8, R4, R23, R22 ;  /* 0x0000001704087223 */ /* 0x002fc60000000016 */
[----:B------:R-:W-:Y:S01]  /*0d30*/  LDS.128 R20, [R40+0x30] ;  /* 0x0000300028147984 */ /* 0x000fe20000000c00 */
[----:B0-----:R-:W-:-:S04]  /*0d40*/  FFMA R12, R47, R12, R19 ;  /* 0x0000000c2f0c7223 */ /* 0x001fc80000000013 */
[----:B------:R-:W-:-:S04]  /*0d50*/  FFMA R13, R16, R13, R12 ;  /* 0x0000000d100d7223 */ /* 0x000fc8000000000c */
[----:B------:R-:W-:Y:S02]  /*0d60*/  FFMA R14, R17, R14, R13 ;  /* 0x0000000e110e7223 */ /* 0x000fe4000000000d */
[----:B------:R-:W0:Y:S01]  /*0d70*/  LDS.128 R16, [R40+0x10] ;  /* 0x0000100028107984 */ /* 0x000e220000000c00 */
[C---:B------:R-:W-:Y:S01]  /*0d80*/  FFMA R34, R4.reuse, R35, R34 ;  /* 0x0000002304227223 */ /* 0x040fe20000000022 */
[C---:B------:R-:W-:Y:S01]  /*0d90*/  FFMA R27, R4.reuse, R27, R26 ;  /* 0x0000001b041b7223 */ /* 0x040fe2000000001a */
[C---:B------:R-:W-:Y:S01]  /*0da0*/  FFMA R39, R4.reuse, R39, R38 ;  /* 0x0000002704277223 */ /* 0x040fe20000000026 */
[C---:B------:R-:W-:Y:S01]  /*0db0*/  FFMA R30, R4.reuse, R31, R30 ;  /* 0x0000001f041e7223 */ /* 0x040fe2000000001e */
[C---:B------:R-:W-:Y:S01]  /*0dc0*/  FFMA R26, R4.reuse, R7, R6 ;  /* 0x00000007041a7223 */ /* 0x040fe20000000006 */
[C---:B------:R-:W-:Y:S01]  /*0dd0*/  FFMA R33, R4.reuse, R11, R10 ;  /* 0x0000000b04217223 */ /* 0x040fe2000000000a */
[----:B------:R-:W-:Y:S02]  /*0de0*/  FFMA R35, R4, R15, R14 ;  /* 0x0000000f04237223 */ /* 0x000fe4000000000e */
[----:B------:R-:W1:Y:S01]  /*0df0*/  LDS.128 R4, [R40+0x50] ;  /* 0x0000500028047984 */ /* 0x000e620000000c00 */
[----:B0-----:R-:W-:-:S03]  /*0e00*/  FFMA R13, R29, R16, R8 ;  /* 0x000000101d0d7223 */ /* 0x001fc60000000008 */
[----:B------:R-:W0:Y:S01]  /*0e10*/  LDS.128 R8, [R40+0x70] ;  /* 0x0000700028087984 */ /* 0x000e220000000c00 */
[----:B------:R-:W-:-:S04]  /*0e20*/  FFMA R12, R24, R17, R13 ;  /* 0x00000011180c7223 */ /* 0x000fc8000000000d */
[----:B------:R-:W-:Y:S02]  /*0e30*/  FFMA R25, R37, R18, R12 ;  /* 0x0000001225197223 */ /* 0x000fe4000000000c */
[----:B------:R-:W2:Y:S01]  /*0e40*/  LDS.128 R12, [R40+0x90] ;  /* 0x00009000280c7984 */ /* 0x000ea20000000c00 */
[----:B------:R-:W-:-:S03]  /*0e50*/  FFMA R16, R29, R20, R39 ;  /* 0x000000141d107223 */ /* 0x000fc60000000027 */
[----:B------:R-:W3:Y:S01]  /*0e60*/  LDS R20, [R41+0x700] ;  /* 0x0007000029147984 */ /* 0x000ee20000000800 */
[----:B-1----:R-:W-:-:S04]  /*0e70*/  FFMA R17, R29, R4, R34 ;  /* 0x000000041d117223 */ /* 0x002fc80000000022 */
[C---:B------:R-:W-:Y:S01]  /*0e80*/  FFMA R4, R24.reuse, R5, R17 ;  /* 0x0000000518047223 */ /* 0x040fe20000000011 */
[----:B------:R-:W-:-:S03]  /*0e90*/  FFMA R16, R24, R21, R16 ;  /* 0x0000001518107223 */ /* 0x000fc60000000010 */
[----:B------:R-:W-:Y:S01]  /*0ea0*/  FFMA R4, R37, R6, R4 ;  /* 0x0000000625047223 */ /* 0x000fe20000000004 */
[----:B0-----:R-:W-:-:S04]  /*0eb0*/  FFMA R8, R29, R8, R27 ;  /* 0x000000081d087223 */ /* 0x001fc8000000001b */
[----:B------:R-:W-:Y:S01]  /*0ec0*/  FFMA R9, R24, R9, R8 ;  /* 0x0000000918097223 */ /* 0x000fe20000000008 */
[----:B--2---:R-:W-:-:S03]  /*0ed0*/  FFMA R5, R29, R12, R30 ;  /* 0x0000000c1d057223 */ /* 0x004fc6000000001e */
[C---:B------:R-:W-:Y:S01]  /*0ee0*/  FFMA R10, R37.reuse, R10, R9 ;  /* 0x0000000a250a7223 */ /* 0x040fe20000000009 */
[----:B------:R-:W-:Y:S01]  /*0ef0*/  FFMA R8, R24, R13, R5 ;  /* 0x0000000d18087223 */ /* 0x000fe20000000005 */
[C---:B------:R-:W-:Y:S01]  /*0f00*/  FFMA R27, R37.reuse, R22, R16 ;  /* 0x00000016251b7223 */ /* 0x040fe20000000010 */
[C---:B---3--:R-:W-:Y:S01]  /*0f10*/  FFMA R25, R20.reuse, R19, R25 ;  /* 0x0000001314197223 */ /* 0x048fe20000000019 */
[C---:B------:R-:W-:Y:S01]  /*0f20*/  FFMA R31, R20.reuse, R7, R4 ;  /* 0x00000007141f7223 */ /* 0x040fe20000000004 */
[----:B------:R-:W-:Y:S01]  /*0f30*/  FFMA R46, R20, R11, R10 ;  /* 0x0000000b142e7223 */ /* 0x000fe2000000000a */
[----:B------:R-:W-:Y:S01]  /*0f40*/  FFMA R13, R37, R14, R8 ;  /* 0x0000000e250d7223 */ /* 0x000fe20000000008 */
[----:B------:R-:W0:Y:S04]  /*0f50*/  LDS.128 R4, [R40+0xb0] ;  /* 0x0000b00028047984 */ /* 0x000e280000000c00 */
[----:B------:R-:W1:Y:S04]  /*0f60*/  LDS.128 R8, [R40+0xd0] ;  /* 0x0000d00028087984 */ /* 0x000e680000000c00 */
[----:B------:R-:W2:Y:S01]  /*0f70*/  LDS.128 R16, [R40+0xf0] ;  /* 0x0000f00028107984 */ /* 0x000ea20000000c00 */
[----:B------:R-:W-:-:S04]  /*0f80*/  UIADD3 UR5, UPT, UPT, UR5, 0x1, URZ ;  /* 0x0000000105057890 */ /* 0x000fc8000fffe0ff */
[----:B------:R-:W-:Y:S01]  /*0f90*/  UISETP.NE.AND UP0, UPT, UR5, 0x1, UPT ;  /* 0x000000010500788c */ /* 0x000fe2000bf05270 */
[----:B------:R-:W-:Y:S01]  /*0fa0*/  FFMA R27, R20, R23, R27 ;  /* 0x00000017141b7223 */ /* 0x000fe2000000001b */
[----:B------:R-:W-:Y:S02]  /*0fb0*/  LEA R45, R42, R45, 0x3 ;  /* 0x0000002d2a2d7211 */ /* 0x000fe400078e18ff */
[----:B------:R-:W-:Y:S02]  /*0fc0*/  IADD3 R43, PT, PT, R43, 0x8, RZ ;  /* 0x000000082b2b7810 */ /* 0x000fe40007ffe0ff */
[----:B------:R-:W-:Y:S01]  /*0fd0*/  IADD3 R44, PT, PT, R44, 0x8, RZ ;  /* 0x000000082c2c7810 */ /* 0x000fe20007ffe0ff */
[C---:B0-----:R-:W-:Y:S01]  /*0fe0*/  FFMA R21, R29.reuse, R4, R26 ;  /* 0x000000041d157223 */ /* 0x041fe2000000001a */
[C---:B-1----:R-:W-:Y:S01]  /*0ff0*/  FFMA R8, R29.reuse, R8, R33 ;  /* 0x000000081d087223 */ /* 0x042fe20000000021 */
[----:B--2---:R-:W-:Y:S02]  /*1000*/  FFMA R16, R29, R16, R35 ;  /* 0x000000101d107223 */ /* 0x004fe40000000023 */
[C---:B------:R-:W-:Y:S01]  /*1010*/  FFMA R4, R24.reuse, R5, R21 ;  /* 0x0000000518047223 */ /* 0x040fe20000000015 */
[C---:B------:R-:W-:Y:S01]  /*1020*/  FFMA R9, R24.reuse, R9, R8 ;  /* 0x0000000918097223 */ /* 0x040fe20000000008 */
[----:B------:R-:W-:Y:S01]  /*1030*/  FFMA R17, R24, R17, R16 ;  /* 0x0000001118117223 */ /* 0x000fe20000000010 */
[----:B------:R-:W-:Y:S01]  /*1040*/  FFMA R5, R20, R15, R13 ;  /* 0x0000000f14057223 */ /* 0x000fe2000000000d */
[C---:B------:R-:W-:Y:S01]  /*1050*/  FFMA R13, R37.reuse, R6, R4 ;  /* 0x00000006250d7223 */ /* 0x040fe20000000004 */
[C---:B------:R-:W-:Y:S01]  /*1060*/  FFMA R10, R37.reuse, R10, R9 ;  /* 0x0000000a250a7223 */ /* 0x040fe20000000009 */
[----:B------:R-:W-:-:S02]  /*1070*/  FFMA R18, R37, R18, R17 ;  /* 0x0000001225127223 */ /* 0x000fc40000000011 */
[C---:B------:R-:W-:Y:S01]  /*1080*/  FFMA R8, R20.reuse, R7, R13 ;  /* 0x0000000714087223 */ /* 0x040fe2000000000d */
[C---:B------:R-:W-:Y:S01]  /*1090*/  FFMA R12, R20.reuse, R11, R10 ;  /* 0x0000000b140c7223 */ /* 0x040fe2000000000a */
[----:B------:R-:W-:Y:S01]  /*10a0*/  FFMA R19, R20, R19, R18 ;  /* 0x0000001314137223 */ /* 0x000fe20000000012 */
[----:B------:R-:W-:Y:S06]  /*10b0*/  BAR.SYNC.DEFER_BLOCKING 0x0 ;  /* 0x0000000000007b1d */ /* 0x000fec0000010000 */
[----:B------:R-:W-:Y:S05]  /*10c0*/  BRA.U UP0, `(.L_x_505) ;  /* 0xfffffff900287547 */ /* 0x000fea000b83ffff */
.L_x_504:
        /* <DEDUP_REMOVED lines=15> */
[----:B------:R-:W-:-:S04]  /*11c0*/  @!P2 IMAD R9, R9, UR7, R0 ;  /* 0x000000070909ac24 */ /* 0x000fc8000f8e0200 */
[----:B0-----:R-:W-:-:S04]  /*11d0*/  @!P2 IMAD.WIDE R6, R9, 0x4, R6 ;  /* 0x000000040906a825 */ /* 0x001fc800078e0206 */
[----:B-1----:R-:W-:Y:S01]  /*11e0*/  @P1 FMUL R2, R2, R13 ;  /* 0x0000000d02021220 */ /* 0x002fe20000400000 */
[----:B------:R-:W-:Y:S01]  /*11f0*/  IADD3 R9, PT, PT, R3, 0x2, RZ ;  /* 0x0000000203097810 */ /* 0x000fe20007ffe0ff */
[----:B------:R-:W0:Y:S02]  /*1200*/  @!P2 LDC R13, c[0x0][0x3a8] ;  /* 0x0000ea00ff0dab82 */ /* 0x000e240000000800 */
[----:B--2---:R-:W-:-:S05]  /*1210*/  @P1 FFMA R25, R25, R4, R2 ;  /* 0x0000000419191223 */ /* 0x004fca0000000002 */
[----:B------:R1:W-:Y:S01]  /*1220*/  @P1 STG.E desc[UR10][R10.64], R25 ;  /* 0x000000190a001986 */ /* 0x0003e2000c10190a */
[----:B------:R-:W2:Y:S03]  /*1230*/  @!P2 LDC R4, c[0x0][0x3a4] ;  /* 0x0000e900ff04ab82 */ /* 0x000ea60000000800 */
[----:B------:R-:W0:Y:S01]  /*1240*/  @!P2 LDG.E R2, desc[UR10][R6.64] ;  /* 0x0000000a0602a981 */ /* 0x000e22000c1e1900 */
[----:B------:R-:W-:-:S13]  /*1250*/  ISETP.GE.OR P1, PT, R9, UR6, P0 ;  /* 0x0000000609007c0c */ /* 0x000fda0008726670 */
[----:B------:R-:W3:Y:S01]  /*1260*/  @!P1 LDC.64 R14, c[0x0][0x390] ;  /* 0x0000e400ff0e9b82 */ /* 0x000ee20000000a00 */
[----:B------:R-:W-:-:S04]  /*1270*/  @!P1 IMAD R9, R9, UR7, R0 ;  /* 0x0000000709099c24 */ /* 0x000fc8000f8e0200 */
[----:B---3--:R-:W-:-:S04]  /*1280*/  @!P1 IMAD.WIDE R14, R9, 0x4, R14 ;  /* 0x00000004090e9825 */ /* 0x008fc800078e020e */
[----:B0-----:R-:W-:Y:S01]  /*1290*/  @!P2 FMUL R2, R2, R13 ;  /* 0x0000000d0202a220 */ /* 0x001fe20000400000 */
[----:B------:R-:W-:Y:S01]  /*12a0*/  IADD3 R9, PT, PT, R3, 0x3, RZ ;  /* 0x0000000303097810 */ /* 0x000fe20007ffe0ff */
[----:B------:R-:W0:Y:S02]  /*12b0*/  @!P1 LDC R13, c[0x0][0x3a8] ;  /* 0x0000ea00ff0d9b82 */ /* 0x000e240000000800 */
[----:B--2---:R-:W-:-:S05]  /*12c0*/  @!P2 FFMA R27, R27, R4, R2 ;  /* 0x000000041b1ba223 */ /* 0x004fca0000000002 */
        /* <DEDUP_REMOVED lines=16> */
[----:B------:R-:W-:-:S07]  /*13d0*/  @!P1 IMAD R13, R13, UR7, R0 ;  /* 0x000000070d0d9c24 */ /* 0x000fce000f8e0200 */
[----:B------:R-:W4:Y:S01]  /*13e0*/  @!P1 LDC R17, c[0x0][0x3a8] ;  /* 0x0000ea00ff119b82 */ /* 0x000f220000000800 */
[----:B--2---:R-:W-:-:S04]  /*13f0*/  @!P1 IMAD.WIDE R6, R13, 0x4, R6 ;  /* 0x000000040d069825 */ /* 0x004fc800078e0206 */
[----:B-1----:R-:W-:-:S04]  /*1400*/  @!P2 FMUL R9, R2, R9 ;  /* 0x000000090209a220 */ /* 0x002fc80000400000 */
[----:B0-----:R-:W-:Y:S01]  /*1410*/  @!P2 FFMA R9, R46, R4, R9 ;  /* 0x000000042e09a223 */ /* 0x001fe20000000009 */
[----:B------:R-:W-:Y:S01]  /*1420*/  IADD3 R13, PT, PT, R3, 0x5, RZ ;  /* 0x00000005030d7810 */ /* 0x000fe20007ffe0ff */
[----:B------:R-:W0:Y:S03]  /*1430*/  @!P1 LDC R4, c[0x0][0x3a4] ;  /* 0x0000e900ff049b82 */ /* 0x000e260000000800 */
[----:B------:R1:W-:Y:S04]  /*1440*/  @!P2 STG.E desc[UR10][R10.64], R9 ;  /* 0x000000090a00a986 */ /* 0x0003e8000c10190a */
[----:B------:R-:W4:Y:S01]  /*1450*/  @!P1 LDG.E R2, desc[UR10][R6.64] ;  /* 0x0000000a06029981 */ /* 0x000f22000c1e1900 */
[----:B------:R-:W-:-:S13]  /*1460*/  ISETP.GE.OR P2, PT, R13, UR6, P0 ;  /* 0x000000060d007c0c */ /* 0x000fda0008746670 */
[----:B---3--:R-:W2:Y:S08]  /*1470*/  @!P2 LDC.64 R14, c[0x0][0x390] ;  /* 0x0000e400ff0eab82 */ /* 0x008eb00000000a00 */
[----:B-1----:R-:W1:Y:S01]  /*1480*/  @!P2 LDC R9, c[0x0][0x3a8] ;  /* 0x0000ea00ff09ab82 */ /* 0x002e620000000800 */
[----:B----4-:R-:W-:Y:S01]  /*1490*/  @!P1 FMUL R2, R2, R17 ;  /* 0x0000001102029220 */ /* 0x010fe20000400000 */
[----:B------:R-:W-:-:S03]  /*14a0*/  @!P2 IMAD R17, R13, UR7, R0 ;  /* 0x000000070d11ac24 */ /* 0x000fc6000f8e0200 */
[----:B0-----:R-:W-:Y:S01]  /*14b0*/  @!P1 FFMA R13, R5, R4, R2 ;  /* 0x00000004050d9223 */ /* 0x001fe20000000002 */
[----:B--2---:R-:W-:-:S04]  /*14c0*/  @!P2 IMAD.WIDE R4, R17, 0x4, R14 ;  /* 0x000000041104a825 */ /* 0x004fc800078e020e */
[----:B------:R0:W-:Y:S01]  /*14d0*/  @!P1 STG.E desc[UR10][R6.64], R13 ;  /* 0x0000000d06009986 */ /* 0x0001e2000c10190a */
[----:B------:R-:W-:Y:S01]  /*14e0*/  IADD3 R15, PT, PT, R3, 0x6, RZ ;  /* 0x00000006030f7810 */ /* 0x000fe20007ffe0ff */
[----:B------:R-:W2:Y:S02]  /*14f0*/  @!P2 LDC R14, c[0x0][0x3a4] ;  /* 0x0000e900ff0eab82 */ /* 0x000ea40000000800 */
[----:B------:R-:W1:Y:S01]  /*1500*/  @!P2 LDG.E R2, desc[UR10][R4.64] ;  /* 0x0000000a0402a981 */ /* 0x000e62000c1e1900 */
[----:B------:R-:W-:-:S13]  /*1510*/  ISETP.GE.OR P1, PT, R15, UR6, P0 ;  /* 0x000000060f007c0c */ /* 0x000fda0008726670 */
[----:B------:R-:W3:Y:S01]  /*1520*/  @!P1 LDC.64 R10, c[0x0][0x390] ;  /* 0x0000e400ff0a9b82 */ /* 0x000ee20000000a00 */
[----:B------:R-:W-:-:S07]  /*1530*/  @!P1 IMAD R17, R15, UR7, R0 ;  /* 0x000000070f119c24 */ /* 0x000fce000f8e0200 */
[----:B0-----:R-:W0:Y:S01]  /*1540*/  @!P1 LDC R6, c[0x0][0x3a4] ;  /* 0x0000e900ff069b82 */ /* 0x001e220000000800 */
[----:B-1----:R-:W-:-:S04]  /*1550*/  @!P2 FMUL R9, R2, R9 ;  /* 0x000000090209a220 */ /* 0x002fc80000400000 */
[----:B--2---:R-:W-:Y:S01]  /*1560*/  @!P2 FFMA R15, R8, R14, R9 ;  /* 0x0000000e080fa223 */ /* 0x004fe20000000009 */
[----:B---3--:R-:W-:Y:S02]  /*1570*/  @!P1 IMAD.WIDE R8, R17, 0x4, R10 ;  /* 0x0000000411089825 */ /* 0x008fe400078e020a */
[----:B------:R-:W1:Y:S02]  /*1580*/  @!P1 LDC R11, c[0x0][0x3a8] ;  /* 0x0000ea00ff0b9b82 */ /* 0x000e640000000800 */
[----:B------:R2:W-:Y:S04]  /*1590*/  @!P2 STG.E desc[UR10][R4.64], R15 ;  /* 0x0000000f0400a986 */ /* 0x0005e8000c10190a */
[----:B------:R-:W1:Y:S01]  /*15a0*/  @!P1 LDG.E R2, desc[UR10][R8.64] ;  /* 0x0000000a08029981 */ /* 0x000e62000c1e1900 */
[----:B------:R-:W-:-:S04]  /*15b0*/  IADD3 R7, PT, PT, R3, 0x7, RZ ;  /* 0x0000000703077810 */ /* 0x000fc80007ffe0ff */
[----:B------:R-:W-:Y:S01]  /*15c0*/  ISETP.GE.OR P0, PT, R7, UR6, P0 ;  /* 0x0000000607007c0c */ /* 0x000fe20008706670 */
[----:B-1----:R-:W-:-:S04]  /*15d0*/  @!P1 FMUL R3, R2, R11 ;  /* 0x0000000b02039220 */ /* 0x002fc80000400000 */
[----:B0-----:R-:W-:-:S05]  /*15e0*/  @!P1 FFMA R3, R12, R6, R3 ;  /* 0x000000060c039223 */ /* 0x001fca0000000003 */
[----:B------:R2:W-:Y:S03]  /*15f0*/  @!P1 STG.E desc[UR10][R8.64], R3 ;  /* 0x0000000308009986 */ /* 0x0005e6000c10190a */
[----:B------:R-:W-:Y:S05]  /*1600*/  @P0 EXIT ;  /* 0x000000000000094d */ /* 0x000fea0003800000 */
[----:B--2---:R-:W0:Y:S01]  /*1610*/  LDC.64 R2, c[0x0][0x390] ;  /* 0x0000e400ff027b82 */ /* 0x004e220000000a00 */
        /* <DEDUP_REMOVED lines=9> */
.L_x_506:
        /* <DEDUP_REMOVED lines=13> */
.L_x_542:


//--------------------- .text._Z17sgemm_1D_blockingILi64ELi64ELi16ELi4EEvPKfS1_Pfiiiff --------------------------
	.section	.text._Z17sgemm_1D_blockingILi64ELi64ELi16ELi4EEvPKfS1_Pfiiiff,"ax",@progbits
	.align	128
        .global         _Z17sgemm_1D_blockingILi64ELi64ELi16ELi4EEvPKfS1_Pfiiiff
        .type           _Z17sgemm_1D_blockingILi64ELi64ELi16ELi4EEvPKfS1_Pfiiiff,@function
        .size           _Z17sgemm_1D_blockingILi64ELi64ELi16ELi4EEvPKfS1_Pfiiiff,(.L_x_543 - _Z17sgemm_1D_blockingILi64ELi64ELi16ELi4EEvPKfS1_Pfiiiff)
        .other          _Z17sgemm_1D_blockingILi64ELi64ELi16ELi4EEvPKfS1_Pfiiiff,@"STO_CUDA_ENTRY STV_DEFAULT"
_Z17sgemm_1D_blockingILi64ELi64ELi16ELi4EEvPKfS1_Pfiiiff:
.text._Z17sgemm_1D_blockingILi64ELi64ELi16ELi4EEvPKfS1_Pfiiiff:
        /* <DEDUP_REMOVED lines=8> */
[----:B------:R-:W-:Y:S01]  /*0080*/  MOV R14, RZ ;  /* 0x000000ff000e7202 */ /* 0x000fe20000000f00 */
[----:B------:R-:W4:Y:S01]  /*0090*/  LDCU.64 UR10, c[0x0][0x358] ;  /* 0x00006b00ff0a77ac */ /* 0x000f220008000a00 */
[----:B------:R-:W2:Y:S01]  /*00a0*/  S2R R0, SR_CTAID.X ;  /* 0x0000000000007919 */ /* 0x000ea20000002500 */
[----:B0-----:R-:W-:-:S02]  /*00b0*/  UISETP.GE.AND UP0, UPT, UR8, -0xe, UPT ;  /* 0xfffffff20800788c */ /* 0x001fc4000bf06270 */
[----:B-1----:R-:W-:-:S07]  /*00c0*/  USHF.L.U32 UR4, UR4, 0x6, URZ ;  /* 0x0000000604047899 */ /* 0x002fce00080006ff */
[----:B----4-:R-:W-:Y:S05]  /*00d0*/  BRA.U !UP0, `(.L_x_507) ;  /* 0x00000011081c7547 */ /* 0x010fea000b800000 */
[----:B------:R-:W0:Y:S01]  /*00e0*/  LDC.64 R2, c[0x0][0x398] ;  /* 0x0000e600ff027b82 */ /* 0x000e220000000a00 */
[----:B--2---:R-:W-:Y:S02]  /*00f0*/  ISETP.GE.AND P0, PT, R24, UR8, PT ;  /* 0x0000000818007c0c */ /* 0x004fe4000bf06270 */
[----:B---3--:R-:W-:Y:S02]  /*0100*/  LEA R4, R0, R25, 0x6 ;  /* 0x0000001900047211 */ /* 0x008fe400078e30ff */
[----:B------:R-:W-:Y:S02]  /*0110*/  IADD3 R29, PT, PT, R25, UR4, RZ ;  /* 0x00000004191d7c10 */ /* 0x000fe4000fffe0ff */
[----:B------:R-:W-:Y:S02]  /*0120*/  MOV R8, RZ ;  /* 0x000000ff00087202 */ /* 0x000fe40000000f00 */
[----:B------:R-:W-:Y:S02]  /*0130*/  MOV R31, RZ ;  /* 0x000000ff001f7202 */ /* 0x000fe40000000f00 */
[-C--:B0-----:R-:W-:Y:S01]  /*0140*/  ISETP.GE.OR P1, PT, R4, R3.reuse, P0 ;  /* 0x000000030400720c */ /* 0x081fe20000726670 */
[----:B------:R-:W-:Y:S01]  /*0150*/  IMAD R9, R24, R3, R25 ;  /* 0x0000000318097224 */ /* 0x000fe200078e0219 */
[C---:B------:R-:W-:Y:S01]  /*0160*/  ISETP.GE.OR P0, PT, R29.reuse, R2, P0 ;  /* 0x000000021d00720c */ /* 0x040fe20000706670 */
[----:B------:R-:W-:-:S03]  /*0170*/  IMAD R29, R29, UR8, R24 ;  /* 0x000000081d1d7c24 */ /* 0x000fc6000f8e0218 */
        /* <DEDUP_REMOVED lines=13> */
[C---:B------:R-:W-:Y:S02]  /*0250*/  LEA R26, R24.reuse, UR6, 0x8 ;  /* 0x00000006181a7c11 */ /* 0x040fe4000f8e40ff */
[C---:B------:R-:W-:Y:S02]  /*0260*/  LEA R27, R24.reuse, R27, 0x2 ;  /* 0x0000001b181b7211 */ /* 0x040fe400078e10ff */
[C---:B------:R-:W-:Y:S02]  /*0270*/  LEA R26, R25.reuse, R26, 0x2 ;  /* 0x0000001a191a7211 */ /* 0x040fe400078e10ff */
[----:B------:R-:W-:Y:S02]  /*0280*/  LEA R2, R25, UR6, 0x2 ;  /* 0x0000000619027c11 */ /* 0x000fe4000f8e10ff */
[----:B------:R-:W-:Y:S01]  /*0290*/  LEA R24, R24, UR5, 0x8 ;  /* 0x0000000518187c11 */ /* 0x000fe2000f8e40ff */
        /* <DEDUP_REMOVED lines=8> */
[----:B------:R-:W4:Y:S04]  /*0320*/  LDS R19, [R2+0x200] ;  /* 0x0002000002137984 */ /* 0x000f280000000800 */
[----:B------:R-:W-:Y:S01]  /*0330*/  LDS R28, [R2+0x300] ;  /* 0x00030000021c7984 */ /* 0x000fe20000000800 */
[----:B0-----:R-:W-:-:S04]  /*0340*/  FFMA R5, R17, R12, RZ ;  /* 0x0000000c11057223 */ /* 0x001fc800000000ff */
[----:B-1----:R-:W-:Y:S02]  /*0350*/  FFMA R12, R16, R13, R5 ;  /* 0x0000000d100c7223 */ /* 0x002fe40000000005 */
[----:B------:R-:W0:Y:S01]  /*0360*/  LDS.128 R4, [R24+0x80] ;  /* 0x0000800018047984 */ /* 0x000e220000000c00 */
[----:B--2---:R-:W-:-:S03]  /*0370*/  FFMA R31, R17, R20, RZ ;  /* 0x00000014111f7223 */ /* 0x004fc600000000ff */
[----:B------:R-:W-:Y:S01]  /*0380*/  LDS R20, [R2+0x500] ;  /* 0x0005000002147984 */ /* 0x000fe20000000800 */
[----:B---3--:R-:W-:Y:S01]  /*0390*/  FFMA R8, R17, R8, RZ ;  /* 0x0000000811087223 */ /* 0x008fe200000000ff */
[C---:B----4-:R-:W-:Y:S01]  /*03a0*/  FFMA R13, R19.reuse, R14, R12 ;  /* 0x0000000e130d7223 */ /* 0x050fe2000000000c */
[C---:B------:R-:W-:Y:S02]  /*03b0*/  FFMA R12, R16.reuse, R21, R31 ;  /* 0x00000015100c7223 */ /* 0x040fe4000000001f */
[----:B------:R-:W-:Y:S01]  /*03c0*/  FFMA R9, R16, R9, R8 ;  /* 0x0000000910097223 */ /* 0x000fe20000000008 */
[----:B------:R-:W-:Y:S03]  /*03d0*/  LDS R21, [R2+0x400] ;  /* 0x0004000002157984 */ /* 0x000fe60000000800 */
[----:B------:R-:W-:Y:S01]  /*03e0*/  FFMA R10, R19, R10, R9 ;  /* 0x0000000a130a7223 */ /* 0x000fe20000000009 */
[----:B0-----:R-:W-:-:S04]  /*03f0*/  FFMA R4, R17, R4, RZ ;  /* 0x0000000411047223 */ /* 0x001fc800000000ff */
[----:B------:R-:W-:Y:S01]  /*0400*/  FFMA R17, R16, R5, R4 ;  /* 0x0000000510117223 */ /* 0x000fe20000000004 */
[C---:B------:R-:W-:Y:S01]  /*0410*/  FFMA R4, R28.reuse, R15, R13 ;  /* 0x0000000f1c047223 */ /* 0x040fe2000000000d */
[C---:B------:R-:W-:Y:S02]  /*0420*/  FFMA R5, R19.reuse, R22, R12 ;  /* 0x0000001613057223 */ /* 0x040fe4000000000c */
[----:B------:R-:W-:Y:S01]  /*0430*/  FFMA R6, R19, R6, R17 ;  /* 0x0000000613067223 */ /* 0x000fe20000000011 */
[----:B------:R-:W0:Y:S04]  /*0440*/  LDS.128 R12, [R24+0x50] ;  /* 0x00005000180c7984 */ /* 0x000e280000000c00 */
[----:B------:R-:W1:Y:S01]  /*0450*/  LDS.128 R16, [R24+0x10] ;  /* 0x0000100018107984 */ /* 0x000e620000000c00 */
[C---:B------:R-:W-:Y:S01]  /*0460*/  FFMA R5, R28.reuse, R23, R5 ;  /* 0x000000171c057223 */ /* 0x040fe20000000005 */
[----:B------:R-:W-:-:S03]  /*0470*/  FFMA R22, R28, R7, R6 ;  /* 0x000000071c167223 */ /* 0x000fc60000000006 */
[C---:B0-----:R-:W-:Y:S01]  /*0480*/  FFMA R12, R21.reuse, R12, R5 ;  /* 0x0000000c150c7223 */ /* 0x041fe20000000005 */
[C---:B-1----:R-:W-:Y:S02]  /*0490*/  FFMA R9, R21.reuse, R16, R4 ;  /* 0x0000001015097223 */ /* 0x042fe40000000004 */
[----:B------:R-:W0:Y:S01]  /*04a0*/  LDS.128 R4, [R24+0x90] ;  /* 0x0000900018047984 */ /* 0x000e220000000c00 */
[----:B------:R-:W-:Y:S01]  /*04b0*/  FFMA R23, R28, R11, R10 ;  /* 0x0000000b1c177223 */ /* 0x000fe2000000000a */
[C---:B------:R-:W-:Y:S01]  /*04c0*/  FFMA R17, R20.reuse, R17, R9 ;  /* 0x0000001114117223 */ /* 0x040fe20000000009 */
[----:B------:R-:W-:Y:S01]  /*04d0*/  FFMA R13, R20, R13, R12 ;  /* 0x0000000d140d7223 */ /* 0x000fe2000000000c */
[----:B------:R-:W1:Y:S04]  /*04e0*/  LDS.128 R8, [R24+0xd0] ;  /* 0x0000d00018087984 */ /* 0x000e680000000c00 */
[----:B------:R-:W2:Y:S01]  /*04f0*/  LDS R12, [R2+0x600] ;  /* 0x00060000020c7984 */ /* 0x000ea20000000800 */
[----:B0-----:R-:W-:-:S03]  /*0500*/  FFMA R31, R21, R4, R22 ;  /* 0x00000004151f7223 */ /* 0x001fc60000000016 */
[----:B------:R-:W0:Y:S01]  /*0510*/  LDS R4, [R2+0x700] ;  /* 0x0007000002047984 */ /* 0x000e220000000800 */
[----:B-1----:R-:W-:Y:S01]  /*0520*/  FFMA R8, R21, R8, R23 ;  /* 0x0000000815087223 */ /* 0x002fe20000000017 */
[----:B--2---:R-:W-:Y:S01]  /*0530*/  FFMA R17, R12, R18, R17 ;  /* 0x000000120c117223 */ /* 0x004fe20000000011 */
[C---:B------:R-:W-:Y:S02]  /*0540*/  FFMA R31, R20.reuse, R5, R31 ;  /* 0x00000005141f7223 */ /* 0x040fe4000000001f */
[----:B------:R-:W-:Y:S01]  /*0550*/  FFMA R9, R20, R9, R8 ;  /* 0x0000000914097223 */ /* 0x000fe20000000008 */
[----:B------:R-:W-:Y:S01]  /*0560*/  FFMA R5, R12, R14, R13 ;  /* 0x0000000e0c057223 */ /* 0x000fe2000000000d */
[----:B------:R-:W-:Y:S04]  /*0570*/  LDS.128 R20, [R24+0x20] ;  /* 0x0000200018147984 */ /* 0x000fe80000000c00 */
[----:B------:R-:W1:Y:S01]  /*0580*/  LDS R13, [R2+0x800] ;  /* 0x00080000020d7984 */ /* 0x000e620000000800 */
[----:B0-----:R-:W-:-:S03]  /*0590*/  FFMA R8, R4, R19, R17 ;  /* 0x0000001304087223 */ /* 0x001fc60000000011 */
[----:B------:R-:W0:Y:S01]  /*05a0*/  LDS.128 R16, [R24+0x60] ;  /* 0x0000600018107984 */ /* 0x000e220000000c00 */
[C---:B------:R-:W-:Y:S01]  /*05b0*/  FFMA R6, R12.reuse, R6, R31 ;  /* 0x000000060c067223 */ /* 0x040fe2000000001f */
[----:B------:R-:W-:Y:S02]  /*05c0*/  FFMA R10, R12, R10, R9 ;  /* 0x0000000a0c0a7223 */ /* 0x000fe40000000009 */
[----:B------:R-:W2:Y:S01]  /*05d0*/  LDS R12, [R2+0x900] ;  /* 0x00090000020c7984 */ /* 0x000ea20000000800 */
[C---:B------:R-:W-:Y:S01]  /*05e0*/  FFMA R5, R4.reuse, R15, R5 ;  /* 0x0000000f04057223 */ /* 0x040fe20000000005 */
[C---:B------:R-:W-:Y:S01]  /*05f0*/  FFMA R14, R4.reuse, R7, R6 ;  /* 0x00000007040e7223 */ /* 0x040fe20000000006 */
[----:B------:R-:W-:Y:S01]  /*0600*/  FFMA R15, R4, R11, R10 ;  /* 0x0000000b040f7223 */ /* 0x000fe2000000000a */
[C---:B-1----:R-:W-:Y:S01]  /*0610*/  FFMA R9, R13.reuse, R20, R8 ;  /* 0x000000140d097223 */ /* 0x042fe20000000008 */
[----:B0-----:R-:W-:Y:S02]  /*0620*/  FFMA R16, R13, R16, R5 ;  /* 0x000000100d107223 */ /* 0x001fe40000000005 */
[----:B------:R-:W0:Y:S01]  /*0630*/  LDS.128 R4, [R24+0xa0] ;  /* 0x0000a00018047984 */ /* 0x000e220000000c00 */
[----:B--2---:R-:W-:-:S03]  /*0640*/  FFMA R21, R12, R21, R9 ;  /* 0x000000150c157223 */ /* 0x004fc60000000009 */
[----:B------:R-:W1:Y:S01]  /*0650*/  LDS.128 R8, [R24+0xe0] ;  /* 0x0000e00018087984 */ /* 0x000e620000000c00 */
[----:B0-----:R-:W-:-:S03]  /*0660*/  FFMA R31, R13, R4, R14 ;  /* 0x000000040d1f7223 */ /* 0x001fc6000000000e */
[----:B------:R-:W0:Y:S04]  /*0670*/  LDS R14, [R2+0xa00] ;  /* 0x000a0000020e7984 */ /* 0x000e280000000800 */
[----:B------:R-:W2:Y:S01]  /*0680*/  LDS R4, [R2+0xb00] ;  /* 0x000b000002047984 */ /* 0x000ea20000000800 */
[----:B-1----:R-:W-:Y:S01]  /*0690*/  FFMA R8, R13, R8, R15 ;  /* 0x000000080d087223 */ /* 0x002fe2000000000f */
[C---:B------:R-:W-:Y:S01]  /*06a0*/  FFMA R17, R12.reuse, R17, R16 ;  /* 0x000000110c117223 */ /* 0x040fe20000000010 */
[C---:B------:R-:W-:Y:S01]  /*06b0*/  FFMA R5, R12.reuse, R5, R31 ;  /* 0x000000050c057223 */ /* 0x040fe2000000001f */
[----:B------:R-:W-:Y:S01]  /*06c0*/  LDS R16, [R2+0xd00] ;  /* 0x000d000002107984 */ /* 0x000fe20000000800 */
[----:B------:R-:W-:Y:S01]  /*06d0*/  FFMA R13, R12, R9, R8 ;  /* 0x000000090c0d7223 */ /* 0x000fe20000000008 */
[C---:B0-----:R-:W-:Y:S01]  /*06e0*/  FFMA R21, R14.reuse, R22, R21 ;  /* 0x000000160e157223 */ /* 0x041fe20000000015 */
[C---:B------:R-:W-:Y:S01]  /*06f0*/  FFMA R9, R14.reuse, R18, R17 ;  /* 0x000000120e097223 */ /* 0x040fe20000000011 */
[C---:B------:R-:W-:Y:S01]  /*0700*/  FFMA R6, R14.reuse, R6, R5 ;  /* 0x000000060e067223 */ /* 0x040fe20000000005 */
[----:B------:R-:W-:Y:S01]  /*0710*/  FFMA R10, R14, R10, R13 ;  /* 0x0000000a0e0a7223 */ /* 0x000fe2000000000d */
[----:B------:R-:W-:Y:S04]  /*0720*/  LDS R17, [R2+0xc00] ;  /* 0x000c000002117984 */ /* 0x000fe80000000800 */
[----:B------:R-:W0:Y:S01]  /*0730*/  LDS.128 R12, [R24+0x30] ;  /* 0x00003000180c7984 */ /* 0x000e220000000c00 */
[----:B--2---:R-:W-:-:S03]  /*0740*/  FFMA R8, R4, R23, R21 ;  /* 0x0000001704087223 */ /* 0x004fc60000000015 */
[----:B------:R-:W1:Y:S01]  /*0750*/  LDS.128 R20, [R24+0x70] ;  /* 0x0000700018147984 */ /* 0x000e620000000c00 */
[C---:B------:R-:W-:Y:S01]  /*0760*/  FFMA R9, R4.reuse, R19, R9 ;  /* 0x0000001304097223 */ /* 0x040fe20000000009 */
[C---:B------:R-:W-:Y:S01]  /*0770*/  FFMA R18, R4.reuse, R7, R6 ;  /* 0x0000000704127223 */ /* 0x040fe20000000006 */
[----:B------:R-:W-:Y:S02]  /*0780*/  FFMA R19, R4, R11, R10 ;  /* 0x0000000b04137223 */ /* 0x000fe4000000000a */
[----:B------:R-:W2:Y:S01]  /*0790*/  LDS.128 R4, [R24+0xb0] ;  /* 0x0000b00018047984 */ /* 0x000ea20000000c00 */
[----:B------:R-:W3:Y:S01]  /*07a0*/  S2R R28, SR_TID.Y ;  /* 0x00000000001c7919 */ /* 0x000ee20000002200 */
[C---:B0-----:R-:W-:Y:S02]  /*07b0*/  FFMA R11, R17.reuse, R12, R8 ;  /* 0x0000000c110b7223 */ /* 0x041fe40000000008 */
[----:B------:R-:W-:Y:S01]  /*07c0*/  LDS R12, [R2+0xe00] ;  /* 0x000e0000020c7984 */ /* 0x000fe20000000800 */
[----:B-1----:R-:W-:Y:S01]  /*07d0*/  FFMA R20, R17, R20, R9 ;  /* 0x0000001411147223 */ /* 0x002fe20000000009 */
[----:B------:R-:W-:-:S02]  /*07e0*/  FFMA R13, R16, R13, R11 ;  /* 0x0000000d100d7223 */ /* 0x000fc4000000000b */
[----:B------:R-:W0:Y:S01]  /*07f0*/  LDS.128 R8, [R24+0xf0] ;  /* 0x0000f00018087984 */ /* 0x000e220000000c00 */
[----:B--2---:R-:W-:-:S03]  /*0800*/  FFMA R31, R17, R4, R18 ;  /* 0x00000004111f7223 */ /* 0x004fc60000000012 */
[----:B------:R-:W1:Y:S01]  /*0810*/  LDS R4, [R2+0xf00] ;  /* 0x000f000002047984 */ /* 0x000e620000000800 */
[----:B------:R-:W-:-:S04]  /*0820*/  UIADD3 UR5, UPT, UPT, UR8, -0x1, URZ ;  /* 0xffffffff08057890 */ /* 0x000fc8000fffe0ff */
[----:B------:R-:W-:-:S04]  /*0830*/  USHF.R.S32.HI UR6, URZ, 0x1f, UR5 ;  /* 0x0000001fff067899 */ /* 0x000fc80008011405 */
[----:B------:R-:W-:-:S04]  /*0840*/  ULEA.HI UR6, UR6, UR5, URZ, 0x4 ;  /* 0x0000000506067291 */ /* 0x000fc8000f8f20ff */
[----:B------:R-:W-:-:S04]  /*0850*/  USHF.R.S32.HI UR5, URZ, 0x4, UR6 ;  /* 0x00000004ff057899 */ /* 0x000fc80008011406 */
[----:B------:R-:W-:Y:S01]  /*0860*/  UIADD3 UR5, UPT, UPT, -UR5, 0x1, URZ ;  /* 0x0000000105057890 */ /* 0x000fe2000fffe1ff */
[----:B------:R-:W-:-:S03]  /*0870*/  FFMA R21, R16, R21, R20 ;  /* 0x0000001510157223 */ /* 0x000fc60000000014 */
[----:B------:R-:W-:Y:S01]  /*0880*/  UISETP.NE.AND UP0, UPT, UR5, 0x1, UPT ;  /* 0x000000010500788c */ /* 0x000fe2000bf05270 */
[----:B------:R-:W-:Y:S01]  /*0890*/  FFMA R5, R16, R5, R31 ;  /* 0x0000000510057223 */ /* 0x000fe2000000001f */
[----:B0-----:R-:W-:Y:S01]  /*08a0*/  FFMA R8, R17, R8, R19 ;  /* 0x0000000811087223 */ /* 0x001fe20000000013 */
[----:B---3--:R-:W-:-:S03]  /*08b0*/  IMAD R17, R28, R3, R25 ;  /* 0x000000031c117224 */ /* 0x008fc600078e0219 */
[----:B------:R-:W-:Y:S01]  /*08c0*/  FFMA R9, R16, R9, R8 ;  /* 0x0000000910097223 */ /* 0x000fe20000000008 */
[----:B------:R-:W-:Y:S01]  /*08d0*/  FFMA R13, R12, R14, R13 ;  /* 0x0000000e0c0d7223 */ /* 0x000fe2000000000d */
[----:B------:R-:W-:Y:S01]  /*08e0*/  LEA R30, R0, R17, 0x6 ;  /* 0x00000011001e7211 */ /* 0x000fe200078e30ff */
[C---:B------:R-:W-:Y:S01]  /*08f0*/  FFMA R22, R12.reuse, R22, R21 ;  /* 0x000000160c167223 */ /* 0x040fe20000000015 */
[C---:B------:R-:W-:Y:S01]  /*0900*/  FFMA R6, R12.reuse, R6, R5 ;  /* 0x000000060c067223 */ /* 0x040fe20000000005 */
[----:B------:R-:W-:Y:S01]  /*0910*/  FFMA R10, R12, R10, R9 ;  /* 0x0000000a0c0a7223 */ /* 0x000fe20000000009 */
[----:B------:R-:W-:Y:S01]  /*0920*/  LEA R30, R3, R30, 0x4 ;  /* 0x0000001e031e7211 */ /* 0x000fe200078e20ff */
[C---:B-1----:R-:W-:Y:S01]  /*0930*/  FFMA R14, R4.reuse, R15, R13 ;  /* 0x0000000f040e7223 */ /* 0x042fe2000000000d */
        /* <DEDUP_REMOVED lines=9> */
.L_x_508:
[----:B------:R-:W2:Y:S01]  /*09d0*/  LDC R3, c[0x0][0x39c] ;  /* 0x0000e700ff037b82 */ /* 0x000ea20000000800 */
[----:B0-----:R-:W-:Y:S01]  /*09e0*/  ISETP.GE.AND P0, PT, R28, UR6, PT ;  /* 0x000000061c007c0c */ /* 0x001fe2000bf06270 */
[----:B------:R-:W-:Y:S01]  /*09f0*/  HFMA2 R20, -RZ, RZ, 0, 0 ;  /* 0x00000000ff147431 */ /* 0x000fe200000001ff */
[----:B------:R-:W-:Y:S02]  /*0a00*/  IADD3 R5, PT, PT, R25, UR4, RZ ;  /* 0x0000000419057c10 */ /* 0x000fe4000fffe0ff */
[----:B------:R-:W-:Y:S02]  /*0a10*/  LEA R4, R0, R25, 0x6 ;  /* 0x0000001900047211 */ /* 0x000fe400078e30ff */
[----:B-1----:R-:W-:Y:S02]  /*0a20*/  ISETP.GE.OR P1, PT, R5, UR7, P0 ;  /* 0x0000000705007c0c */ /* 0x002fe40008726670 */
[----:B------:R-:W-:-:S11]  /*0a30*/  MOV R15, RZ ;  /* 0x000000ff000f7202 */ /* 0x000fd60000000f00 */
[----:B------:R-:W0:Y:S01]  /*0a40*/  @!P1 LDC.64 R6, c[0x0][0x380] ;  /* 0x0000e000ff069b82 */ /* 0x000e220000000a00 */
[----:B--2---:R-:W-:-:S13]  /*0a50*/  ISETP.GE.OR P0, PT, R4, R3, P0 ;  /* 0x000000030400720c */ /* 0x004fda0000706670 */
[----:B------:R-:W1:Y:S01]  /*0a60*/  @!P0 LDC.64 R4, c[0x0][0x388] ;  /* 0x0000e200ff048b82 */ /* 0x000e620000000a00 */
[----:B0-----:R-:W-:-:S05]  /*0a70*/  @!P1 IMAD.WIDE R16, R29, 0x4, R6 ;  /* 0x000000041d109825 */ /* 0x001fca00078e0206 */
[----:B------:R-:W2:Y:S01]  /*0a80*/  @!P1 LDG.E R20, desc[UR10][R16.64] ;  /* 0x0000000a10149981 */ /* 0x000ea2000c1e1900 */
[----:B-1----:R-:W-:-:S05]  /*0a90*/  @!P0 IMAD.WIDE R18, R30, 0x4, R4 ;  /* 0x000000041e128825 */ /* 0x002fca00078e0204 */
[----:B------:R-:W3:Y:S04]  /*0aa0*/  @!P0 LDG.E R15, desc[UR10][R18.64] ;  /* 0x0000000a120f8981 */ /* 0x000ee8000c1e1900 */
[----:B--2---:R-:W-:Y:S04]  /*0ab0*/  STS [R27], R20 ;  /* 0x000000141b007388 */ /* 0x004fe80000000800 */
[----:B---3--:R-:W-:Y:S01]  /*0ac0*/  STS [R26], R15 ;  /* 0x0000000f1a007388 */ /* 0x008fe20000000800 */
[----:B------:R-:W-:Y:S06]  /*0ad0*/  BAR.SYNC.DEFER_BLOCKING 0x0 ;  /* 0x0000000000007b1d */ /* 0x000fec0000010000 */
[----:B------:R-:W-:Y:S04]  /*0ae0*/  LDS R31, [R2] ;  /* 0x00000000021f7984 */ /* 0x000fe80000000800 */
[----:B------:R-:W0:Y:S04]  /*0af0*/  LDS.128 R4, [R24] ;  /* 0x0000000018047984 */ /* 0x000e280000000c00 */
[----:B------:R-:W1:Y:S04]  /*0b00*/  LDS.128 R8, [R24+0x40] ;  /* 0x0000400018087984 */ /* 0x000e680000000c00 */
[----:B------:R-:W2:Y:S04]  /*0b10*/  LDS R22, [R2+0x100] ;  /* 0x0001000002167984 */ /* 0x000ea80000000800 */
[----:B------:R-:W3:Y:S04]  /*0b20*/  LDS.128 R16, [R24+0x80] ;  /* 0x0000800018107984 */ /* 0x000ee80000000c00 */
[----:B------:R-:W-:Y:S01]  /*0b30*/  LDS R20, [R2+0x300] ;  /* 0x0003000002147984 */ /* 0x000fe20000000800 */
[C---:B0-----:R-:W-:Y:S01]  /*0b40*/  FFMA R13, R31.reuse, R4, R14 ;  /* 0x000000041f0d7223 */ /* 0x041fe2000000000e */
[----:B-1----:R-:W-:-:S02]  /*0b50*/  FFMA R8, R31, R8, R23 ;  /* 0x000000081f087223 */ /* 0x002fc40000000017 */
[----:B------:R-:W0:Y:S01]  /*0b60*/  LDS R23, [R2+0x200] ;  /* 0x0002000002177984 */ /* 0x000e220000000800 */
[C---:B--2---:R-:W-:Y:S01]  /*0b70*/  FFMA R4, R22.reuse, R5, R13 ;  /* 0x0000000516047223 */ /* 0x044fe2000000000d */
[----:B---3--:R-:W-:Y:S02]  /*0b80*/  FFMA R5, R31, R16, R12 ;  /* 0x000000101f057223 */ /* 0x008fe4000000000c */
[----:B------:R-:W1:Y:S01]  /*0b90*/  LDS.128 R12, [R24+0xc0] ;  /* 0x0000c000180c7984 */ /* 0x000e620000000c00 */
[C---:B------:R-:W-:Y:S01]  /*0ba0*/  FFMA R9, R22.reuse, R9, R8 ;  /* 0x0000000916097223 */ /* 0x040fe20000000008 */
[----:B------:R-:W-:Y:S01]  /*0bb0*/  FFMA R8, R22, R17, R5 ;  /* 0x0000001116087223 */ /* 0x000fe20000000005 */
[C---:B0-----:R-:W-:Y:S02]  /*0bc0*/  FFMA R33, R23.reuse, R6, R4 ;  /* 0x0000000617217223 */ /* 0x041fe40000000004 */
[----:B------:R-:W-:Y:S02]  /*0bd0*/  FFMA R9, R23, R10, R9 ;  /* 0x0000000a17097223 */ /* 0x000fe40000000009 */
[----:B------:R-:W-:-:S02]  /*0be0*/  FFMA R10, R20, R7, R33 ;  /* 0x00000007140a7223 */ /* 0x000fc40000000021 */
[----:B------:R-:W-:Y:S01]  /*0bf0*/  LDS.128 R4, [R24+0x10] ;  /* 0x0000100018047984 */ /* 0x000fe20000000c00 */
[----:B-1----:R-:W-:-:S03]  /*0c00*/  FFMA R12, R31, R12, R21 ;  /* 0x0000000c1f0c7223 */ /* 0x002fc60000000015 */
[----:B------:R-:W0:Y:S01]  /*0c10*/  LDS R21, [R2+0x400] ;  /* 0x0004000002157984 */ /* 0x000e220000000800 */
[----:B------:R-:W-:Y:S01]  /*0c20*/  FFMA R17, R22, R13, R12 ;  /* 0x0000000d16117223 */ /* 0x000fe2000000000c */
[C---:B------:R-:W-:Y:S01]  /*0c30*/  FFMA R13, R23.reuse, R18, R8 ;  /* 0x00000012170d7223 */ /* 0x040fe20000000008 */
[C---:B------:R-:W-:Y:S02]  /*0c40*/  FFMA R12, R20.reuse, R11, R9 ;  /* 0x0000000b140c7223 */ /* 0x040fe40000000009 */
[----:B------:R-:W-:Y:S01]  /*0c50*/  FFMA R14, R23, R14, R17 ;  /* 0x0000000e170e7223 */ /* 0x000fe20000000011 */
[----:B0-----:R-:W-:Y:S02]  /*0c60*/  FFMA R17, R21, R4, R10 ;  /* 0x0000000415117223 */ /* 0x001fe4000000000a */
[----:B------:R-:W0:Y:S04]  /*0c70*/  LDS R4, [R2+0x500] ;  /* 0x0005000002047984 */ /* 0x000e280000000800 */
[----:B------:R-:W1:Y:S01]  /*0c80*/  LDS.128 R8, [R24+0x50] ;  /* 0x0000500018087984 */ /* 0x000e620000000c00 */
[C---:B------:R-:W-:Y:S01]  /*0c90*/  FFMA R19, R20.reuse, R19, R13 ;  /* 0x0000001314137223 */ /* 0x040fe2000000000d */
[----:B------:R-:W-:Y:S01]  /*0ca0*/  FFMA R20, R20, R15, R14 ;  /* 0x0000000f14147223 */ /* 0x000fe2000000000e */
[----:B0-----:R-:W-:-:S02]  /*0cb0*/  FFMA R16, R4, R5, R17 ;  /* 0x0000000504107223 */ /* 0x001fc40000000011 */
[----:B------:R-:W0:Y:S01]  /*0cc0*/  LDS R5, [R2+0x600] ;  /* 0x0006000002057984 */ /* 0x000e220000000800 */
[----:B-1----:R-:W-:-:S03]  /*0cd0*/  FFMA R17, R21, R8, R12 ;  /* 0x0000000815117223 */ /* 0x002fc6000000000c */
[----:B------:R-:W1:Y:S04]  /*0ce0*/  LDS.128 R12, [R24+0x90] ;  /* 0x00009000180c7984 */ /* 0x000e680000000c00 */
[----:B------:R-:W-:Y:S01]  /*0cf0*/  LDS R8, [R2+0x700] ;  /* 0x0007000002087984 */ /* 0x000fe20000000800 */
[----:B0-----:R-:W-:Y:S01]  /*0d00*/  FFMA R31, R5, R6, R16 ;  /* 0x00000006051f7223 */ /* 0x001fe20000000010 */
[C---:B------:R-:W-:Y:S01]  /*0d10*/  FFMA R6, R4.reuse, R9, R17 ;  /* 0x0000000904067223 */ /* 0x040fe20000000011 */
[C---:B-1----:R-:W-:Y:S02]  /*0d20*/  FFMA R12, R21.reuse, R12, R19 ;  /* 0x0000000c150c7223 */ /* 0x042fe40000000013 */
[----:B------:R-:W0:Y:S02]  /*0d30*/  LDS.128 R16, [R24+0xd0] ;  /* 0x0000d00018107984 */ /* 0x000e240000000c00 */
[----:B------:R-:W-:Y:S01]  /*0d40*/  FFMA R9, R4, R13, R12 ;  /* 0x0000000d04097223 */ /* 0x000fe2000000000c */
[----:B0-----:R-:W-:Y:S01]  /*0d50*/  FFMA R21, R21, R16, R20 ;  /* 0x0000001015157223 */ /* 0x001fe20000000014 */
[----:B------:R-:W-:-:S02]  /*0d60*/  FFMA R10, R5, R10, R6 ;  /* 0x0000000a050a7223 */ /* 0x000fc40000000006 */
[----:B------:R-:W-:Y:S01]  /*0d70*/  FFMA R9, R5, R14, R9 ;  /* 0x0000000e05097223 */ /* 0x000fe20000000009 */
[----:B------:R-:W-:Y:S01]  /*0d80*/  LDS R16, [R2+0x900] ;  /* 0x0009000002107984 */ /* 0x000fe20000000800 */
[----:B------:R-:W-:-:S03]  /*0d90*/  FFMA R4, R4, R17, R21 ;  /* 0x0000001104047223 */ /* 0x000fc60000000015 */
[----:B------:R-:W-:Y:S04]  /*0da0*/  LDS R17, [R2+0x800] ;  /* 0x0008000002117984 */ /* 0x000fe80000000800 */
[----:B------:R-:W0:Y:S01]  /*0db0*/  LDS.128 R20, [R24+0x20] ;  /* 0x0000200018147984 */ /* 0x000e220000000c00 */
[----:B------:R-:W-:Y:S01]  /*0dc0*/  FFMA R18, R5, R18, R4 ;  /* 0x0000001205127223 */ /* 0x000fe20000000004 */
[C---:B------:R-:W-:Y:S01]  /*0dd0*/  FFMA R4, R8.reuse, R7, R31 ;  /* 0x0000000708047223 */ /* 0x040fe2000000001f */
[C---:B------:R-:W-:Y:S01]  /*0de0*/  FFMA R10, R8.reuse, R11, R10 ;  /* 0x0000000b080a7223 */ /* 0x040fe2000000000a */
[C---:B------:R-:W-:Y:S01]  /*0df0*/  FFMA R12, R8.reuse, R15, R9 ;  /* 0x0000000f080c7223 */ /* 0x040fe20000000009 */
[----:B------:R-:W-:Y:S01]  /*0e00*/  FFMA R19, R8, R19, R18 ;  /* 0x0000001308137223 */ /* 0x000fe20000000012 */
[----:B------:R-:W-:Y:S01]  /*0e10*/  LDS R31, [R2+0xa00] ;  /* 0x000a0000021f7984 */ /* 0x000fe20000000800 */
[----:B0-----:R-:W-:-:S03]  /*0e20*/  FFMA R11, R17, R20, R4 ;  /* 0x00000014110b7223 */ /* 0x001fc60000000004 */
[----:B------:R-:W0:Y:S01]  /*0e30*/  LDS.128 R4, [R24+0x60] ;  /* 0x0000600018047984 */ /* 0x000e220000000c00 */
[C---:B------:R-:W-:Y:S01]  /*0e40*/  FFMA R14, R16.reuse, R21, R11 ;  /* 0x00000015100e7223 */ /* 0x040fe2000000000b */
[----:B0-----:R-:W-:Y:S02]  /*0e50*/  FFMA R13, R17, R4, R10 ;  /* 0x00000004110d7223 */ /* 0x001fe4000000000a */
[----:B------:R-:W0:Y:S01]  /*0e60*/  LDS.128 R8, [R24+0xa0] ;  /* 0x0000a00018087984 */ /* 0x000e220000000c00 */
[----:B------:R-:W-:Y:S01]  /*0e70*/  FFMA R21, R31, R22, R14 ;  /* 0x000000161f157223 */ /* 0x000fe2000000000e */
[C---:B------:R-:W-:Y:S01]  /*0e80*/  FFMA R5, R16.reuse, R5, R13 ;  /* 0x0000000510057223 */ /* 0x040fe2000000000d */
[----:B0-----:R-:W-:Y:S02]  /*0e90*/  FFMA R33, R17, R8, R12 ;  /* 0x0000000811217223 */ /* 0x001fe4000000000c */
[----:B------:R-:W0:Y:S04]  /*0ea0*/  LDS.128 R12, [R24+0xe0] ;  /* 0x0000e000180c7984 */ /* 0x000e280000000c00 */
[----:B------:R-:W1:Y:S01]  /*0eb0*/  LDS R8, [R2+0xb00] ;  /* 0x000b000002087984 */ /* 0x000e620000000800 */
[----:B------:R-:W-:Y:S01]  /*0ec0*/  FFMA R5, R31, R6, R5 ;  /* 0x000000061f057223 */ /* 0x000fe20000000005 */
[----:B------:R-:W-:Y:S01]  /*0ed0*/  FFMA R4, R16, R9, R33 ;  /* 0x0000000910047223 */ /* 0x000fe20000000021 */
[----:B0-----:R-:W-:-:S04]  /*0ee0*/  FFMA R12, R17, R12, R19 ;  /* 0x0000000c110c7223 */ /* 0x001fc80000000013 */
[----:B------:R-:W-:Y:S01]  /*0ef0*/  FFMA R13, R16, R13, R12 ;  /* 0x0000000d100d7223 */ /* 0x000fe2000000000c */
[C---:B-1----:R-:W-:Y:S01]  /*0f00*/  FFMA R6, R8.reuse, R23, R21 ;  /* 0x0000001708067223 */ /* 0x042fe20000000015 */
[----:B------:R-:W-:Y:S04]  /*0f10*/  LDS.128 R16, [R24+0x30] ;  /* 0x0000300018107984 */ /* 0x000fe80000000c00 */
[----:B------:R-:W0:Y:S01]  /*0f20*/  LDS R21, [R2+0xc00] ;  /* 0x000c000002157984 */ /* 0x000e220000000800 */
[C---:B------:R-:W-:Y:S01]  /*0f30*/  FFMA R9, R31.reuse, R10, R4 ;  /* 0x0000000a1f097223 */ /* 0x040fe20000000004 */
[----:B------:R-:W-:Y:S01]  /*0f40*/  FFMA R10, R8, R7, R5 ;  /* 0x00000007080a7223 */ /* 0x000fe20000000005 */
[----:B------:R-:W-:Y:S01]  /*0f50*/  FFMA R14, R31, R14, R13 ;  /* 0x0000000e1f0e7223 */ /* 0x000fe2000000000d */
[----:B0-----:R-:W-:-:S02]  /*0f60*/  FFMA R23, R21, R16, R6 ;  /* 0x0000001015177223 */ /* 0x001fc40000000006 */
[----:B------:R-:W0:Y:S04]  /*0f70*/  LDS R16, [R2+0xd00] ;  /* 0x000d000002107984 */ /* 0x000e280000000800 */
[----:B------:R-:W1:Y:S01]  /*0f80*/  LDS.128 R4, [R24+0x70] ;  /* 0x0000700018047984 */ /* 0x000e620000000c00 */
[C---:B------:R-:W-:Y:S01]  /*0f90*/  FFMA R20, R8.reuse, R15, R14 ;  /* 0x0000000f08147223 */ /* 0x040fe2000000000e */
[----:B------:R-:W-:Y:S01]  /*0fa0*/  FFMA R13, R8, R11, R9 ;  /* 0x0000000b080d7223 */ /* 0x000fe20000000009 */
[----:B0-----:R-:W-:Y:S02]  /*0fb0*/  FFMA R12, R16, R17, R23 ;  /* 0x00000011100c7223 */ /* 0x001fe40000000017 */
[----:B------:R-:W0:Y:S01]  /*0fc0*/  LDS R17, [R2+0xe00] ;  /* 0x000e000002117984 */ /* 0x000e220000000800 */
[----:B-1----:R-:W-:-:S03]  /*0fd0*/  FFMA R15, R21, R4, R10 ;  /* 0x00000004150f7223 */ /* 0x002fc6000000000a */
[----:B------:R-:W1:Y:S01]  /*0fe0*/  LDS.128 R8, [R24+0xb0] ;  /* 0x0000b00018087984 */ /* 0x000e620000000c00 */
[C---:B------:R-:W-:Y:S01]  /*0ff0*/  FFMA R4, R16.reuse, R5, R15 ;  /* 0x0000000510047223 */ /* 0x040fe2000000000f */
[----:B0-----:R-:W-:Y:S01]  /*1000*/  FFMA R18, R17, R18, R12 ;  /* 0x0000001211127223 */ /* 0x001fe2000000000c */
[----:B-1----:R-:W-:Y:S02]  /*1010*/  FFMA R8, R21, R8, R13 ;  /* 0x0000000815087223 */ /* 0x002fe4000000000d */
[----:B------:R-:W0:Y:S02]  /*1020*/  LDS.128 R12, [R24+0xf0] ;  /* 0x0000f000180c7984 */ /* 0x000e240000000c00 */
[----:B------:R-:W-:Y:S02]  /*1030*/  FFMA R9, R16, R9, R8 ;  /* 0x0000000910097223 */ /* 0x000fe40000000008 */
[----:B------:R-:W1:Y:S01]  /*1040*/  LDS R8, [R2+0xf00] ;  /* 0x000f000002087984 */ /* 0x000e620000000800 */
[----:B------:R-:W-:-:S04]  /*1050*/  UIADD3 UR5, UPT, UPT, UR5, 0x1, URZ ;  /* 0x0000000105057890 */ /* 0x000fc8000fffe0ff */
[----:B------:R-:W-:Y:S01]  /*1060*/  UISETP.NE.AND UP0, UPT, UR5, 0x1, UPT ;  /* 0x000000010500788c */ /* 0x000fe2000bf05270 */
[C---:B------:R-:W-:Y:S01]  /*1070*/  FFMA R4, R17.reuse, R6, R4 ;  /* 0x0000000611047223 */ /* 0x040fe20000000004 */
[----:B------:R-:W-:Y:S01]  /*1080*/  FFMA R10, R17, R10, R9 ;  /* 0x0000000a110a7223 */ /* 0x000fe20000000009 */
[----:B------:R-:W-:Y:S02]  /*1090*/  LEA R30, R3, R30, 0x4 ;  /* 0x0000001e031e7211 */ /* 0x000fe400078e20ff */
[----:B------:R-:W-:Y:S02]  /*10a0*/  IADD3 R28, PT, PT, R28, 0x10, RZ ;  /* 0x000000101c1c7810 */ /* 0x000fe40007ffe0ff */
[----:B------:R-:W-:Y:S01]  /*10b0*/  IADD3 R29, PT, PT, R29, 0x10, RZ ;  /* 0x000000101d1d7810 */ /* 0x000fe20007ffe0ff */
[----:B0-----:R-:W-:-:S04]  /*10c0*/  FFMA R21, R21, R12, R20 ;  /* 0x0000000c15157223 */ /* 0x001fc80000000014 */
[----:B------:R-:W-:-:S04]  /*10d0*/  FFMA R13, R16, R13, R21 ;  /* 0x0000000d100d7223 */ /* 0x000fc80000000015 */
[----:B------:R-:W-:Y:S01]  /*10e0*/  FFMA R6, R17, R14, R13 ;  /* 0x0000000e11067223 */ /* 0x000fe2000000000d */
[C---:B-1----:R-:W-:Y:S01]  /*10f0*/  FFMA R14, R8.reuse, R19, R18 ;  /* 0x00000013080e7223 */ /* 0x042fe20000000012 */
[C---:B------:R-:W-:Y:S01]  /*1100*/  FFMA R23, R8.reuse, R7, R4 ;  /* 0x0000000708177223 */ /* 0x040fe20000000004 */
[C---:B------:R-:W-:Y:S01]  /*1110*/  FFMA R12, R8.reuse, R11, R10 ;  /* 0x0000000b080c7223 */ /* 0x040fe2000000000a */
[----:B------:R-:W-:Y:S01]  /*1120*/  FFMA R21, R8, R15, R6 ;  /* 0x0000000f08157223 */ /* 0x000fe20000000006 */
[----:B------:R-:W-:Y:S06]  /*1130*/  BAR.SYNC.DEFER_BLOCKING 0x0 ;  /* 0x0000000000007b1d */ /* 0x000fec0000010000 */
[----:B------:R-:W-:Y:S05]  /*1140*/  BRA.U UP0, `(.L_x_508) ;  /* 0xfffffff900207547 */ /* 0x000fea000b83ffff */
.L_x_507:
[----:B------:R-:W0:Y:S01]  /*1150*/  S2R R5, SR_TID.Y ;  /* 0x0000000000057919 */ /* 0x000e220000002200 */
[----:B------:R-:W1:Y:S01]  /*1160*/  LDCU.64 UR8, c[0x0][0x398] ;  /* 0x00007300ff0877ac */ /* 0x000e620008000a00 */
[----:B--23--:R-:W-:-:S04]  /*1170*/  LEA R0, R0, R25, 0x6 ;  /* 0x0000001900007211 */ /* 0x00cfc800078e30ff */
[----:B-1----:R-:W-:Y:S02]  /*1180*/  ISETP.GE.AND P1, PT, R0, UR9, PT ;  /* 0x0000000900007c0c */ /* 0x002fe4000bf26270 */
[----:B0-----:R-:W-:-:S04]  /*1190*/  LEA R5, R5, UR4, 0x2 ;  /* 0x0000000405057c11 */ /* 0x001fc8000f8e10ff */
        /* <DEDUP_REMOVED lines=12> */
[----:B------:R-:W3:Y:S08]  /*1260*/  @!P2 LDC R15, c[0x0][0x3a8] ;  /* 0x0000ea00ff0fab82 */ /* 0x000ef00000000800 */
[----:B------:R-:W4:Y:S01]  /*1270*/  @!P2 LDC R10, c[0x0][0x3a4] ;  /* 0x0000e900ff0aab82 */ /* 0x000f220000000800 */
[----:B0-----:R-:W-:-:S04]  /*1280*/  @!P2 IMAD.WIDE R2, R13, 0x4, R2 ;  /* 0x000000040d02a825 */ /* 0x001fc800078e0202 */
[----:B-1----:R-:W-:-:S04]  /*1290*/  @P1 FMUL R9, R4, R9 ;  /* 0x0000000904091220 */ /* 0x002fc80000400000 */
[----:B--2---:R-:W-:-:S05]  /*12a0*/  @P1 FFMA R11, R14, R8, R9 ;  /* 0x000000080e0b1223 */ /* 0x004fca0000000009 */
[----:B------:R0:W-:Y:S04]  /*12b0*/  @P1 STG.E desc[UR10][R6.64], R11 ;  /* 0x0000000b06001986 */ /* 0x0001e8000c10190a */
[----:B------:R-:W3:Y:S01]  /*12c0*/  @!P2 LDG.E R4, desc[UR10][R2.64] ;  /* 0x0000000a0204a981 */ /* 0x000ee2000c1e1900 */
[----:B------:R-:W-:-:S04]  /*12d0*/  IADD3 R13, PT, PT, R5, 0x2, RZ ;  /* 0x00000002050d7810 */ /* 0x000fc80007ffe0ff */
[----:B------:R-:W-:-:S13]  /*12e0*/  ISETP.GE.OR P1, PT, R13, UR8, P0 ;  /* 0x000000080d007c0c */ /* 0x000fda0008726670 */
[----:B------:R-:W1:Y:S01]  /*12f0*/  @!P1 LDC.64 R8, c[0x0][0x390] ;  /* 0x0000e400ff089b82 */ /* 0x000e620000000a00 */
[----:B------:R-:W-:-:S07]  /*1300*/  @!P1 IMAD R13, R13, UR9, R0 ;  /* 0x000000090d0d9c24 */ /* 0x000fce000f8e0200 */
[----:B0-----:R-:W0:Y:S08]  /*1310*/  @!P1 LDC R11, c[0x0][0x3a8] ;  /* 0x0000ea00ff0b9b82 */ /* 0x001e300000000800 */
[----:B------:R-:W2:Y:S01]  /*1320*/  @!P1 LDC R6, c[0x0][0x3a4] ;  /* 0x0000e900ff069b82 */ /* 0x000ea20000000800 */
[----:B-1----:R-:W-:-:S04]  /*1330*/  @!P1 IMAD.WIDE R8, R13, 0x4, R8 ;  /* 0x000000040d089825 */ /* 0x002fc800078e0208 */
[----:B---3--:R-:W-:-:S04]  /*1340*/  @!P2 FMUL R4, R4, R15 ;  /* 0x0000000f0404a220 */ /* 0x008fc80000400000 */
[----:B----4-:R-:W-:-:S05]  /*1350*/  @!P2 FFMA R23, R23, R10, R4 ;  /* 0x0000000a1717a223 */ /* 0x010fca0000000004 */
[----:B------:R1:W-:Y:S04]  /*1360*/  @!P2 STG.E desc[UR10][R2.64], R23 ;  /* 0x000000170200a986 */ /* 0x0003e8000c10190a */
[----:B------:R-:W0:Y:S01]  /*1370*/  @!P1 LDG.E R4, desc[UR10][R8.64] ;  /* 0x0000000a08049981 */ /* 0x000e22000c1e1900 */
[----:B------:R-:W-:-:S04]  /*1380*/  IADD3 R7, PT, PT, R5, 0x3, RZ ;  /* 0x0000000305077810 */ /* 0x000fc80007ffe0ff */
[----:B------:R-:W-:Y:S01]  /*1390*/  ISETP.GE.OR P0, PT, R7, UR8, P0 ;  /* 0x0000000807007c0c */ /* 0x000fe20008706670 */
[----:B0-----:R-:W-:-:S04]  /*13a0*/  @!P1 FMUL R5, R4, R11 ;  /* 0x0000000b04059220 */ /* 0x001fc80000400000 */
[----:B--2---:R-:W-:-:S05]  /*13b0*/  @!P1 FFMA R5, R12, R6, R5 ;  /* 0x000000060c059223 */ /* 0x004fca0000000005 */
[----:B------:R1:W-:Y:S03]  /*13c0*/  @!P1 STG.E desc[UR10][R8.64], R5 ;  /* 0x0000000508009986 */ /* 0x0003e6000c10190a */
[----:B------:R-:W-:Y:S05]  /*13d0*/  @P0 EXIT ;  /* 0x000000000000094d */ /* 0x000fea0003800000 */
[----:B-1----:R-:W0:Y:S01]  /*13e0*/  LDC.64 R2, c[0x0][0x390] ;  /* 0x0000e400ff027b82 */ /* 0x002e220000000a00 */
        /* <DEDUP_REMOVED lines=9> */
.L_x_509:
        /* <DEDUP_REMOVED lines=16> */
.L_x_543:


//--------------------- .text._Z12sgemm_sharedILi32EEvPKfS1_Pfiiiff --------------------------
	.section	.text._Z12sgemm_sharedILi32EEvPKfS1_Pfiiiff,"ax",@progbits
	.align	128
        .global         _Z12sgemm_sharedILi32EEvPKfS1_Pfiiiff
        .type           _Z12sgemm_sharedILi32EEvPKfS1_Pfiiiff,@function
        .size           _Z12sgemm_sharedILi32EEvPKfS1_Pfiiiff,(.L_x_544 - _Z12sgemm_sharedILi32EEvPKfS1_Pfiiiff)
        .other          _Z12sgemm_sharedILi32EEvPKfS1_Pfiiiff,@"STO_CUDA_ENTRY STV_DEFAULT"
_Z12sgemm_sharedILi32EEvPKfS1_Pfiiiff:
.text._Z12sgemm_sharedILi32EEvPKfS1_Pfiiiff:
[----:B------:R-:W-:Y:S01]  /*0000*/  LDC R1, c[0x0][0x37c] ;  /* 0x0000df00ff017b82 */ /* 0x000fe20000000800 */
[----:B------:R-:W0:Y:S01]  /*0010*/  S2R R17, SR_TID.Y ;  /* 0x0000000000117919 */ /* 0x000e220000002200 */
[----:B------:R-:W1:Y:S06]  /*0020*/  LDCU UR9, c[0x0][0x3a0] ;  /* 0x00007400ff0977ac */ /* 0x000e6c0008000800 */
[----:B------:R-:W0:Y:S01]  /*0030*/  LDC R0, c[0x0][0x364] ;  /* 0x0000d900ff007b82 */ /* 0x000e220000000800 */
[----:B------:R-:W-:Y:S01]  /*0040*/  HFMA2 R21, -RZ, RZ, 0, 0 ;  /* 0x00000000ff157431 */ /* 0x000fe200000001ff */
[----:B------:R-:W2:Y:S01]  /*0050*/  S2R R16, SR_TID.X ;  /* 0x0000000000107919 */ /* 0x000ea20000002100 */
[----:B------:R-:W3:Y:S05]  /*0060*/  LDCU.64 UR10, c[0x0][0x358] ;  /* 0x00006b00ff0a77ac */ /* 0x000eea0008000a00 */
[----:B------:R-:W0:Y:S08]  /*0070*/  S2UR UR4, SR_CTAID.Y ;  /* 0x00000000000479c3 */ /* 0x000e300000002600 */
[----:B------:R-:W2:Y:S01]  /*0080*/  S2UR UR5, SR_CTAID.X ;  /* 0x00000000000579c3 */ /* 0x000ea20000002500 */
[----:B-1----:R-:W-:-:S07]  /*0090*/  UISETP.GE.AND UP0, UPT, UR9, -0x1e, UPT ;  /* 0xffffffe20900788c */ /* 0x002fce000bf06270 */
[----:B------:R-:W2:Y:S01]  /*00a0*/  LDC R3, c[0x0][0x360] ;  /* 0x0000d800ff037b82 */ /* 0x000ea20000000800 */
[----:B0-----:R-:W-:Y:S02]  /*00b0*/  IMAD R19, R0, UR4, R17 ;  /* 0x0000000400137c24 */ /* 0x001fe4000f8e0211 */
[----:B--2---:R-:W-:Y:S01]  /*00c0*/  IMAD R18, R3, UR5, R16 ;  /* 0x0000000503127c24 */ /* 0x004fe2000f8e0210 */
[----:B---3--:R-:W-:Y:S06]  /*00d0*/  BRA.U !UP0, `(.L_x_510) ;  /* 0x0000000508d07547 */ /* 0x008fec000b800000 */
[----:B------:R-:W0:Y:S01]  /*00e0*/  S2UR UR7, SR_CgaCtaId ;  /* 0x00000000000779c3 */ /* 0x000e220000008800 */
[----:B------:R-:W1:Y:S01]  /*00f0*/  LDCU UR12, c[0x0][0x39c] ;  /* 0x00007380ff0c77ac */ /* 0x000e620008000800 */
[----:B------:R-:W-:Y:S01]  /*0100*/  MOV R21, RZ ;  /* 0x000000ff00157202 */ /* 0x000fe20000000f00 */
[----:B------:R-:W-:Y:S01]  /*0110*/  IMAD R6, R19, UR9, R16 ;  /* 0x0000000913067c24 */ /* 0x000fe2000f8e0210 */
[----:B------:R-:W-:Y:S01]  /*0120*/  UMOV UR6, 0x400 ;  /* 0x0000040000067882 */ /* 0x000fe20000000000 */
[----:B------:R-:W-:-:S03]  /*0130*/  UIADD3 UR4, UPT, UPT, UR9, -0x1, URZ ;  /* 0xffffffff09047890 */ /* 0x000fc6000fffe0ff */
[----:B------:R-:W2:Y:S01]  /*0140*/  LDC R0, c[0x0][0x39c] ;  /* 0x0000e700ff007b82 */ /* 0x000ea20000000800 */
[----:B------:R-:W3:Y:S01]  /*0150*/  LDCU UR14, c[0x0][0x3a0] ;  /* 0x00007400ff0e77ac */ /* 0x000ee20008000800 */
[----:B------:R-:W-:Y:S01]  /*0160*/  USHF.R.S32.HI UR5, URZ, 0x1f, UR4 ;  /* 0x0000001fff057899 */ /* 0x000fe20008011404 */
[----:B------:R-:W4:Y:S03]  /*0170*/  LDCU UR13, c[0x0][0x398] ;  /* 0x00007300ff0d77ac */ /* 0x000f260008000800 */
[----:B------:R-:W-:Y:S01]  /*0180*/  ULEA.HI UR5, UR5, UR4, URZ, 0x5 ;  /* 0x0000000405057291 */ /* 0x000fe2000f8f28ff */
[----:B-1----:R-:W-:-:S03]  /*0190*/  IMAD R7, R17, UR12, R18 ;  /* 0x0000000c11077c24 */ /* 0x002fc6000f8e0212 */
[----:B------:R-:W-:Y:S02]  /*01a0*/  USHF.R.S32.HI UR5, URZ, 0x5, UR5 ;  /* 0x00000005ff057899 */ /* 0x000fe40008011405 */
[----:B0-----:R-:W-:Y:S02]  /*01b0*/  ULEA UR8, UR7, UR6, 0x18 ;  /* 0x0000000607087291 */ /* 0x001fe4000f8ec0ff */
[----:B------:R-:W-:Y:S02]  /*01c0*/  UIADD3 UR6, UPT, UPT, UR6, 0x1000, URZ ;  /* 0x0000100006067890 */ /* 0x000fe4000fffe0ff */
[----:B------:R-:W-:Y:S02]  /*01d0*/  UIADD3 UR5, UPT, UPT, -UR5, URZ, URZ ;  /* 0x000000ff05057290 */ /* 0x000fe4000fffe1ff */
[----:B------:R-:W-:Y:S01]  /*01e0*/  ULEA UR6, UR7, UR6, 0x18 ;  /* 0x0000000607067291 */ /* 0x000fe2000f8ec0ff */
[----:B------:R-:W-:-:S04]  /*01f0*/  LEA R5, R17, UR8, 0x7 ;  /* 0x0000000811057c11 */ /* 0x000fc8000f8e38ff */
[C---:B------:R-:W-:Y:S02]  /*0200*/  LEA R4, R16.reuse, R5, 0x2 ;  /* 0x0000000510047211 */ /* 0x040fe400078e10ff */
[----:B------:R-:W-:-:S04]  /*0210*/  LEA R2, R16, UR6, 0x2 ;  /* 0x0000000610027c11 */ /* 0x000fc8000f8e10ff */
[----:B---34-:R-:W-:-:S07]  /*0220*/  LEA R3, R17, R2, 0x7 ;  /* 0x0000000211037211 */ /* 0x018fce00078e38ff */
.L_x_511:
[----:B------:R-:W-:Y:S01]  /*0230*/  ISETP.GE.AND P1, PT, R16, UR14, PT ;  /* 0x0000000e10007c0c */ /* 0x000fe2000bf26270 */
[----:B------:R-:W-:Y:S01]  /*0240*/  HFMA2 R24, -RZ, RZ, 0, 0 ;  /* 0x00000000ff187431 */ /* 0x000fe200000001ff */
[----:B------:R-:W-:Y:S02]  /*0250*/  ISETP.GE.AND P0, PT, R17, UR14, PT ;  /* 0x0000000e11007c0c */ /* 0x000fe4000bf06270 */
[----:B------:R-:W-:Y:S02]  /*0260*/  ISETP.GE.OR P1, PT, R19, UR13, P1 ;  /* 0x0000000d13007c0c */ /* 0x000fe40008f26670 */
[----:B--2---:R-:W-:Y:S02]  /*0270*/  ISETP.GE.OR P0, PT, R18, R0, P0 ;  /* 0x000000001200720c */ /* 0x004fe40000706670 */
[----:B------:R-:W-:-:S09]  /*0280*/  MOV R29, RZ ;  /* 0x000000ff001d7202 */ /* 0x000fd20000000f00 */
[----:B------:R-:W0:Y:S08]  /*0290*/  @!P1 LDC.64 R10, c[0x0][0x380] ;  /* 0x0000e000ff0a9b82 */ /* 0x000e300000000a00 */
[----:B------:R-:W1:Y:S01]  /*02a0*/  @!P0 LDC.64 R8, c[0x0][0x388] ;  /* 0x0000e200ff088b82 */ /* 0x000e620000000a00 */
[----:B0-----:R-:W-:-:S05]  /*02b0*/  @!P1 IMAD.WIDE R10, R6, 0x4, R10 ;  /* 0x00000004060a9825 */ /* 0x001fca00078e020a */
[----:B------:R-:W2:Y:S01]  /*02c0*/  @!P1 LDG.E R29, desc[UR10][R10.64] ;  /* 0x0000000a0a1d9981 */ /* 0x000ea2000c1e1900 */
[----:B-1----:R-:W-:-:S05]  /*02d0*/  @!P0 IMAD.WIDE R22, R7, 0x4, R8 ;  /* 0x0000000407168825 */ /* 0x002fca00078e0208 */
[----:B------:R-:W3:Y:S01]  /*02e0*/  @!P0 LDG.E R24, desc[UR10][R22.64] ;  /* 0x0000000a16188981 */ /* 0x000ee2000c1e1900 */
        /* <DEDUP_REMOVED lines=9> */
[----:B------:R-:W2:Y:S04]  /*0380*/  LDS R27, [R2+0x100] ;  /* 0x00010000021b7984 */ /* 0x000ea80000000800 */
[----:B------:R-:W3:Y:S04]  /*0390*/  LDS R26, [R2+0x180] ;  /* 0x00018000021a7984 */ /* 0x000ee80000000800 */
[----:B------:R-:W-:Y:S04]  /*03a0*/  LDS R25, [R2+0x200] ;  /* 0x0002000002197984 */ /* 0x000fe80000000800 */
[----:B------:R-:W4:Y:S04]  /*03b0*/  LDS.128 R8, [R5+0x10] ;  /* 0x0000100005087984 */ /* 0x000f280000000c00 */
[----:B------:R-:W5:Y:S04]  /*03c0*/  LDS R20, [R2+0x280] ;  /* 0x0002800002147984 */ /* 0x000f680000000800 */
[----:B------:R-:W-:Y:S04]  /*03d0*/  LDS R24, [R2+0x380] ;  /* 0x0003800002187984 */ /* 0x000fe80000000800 */
[----:B------:R-:W-:Y:S01]  /*03e0*/  LDS R22, [R2+0x480] ;  /* 0x0004800002167984 */ /* 0x000fe20000000800 */
[----:B0-----:R-:W-:-:S03]  /*03f0*/  FFMA R12, R12, R28, R21 ;  /* 0x0000001c0c0c7223 */ /* 0x001fc60000000015 */
[----:B------:R-:W0:Y:S01]  /*0400*/  LDS R21, [R2+0x300] ;  /* 0x0003000002157984 */ /* 0x000e220000000800 */
[----:B-1----:R-:W-:-:S03]  /*0410*/  FFMA R12, R23, R13, R12 ;  /* 0x0000000d170c7223 */ /* 0x002fc6000000000c */
[----:B------:R-:W-:Y:S01]  /*0420*/  LDS R23, [R2+0x400] ;  /* 0x0004000002177984 */ /* 0x000fe20000000800 */
[----:B--2---:R-:W-:-:S04]  /*0430*/  FFMA R27, R27, R14, R12 ;  /* 0x0000000e1b1b7223 */ /* 0x004fc8000000000c */
[----:B---3--:R-:W-:Y:S02]  /*0440*/  FFMA R27, R26, R15, R27 ;  /* 0x0000000f1a1b7223 */ /* 0x008fe4000000001b */
[----:B------:R-:W1:Y:S04]  /*0450*/  LDS.128 R12, [R5+0x20] ;  /* 0x00002000050c7984 */ /* 0x000e680000000c00 */
[----:B------:R-:W-:Y:S01]  /*0460*/  LDS R26, [R2+0x580] ;  /* 0x00058000021a7984 */ /* 0x000fe20000000800 */
[----:B----4-:R-:W-:-:S03]  /*0470*/  FFMA R27, R8, R25, R27 ;  /* 0x00000019081b7223 */ /* 0x010fc6000000001b */
[----:B------:R-:W2:Y:S01]  /*0480*/  LDS R25, [R2+0x500] ;  /* 0x0005000002197984 */ /* 0x000ea20000000800 */
[----:B-----5:R-:W-:-:S04]  /*0490*/  FFMA R20, R20, R9, R27 ;  /* 0x0000000914147223 */ /* 0x020fc8000000001b */
[----:B0-----:R-:W-:Y:S02]  /*04a0*/  FFMA R21, R21, R10, R20 ;  /* 0x0000000a15157223 */ /* 0x001fe40000000014 */
[----:B------:R-:W-:Y:S02]  /*04b0*/  LDS R20, [R2+0x680] ;  /* 0x0006800002147984 */ /* 0x000fe40000000800 */
[----:B------:R-:W-:Y:S02]  /*04c0*/  FFMA R27, R24, R11, R21 ;  /* 0x0000000b181b7223 */ /* 0x000fe40000000015 */
[----:B------:R-:W-:Y:S04]  /*04d0*/  LDS R21, [R2+0x600] ;  /* 0x0006000002157984 */ /* 0x000fe80000000800 */
[----:B------:R-:W0:Y:S01]  /*04e0*/  LDS.128 R8, [R5+0x30] ;  /* 0x0000300005087984 */ /* 0x000e220000000c00 */
[----:B-1----:R-:W-:-:S03]  /*04f0*/  FFMA R27, R12, R23, R27 ;  /* 0x000000170c1b7223 */ /* 0x002fc6000000001b */
[----:B------:R-:W1:Y:S01]  /*0500*/  LDS R23, [R2+0x700] ;  /* 0x0007000002177984 */ /* 0x000e620000000800 */
[----:B------:R-:W-:-:S03]  /*0510*/  FFMA R22, R22, R13, R27 ;  /* 0x0000000d16167223 */ /* 0x000fc6000000001b */
[----:B------:R-:W3:Y:S01]  /*0520*/  LDS R24, [R2+0x780] ;  /* 0x0007800002187984 */ /* 0x000ee20000000800 */
[----:B--2---:R-:W-:-:S03]  /*0530*/  FFMA R25, R25, R14, R22 ;  /* 0x0000000e19197223 */ /* 0x004fc60000000016 */
[----:B------:R-:W-:Y:S01]  /*0540*/  LDS R22, [R2+0x880] ;  /* 0x0008800002167984 */ /* 0x000fe20000000800 */
[----:B------:R-:W-:-:S03]  /*0550*/  FFMA R27, R26, R15, R25 ;  /* 0x0000000f1a1b7223 */ /* 0x000fc60000000019 */
[----:B------:R-:W-:Y:S04]  /*0560*/  LDS R25, [R2+0x800] ;  /* 0x0008000002197984 */ /* 0x000fe80000000800 */
[----:B------:R-:W2:Y:S04]  /*0570*/  LDS.128 R12, [R5+0x40] ;  /* 0x00004000050c7984 */ /* 0x000ea80000000c00 */
[----:B------:R-:W-:Y:S01]  /*0580*/  LDS R26, [R2+0x980] ;  /* 0x00098000021a7984 */ /* 0x000fe20000000800 */
[----:B0-----:R-:W-:-:S03]  /*0590*/  FFMA R27, R8, R21, R27 ;  /* 0x00000015081b7223 */ /* 0x001fc6000000001b */
[----:B------:R-:W0:Y:S01]  /*05a0*/  LDS R21, [R2+0x900] ;  /* 0x0009000002157984 */ /* 0x000e220000000800 */
[----:B------:R-:W-:-:S04]  /*05b0*/  FFMA R20, R20, R9, R27 ;  /* 0x0000000914147223 */ /* 0x000fc8000000001b */
[----:B-1----:R-:W-:Y:S02]  /*05c0*/  FFMA R23, R23, R10, R20 ;  /* 0x0000000a17177223 */ /* 0x002fe40000000014 */
[----:B------:R-:W-:Y:S02]  /*05d0*/  LDS R20, [R2+0xa80] ;  /* 0x000a800002147984 */ /* 0x000fe40000000800 */
[----:B---3--:R-:W-:Y:S02]  /*05e0*/  FFMA R27, R24, R11, R23 ;  /* 0x0000000b181b7223 */ /* 0x008fe40000000017 */
[----:B------:R-:W-:Y:S04]  /*05f0*/  LDS R23, [R2+0xa00] ;  /* 0x000a000002177984 */ /* 0x000fe80000000800 */
[----:B------:R-:W1:Y:S01]  /*0600*/  LDS.128 R8, [R5+0x50] ;  /* 0x0000500005087984 */ /* 0x000e620000000c00 */
[----:B--2---:R-:W-:-:S03]  /*0610*/  FFMA R27, R12, R25, R27 ;  /* 0x000000190c1b7223 */ /* 0x004fc6000000001b */
[----:B------:R-:W2:Y:S01]  /*0620*/  LDS R25, [R2+0xb00] ;  /* 0x000b000002197984 */ /* 0x000ea20000000800 */
[----:B------:R-:W-:-:S03]  /*0630*/  FFMA R12, R22, R13, R27 ;  /* 0x0000000d160c7223 */ /* 0x000fc6000000001b */
[----:B------:R-:W3:Y:S04]  /*0640*/  LDS R22, [R2+0xb80] ;  /* 0x000b800002167984 */ /* 0x000ee80000000800 */
[----:B------:R-:W-:Y:S01]  /*0650*/  LDS R24, [R2+0xc80] ;  /* 0x000c800002187984 */ /* 0x000fe20000000800 */
[----:B0-----:R-:W-:-:S04]  /*0660*/  FFMA R21, R21, R14, R12 ;  /* 0x0000000e15157223 */ /* 0x001fc8000000000c */
[----:B------:R-:W-:Y:S02]  /*0670*/  FFMA R27, R26, R15, R21 ;  /* 0x0000000f1a1b7223 */ /* 0x000fe40000000015 */
[----:B------:R-:W-:Y:S04]  /*0680*/  LDS R21, [R2+0xc00] ;  /* 0x000c000002157984 */ /* 0x000fe80000000800 */
[----:B------:R-:W0:Y:S01]  /*0690*/  LDS.128 R12, [R5+0x60] ;  /* 0x00006000050c7984 */ /* 0x000e220000000c00 */
[----:B-1----:R-:W-:-:S04]  /*06a0*/  FFMA R23, R8, R23, R27 ;  /* 0x0000001708177223 */ /* 0x002fc8000000001b */
[----:B------:R-:W-:Y:S02]  /*06b0*/  FFMA R20, R20, R9, R23 ;  /* 0x0000000914147223 */ /* 0x000fe40000000017 */
[----:B------:R-:W1:Y:S02]  /*06c0*/  LDS R23, [R2+0xd00] ;  /* 0x000d000002177984 */ /* 0x000e640000000800 */
[----:B--2---:R-:W-:Y:S02]  /*06d0*/  FFMA R25, R25, R10, R20 ;  /* 0x0000000a19197223 */ /* 0x004fe40000000014 */
[----:B------:R-:W2:Y:S02]  /*06e0*/  LDS R20, [R2+0xd80] ;  /* 0x000d800002147984 */ /* 0x000ea40000000800 */
[----:B---3--:R-:W-:Y:S02]  /*06f0*/  FFMA R27, R22, R11, R25 ;  /* 0x0000000b161b7223 */ /* 0x008fe40000000019 */
[----:B------:R-:W-:Y:S04]  /*0700*/  LDS R25, [R2+0xe00] ;  /* 0x000e000002197984 */ /* 0x000fe80000000800 */
[----:B------:R-:W3:Y:S04]  /*0710*/  LDS.128 R8, [R5+0x70] ;  /* 0x0000700005087984 */ /* 0x000ee80000000c00 */
[----:B------:R-:W4:Y:S01]  /*0720*/  LDS R22, [R2+0xe80] ;  /* 0x000e800002167984 */ /* 0x000f220000000800 */
[----:B0-----:R-:W-:-:S03]  /*0730*/  FFMA R27, R12, R21, R27 ;  /* 0x000000150c1b7223 */ /* 0x001fc6000000001b */
[----:B------:R-:W0:Y:S04]  /*0740*/  LDS R21, [R2+0xf00] ;  /* 0x000f000002157984 */ /* 0x000e280000000800 */
[----:B------:R-:W5:Y:S01]  /*0750*/  LDS R12, [R2+0xf80] ;  /* 0x000f8000020c7984 */ /* 0x000f620000000800 */
[----:B------:R-:W-:-:S04]  /*0760*/  FFMA R24, R24, R13, R27 ;  /* 0x0000000d18187223 */ /* 0x000fc8000000001b */
[----:B-1----:R-:W-:-:S04]  /*0770*/  FFMA R23, R23, R14, R24 ;  /* 0x0000000e17177223 */ /* 0x002fc80000000018 */
[----:B--2---:R-:W-:-:S04]  /*0780*/  FFMA R15, R20, R15, R23 ;  /* 0x0000000f140f7223 */ /* 0x004fc80000000017 */
[----:B---3--:R-:W-:-:S04]  /*0790*/  FFMA R15, R8, R25, R15 ;  /* 0x00000019080f7223 */ /* 0x008fc8000000000f */
[----:B----4-:R-:W-:Y:S01]  /*07a0*/  FFMA R22, R22, R9, R15 ;  /* 0x0000000916167223 */ /* 0x010fe2000000000f */
[----:B------:R-:W-:Y:S02]  /*07b0*/  IADD3 R16, PT, PT, R16, 0x20, RZ ;  /* 0x0000002010107810 */ /* 0x000fe40007ffe0ff */
[----:B------:R-:W-:Y:S02]  /*07c0*/  IADD3 R6, PT, PT, R6, 0x20, RZ ;  /* 0x0000002006067810 */ /* 0x000fe40007ffe0ff */
[----:B------:R-:W-:Y:S01]  /*07d0*/  LEA R7, R0, R7, 0x5 ;  /* 0x0000000700077211 */ /* 0x000fe200078e28ff */
[----:B0-----:R-:W-:-:S04]  /*07e0*/  FFMA R21, R21, R10, R22 ;  /* 0x0000000a15157223 */ /* 0x001fc80000000016 */
[----:B-----5:R-:W-:Y:S01]  /*07f0*/  FFMA R21, R12, R11, R21 ;  /* 0x0000000b0c157223 */ /* 0x020fe20000000015 */
[----:B------:R-:W-:Y:S06]  /*0800*/  BAR.SYNC.DEFER_BLOCKING 0x0 ;  /* 0x0000000000007b1d */ /* 0x000fec0000010000 */
[----:B------:R-:W-:Y:S05]  /*0810*/  BRA.U UP0, `(.L_x_511) ;  /* 0xfffffff900847547 */ /* 0x000fea000b83ffff */
.L_x_510:
[----:B------:R-:W0:Y:S02]  /*0820*/  LDCU.64 UR6, c[0x0][0x398] ;  /* 0x00007300ff0677ac */ /* 0x000e240008000a00 */
[----:B0-----:R-:W-:-:S04]  /*0830*/  ISETP.GE.AND P0, PT, R18, UR7, PT ;  /* 0x0000000712007c0c */ /* 0x001fc8000bf06270 */
[----:B------:R-:W-:-:S13]  /*0840*/  ISETP.GE.OR P0, PT, R19, UR6, P0 ;  /* 0x0000000613007c0c */ /* 0x000fda0008706670 */
[----:B------:R-:W-:Y:S05]  /*0850*/  @P0 EXIT ;  /* 0x000000000000094d */ /* 0x000fea0003800000 */
[----:B------:R-:W0:Y:S01]  /*0860*/  LDC.64 R2, c[0x0][0x390] ;  /* 0x0000e400ff027b82 */ /* 0x000e220000000a00 */
        /* <DEDUP_REMOVED lines=9> */
.L_x_512:
        /* <DEDUP_REMOVED lines=16> */
.L_x_544:


//--------------------- .text._Z15sgemm_coalcesedPKfS0_Pfiiiff --------------------------
	.section	.text._Z15sgemm_coalcesedPKfS0_Pfiiiff,"ax",@progbits
	.align	128
        .global         _Z15sgemm_coalcesedPKfS0_Pfiiiff
        .type           _Z15sgemm_coalcesedPKfS0_Pfiiiff,@function
        .size           _Z15sgemm_coalcesedPKfS0_Pfiiiff,(.L_x_545 - _Z15sgemm_coalcesedPKfS0_Pfiiiff)
        .other          _Z15sgemm_coalcesedPKfS0_Pfiiiff,@"STO_CUDA_ENTRY STV_DEFAULT"
_Z15sgemm_coalcesedPKfS0_Pfiiiff:
.text._Z15sgemm_coalcesedPKfS0_Pfiiiff:
[----:B------:R-:W-:Y:S01]  /*0000*/  LDC R1, c[0x0][0x37c] ;  /* 0x0000df00ff017b82 */ /* 0x000fe20000000800 */
[----:B------:R-:W0:Y:S07]  /*0010*/  S2R R7, SR_TID.Y ;  /* 0x0000000000077919 */ /* 0x000e2e0000002200 */
[----:B------:R-:W1:Y:S01]  /*0020*/  LDC R18, c[0x0][0x360] ;  /* 0x0000d800ff127b82 */ /* 0x000e620000000800 */
[----:B------:R-:W1:Y:S07]  /*0030*/  S2R R5, SR_TID.X ;  /* 0x0000000000057919 */ /* 0x000e6e0000002100 */
[----:B------:R-:W0:Y:S08]  /*0040*/  S2UR UR5, SR_CTAID.Y ;  /* 0x00000000000579c3 */ /* 0x000e300000002600 */
[----:B------:R-:W0:Y:S08]  /*0050*/  LDC R0, c[0x0][0x364] ;  /* 0x0000d900ff007b82 */ /* 0x000e300000000800 */
[----:B------:R-:W1:Y:S08]  /*0060*/  S2UR UR4, SR_CTAID.X ;  /* 0x00000000000479c3 */ /* 0x000e700000002500 */
[----:B------:R-:W2:Y:S01]  /*0070*/  LDC.64 R2, c[0x0][0x398] ;  /* 0x0000e600ff027b82 */ /* 0x000ea20000000a00 */
[----:B0-----:R-:W-:-:S02]  /*0080*/  IMAD R0, R0, UR5, R7 ;  /* 0x0000000500007c24 */ /* 0x001fc4000f8e0207 */
[----:B-1----:R-:W-:-:S03]  /*0090*/  IMAD R18, R18, UR4, R5 ;  /* 0x0000000412127c24 */ /* 0x002fc6000f8e0205 */
[----:B--2---:R-:W-:-:S04]  /*00a0*/  ISETP.GE.AND P0, PT, R0, R2, PT ;  /* 0x000000020000720c */ /* 0x004fc80003f06270 */
[----:B------:R-:W-:-:S13]  /*00b0*/  ISETP.GE.OR P0, PT, R18, R3, P0 ;  /* 0x000000031200720c */ /* 0x000fda0000706670 */
[----:B------:R-:W-:Y:S05]  /*00c0*/  @P0 EXIT ;  /* 0x000000000000094d */ /* 0x000fea0003800000 */
[----:B------:R-:W0:Y:S01]  /*00d0*/  LDC R19, c[0x0][0x3a0] ;  /* 0x0000e800ff137b82 */ /* 0x000e220000000800 */
[----:B------:R-:W1:Y:S01]  /*00e0*/  LDCU.64 UR4, c[0x0][0x358] ;  /* 0x00006b00ff0477ac */ /* 0x000e620008000a00 */
[----:B------:R-:W-:Y:S01]  /*00f0*/  HFMA2 R24, -RZ, RZ, 0, 0 ;  /* 0x00000000ff187431 */ /* 0x000fe200000001ff */
[----:B0-----:R-:W-:-:S13]  /*0100*/  ISETP.GE.AND P0, PT, R19, 0x1, PT ;  /* 0x000000011300780c */ /* 0x001fda0003f06270 */
[----:B-1----:R-:W-:Y:S05]  /*0110*/  @!P0 BRA `(.L_x_513) ;  /* 0x0000000400e08947 */ /* 0x002fea0003800000 */
[C---:B------:R-:W-:Y:S01]  /*0120*/  ISETP.GE.U32.AND P1, PT, R19.reuse, 0x8, PT ;  /* 0x000000081300780c */ /* 0x040fe20003f26070 */
[----:B------:R-:W-:Y:S01]  /*0130*/  IMAD R20, R0, R19, RZ ;  /* 0x0000001300147224 */ /* 0x000fe200078e02ff */
[----:B------:R-:W-:Y:S02]  /*0140*/  LOP3.LUT R27, R19, 0x7, RZ, 0xc0, !PT ;  /* 0x00000007131b7812 */ /* 0x000fe400078ec0ff */
[----:B------:R-:W-:Y:S02]  /*0150*/  MOV R24, RZ ;  /* 0x000000ff00187202 */ /* 0x000fe40000000f00 */
[----:B------:R-:W-:Y:S02]  /*0160*/  ISETP.NE.AND P0, PT, R27, RZ, PT ;  /* 0x000000ff1b00720c */ /* 0x000fe40003f05270 */
[----:B------:R-:W-:-:S05]  /*0170*/  MOV R21, RZ ;  /* 0x000000ff00157202 */ /* 0x000fca0000000f00 */
[----:B------:R-:W-:Y:S06]  /*0180*/  @!P1 BRA `(.L_x_514) ;  /* 0x0000000000c49947 */ /* 0x000fec0003800000 */
[----:B------:R-:W0:Y:S01]  /*0190*/  LDC.64 R4, c[0x0][0x380] ;  /* 0x0000e000ff047b82 */ /* 0x000e220000000a00 */
[----:B------:R-:W-:Y:S02]  /*01a0*/  LOP3.LUT R21, R19, 0x7ffffff8, RZ, 0xc0, !PT ;  /* 0x7ffffff813157812 */ /* 0x000fe400078ec0ff */
[----:B------:R-:W-:Y:S02]  /*01b0*/  MOV R24, RZ ;  /* 0x000000ff00187202 */ /* 0x000fe40000000f00 */
[----:B------:R-:W-:Y:S02]  /*01c0*/  MOV R2, R18 ;  /* 0x0000001200027202 */ /* 0x000fe40000000f00 */
[----:B------:R-:W-:Y:S01]  /*01d0*/  IADD3 R22, PT, PT, -R21, RZ, RZ ;  /* 0x000000ff15167210 */ /* 0x000fe20007ffe1ff */
[----:B0-----:R-:W-:-:S03]  /*01e0*/  IMAD.WIDE.U32 R4, R20, 0x4, R4 ;  /* 0x0000000414047825 */ /* 0x001fc600078e0004 */
[----:B------:R-:W-:-:S04]  /*01f0*/  IADD3 R6, P1, PT, R4, 0x10, RZ ;  /* 0x0000001004067810 */ /* 0x000fc80007f3e0ff */
[----:B------:R-:W-:-:S09]  /*0200*/  IADD3.X R7, PT, PT, RZ, R5, RZ, P1, !PT ;  /* 0x00000005ff077210 */ /* 0x000fd20000ffe4ff */
.L_x_515:
[----:B------:R-:W0:Y:S01]  /*0210*/  LDC.64 R16, c[0x0][0x388] ;  /* 0x0000e200ff107b82 */ /* 0x000e220000000a00 */
[----:B------:R-:W-:Y:S02]  /*0220*/  MOV R4, R6 ;  /* 0x0000000600047202 */ /* 0x000fe40000000f00 */
[----:B------:R-:W-:-:S05]  /*0230*/  MOV R5, R7 ;  /* 0x0000000700057202 */ /* 0x000fca0000000f00 */
[----:B------:R-:W2:Y:S04]  /*0240*/  LDG.E R25, desc[UR4][R4.64+-0x10] ;  /* 0xfffff00404197981 */ /* 0x000ea8000c1e1900 */
[----:B------:R-:W3:Y:S04]  /*0250*/  LDG.E R23, desc[UR4][R4.64+-0xc] ;  /* 0xfffff40404177981 */ /* 0x000ee8000c1e1900 */
[----:B------:R-:W4:Y:S04]  /*0260*/  LDG.E R29, desc[UR4][R4.64+-0x8] ;  /* 0xfffff804041d7981 */ /* 0x000f28000c1e1900 */
[----:B------:R-:W5:Y:S01]  /*0270*/  LDG.E R28, desc[UR4][R4.64+-0x4] ;  /* 0xfffffc04041c7981 */ /* 0x000f62000c1e1900 */
[----:B0-----:R-:W-:-:S05]  /*0280*/  IMAD.WIDE R16, R2, 0x4, R16 ;  /* 0x0000000402107825 */ /* 0x001fca00078e0210 */
[----:B------:R0:W2:Y:S01]  /*0290*/  LDG.E R26, desc[UR4][R16.64] ;  /* 0x00000004101a7981 */ /* 0x0000a2000c1e1900 */
[----:B------:R-:W-:-:S04]  /*02a0*/  IMAD.WIDE R14, R3, 0x4, R16 ;  /* 0x00000004030e7825 */ /* 0x000fc800078e0210 */
[C---:B------:R-:W-:Y:S02]  /*02b0*/  IMAD.WIDE R6, R3.reuse, 0x4, R14 ;  /* 0x0000000403067825 */ /* 0x040fe400078e020e */
[----:B------:R-:W3:Y:S02]  /*02c0*/  LDG.E R14, desc[UR4][R14.64] ;  /* 0x000000040e0e7981 */ /* 0x000ee4000c1e1900 */
[C---:B------:R-:W-:Y:S02]  /*02d0*/  IMAD.WIDE R10, R3.reuse, 0x4, R6 ;  /* 0x00000004030a7825 */ /* 0x040fe400078e0206 */
[----:B------:R-:W4:Y:S02]  /*02e0*/  LDG.E R6, desc[UR4][R6.64] ;  /* 0x0000000406067981 */ /* 0x000f24000c1e1900 */
[C---:B------:R-:W-:Y:S02]  /*02f0*/  IMAD.WIDE R8, R3.reuse, 0x4, R10 ;  /* 0x0000000403087825 */ /* 0x040fe400078e020a */
[----:B------:R-:W5:Y:S02]  /*0300*/  LDG.E R10, desc[UR4][R10.64] ;  /* 0x000000040a0a7981 */ /* 0x000f64000c1e1900 */
[----:B------:R-:W-:-:S02]  /*0310*/  IMAD.WIDE R12, R3, 0x4, R8 ;  /* 0x00000004030c7825 */ /* 0x000fc400078e0208 */
[----:B------:R-:W5:Y:S04]  /*0320*/  LDG.E R7, desc[UR4][R4.64] ;  /* 0x0000000404077981 */ /* 0x000f68000c1e1900 */
[----:B------:R-:W5:Y:S01]  /*0330*/  LDG.E R8, desc[UR4][R8.64] ;  /* 0x0000000408087981 */ /* 0x000f62000c1e1900 */
[----:B0-----:R-:W-:-:S03]  /*0340*/  IMAD.WIDE R16, R3, 0x4, R12 ;  /* 0x0000000403107825 */ /* 0x001fc600078e020c */
[----:B------:R-:W5:Y:S04]  /*0350*/  LDG.E R12, desc[UR4][R12.64] ;  /* 0x000000040c0c7981 */ /* 0x000f68000c1e1900 */
[----:B------:R-:W5:Y:S04]  /*0360*/  LDG.E R15, desc[UR4][R16.64] ;  /* 0x00000004100f7981 */ /* 0x000f68000c1e1900 */
[----:B------:R-:W5:Y:S04]  /*0370*/  LDG.E R9, desc[UR4][R4.64+0x4] ;  /* 0x0000040404097981 */ /* 0x000f68000c1e1900 */
[----:B------:R-:W5:Y:S01]  /*0380*/  LDG.E R11, desc[UR4][R4.64+0xc] ;  /* 0x00000c04040b7981 */ /* 0x000f62000c1e1900 */
[----:B--2---:R-:W-:Y:S01]  /*0390*/  FFMA R26, R25, R26, R24 ;  /* 0x0000001a191a7223 */ /* 0x004fe20000000018 */
[----:B------:R-:W-:-:S02]  /*03a0*/  IMAD.WIDE R24, R3, 0x4, R16 ;  /* 0x0000000403187825 */ /* 0x000fc400078e0210 */
[----:B------:R-:W2:Y:S04]  /*03b0*/  LDG.E R16, desc[UR4][R4.64+0x8] ;  /* 0x0000080404107981 */ /* 0x000ea8000c1e1900 */
[----:B------:R-:W2:Y:S01]  /*03c0*/  LDG.E R24, desc[UR4][R24.64] ;  /* 0x0000000418187981 */ /* 0x000ea2000c1e1900 */
[----:B---3--:R-:W-:Y:S01]  /*03d0*/  FFMA R14, R23, R14, R26 ;  /* 0x0000000e170e7223 */ /* 0x008fe2000000001a */
[----:B------:R-:W-:-:S03]  /*03e0*/  IADD3 R22, PT, PT, R22, 0x8, RZ ;  /* 0x0000000816167810 */ /* 0x000fc60007ffe0ff */
[----:B----4-:R-:W-:Y:S01]  /*03f0*/  FFMA R29, R29, R6, R14 ;  /* 0x000000061d1d7223 */ /* 0x010fe2000000000e */
[----:B------:R-:W-:-:S03]  /*0400*/  ISETP.NE.AND P1, PT, R22, RZ, PT ;  /* 0x000000ff1600720c */ /* 0x000fc60003f25270 */
[----:B-----5:R-:W-:Y:S01]  /*0410*/  FFMA R10, R28, R10, R29 ;  /* 0x0000000a1c0a7223 */ /* 0x020fe2000000001d */
[----:B------:R-:W-:-:S03]  /*0420*/  IADD3 R6, P2, PT, R4, 0x20, RZ ;  /* 0x0000002004067810 */ /* 0x000fc60007f5e0ff */
[----:B------:R-:W-:Y:S01]  /*0430*/  FFMA R8, R7, R8, R10 ;  /* 0x0000000807087223 */ /* 0x000fe2000000000a */
[----:B------:R-:W-:Y:S02]  /*0440*/  IADD3.X R7, PT, PT, RZ, R5, RZ, P2, !PT ;  /* 0x00000005ff077210 */ /* 0x000fe400017fe4ff */
[----:B------:R-:W-:Y:S01]  /*0450*/  LEA R2, R3, R2, 0x3 ;  /* 0x0000000203027211 */ /* 0x000fe200078e18ff */
[----:B------:R-:W-:-:S04]  /*0460*/  FFMA R9, R9, R12, R8 ;  /* 0x0000000c09097223 */ /* 0x000fc80000000008 */
[----:B--2---:R-:W-:-:S04]  /*0470*/  FFMA R16, R16, R15, R9 ;  /* 0x0000000f10107223 */ /* 0x004fc80000000009 */
[----:B------:R-:W-:Y:S01]  /*0480*/  FFMA R24, R11, R24, R16 ;  /* 0x000000180b187223 */ /* 0x000fe20000000010 */
[----:B------:R-:W-:Y:S06]  /*0490*/  @P1 BRA `(.L_x_515) ;  /* 0xfffffffc005c1947 */ /* 0x000fec000383ffff */
.L_x_514:
[----:B------:R-:W-:Y:S05]  /*04a0*/  @!P0 BRA `(.L_x_513) ;  /* 0x0000000000fc8947 */ /* 0x000fea0003800000 */
[----:B------:R-:W-:Y:S02]  /*04b0*/  ISETP.GE.U32.AND P1, PT, R27, 0x4, PT ;  /* 0x000000041b00780c */ /* 0x000fe40003f26070 */
[----:B------:R-:W-:-:S04]  /*04c0*/  LOP3.LUT R2, R19, 0x3, RZ, 0xc0, !PT ;  /* 0x0000000313027812 */ /* 0x000fc800078ec0ff */
[----:B------:R-:W-:-:S07]  /*04d0*/  ISETP.NE.AND P0, PT, R2, RZ, PT ;  /* 0x000000ff0200720c */ /* 0x000fce0003f05270 */
[----:B------:R-:W-:Y:S06]  /*04e0*/  @!P1 BRA `(.L_x_516) ;  /* 0x00000000006c9947 */ /* 0x000fec0003800000 */
[----:B------:R-:W0:Y:S01]  /*04f0*/  LDC.64 R6, c[0x0][0x388] ;  /* 0x0000e200ff067b82 */ /* 0x000e220000000a00 */
[----:B------:R-:W1:Y:S01]  /*0500*/  LDCU.64 UR6, c[0x0][0x380] ;  /* 0x00007000ff0677ac */ /* 0x000e620008000a00 */
[----:B------:R-:W-:Y:S01]  /*0510*/  IMAD R9, R21, R3, R18 ;  /* 0x0000000315097224 */ /* 0x000fe200078e0212 */
[CC--:B------:R-:W-:Y:S02]  /*0520*/  IADD3 R5, PT, PT, R20.reuse, R21.reuse, RZ ;  /* 0x0000001514057210 */ /* 0x0c0fe40007ffe0ff */
[----:B------:R-:W-:-:S03]  /*0530*/  IADD3 R10, P1, PT, R20, R21, RZ ;  /* 0x00000015140a7210 */ /* 0x000fc60007f3e0ff */
[----:B------:R-:W2:Y:S01]  /*0540*/  LDC.64 R14, c[0x0][0x380] ;  /* 0x0000e000ff0e7b82 */ /* 0x000ea20000000a00 */
[----:B0-----:R-:W-:-:S04]  /*0550*/  IMAD.WIDE R6, R9, 0x4, R6 ;  /* 0x0000000409067825 */ /* 0x001fc800078e0206 */
[----:B------:R-:W-:Y:S02]  /*0560*/  IMAD.WIDE R8, R3, 0x4, R6 ;  /* 0x0000000403087825 */ /* 0x000fe400078e0206 */
[----:B------:R-:W3:Y:S02]  /*0570*/  LDG.E R6, desc[UR4][R6.64] ;  /* 0x0000000406067981 */ /* 0x000ee4000c1e1900 */
[----:B--2---:R-:W-:Y:S01]  /*0580*/  IMAD.WIDE.U32 R14, R5, 0x4, R14 ;  /* 0x00000004050e7825 */ /* 0x004fe200078e000e */
[----:B------:R-:W-:Y:S02]  /*0590*/  IADD3.X R5, PT, PT, RZ, RZ, RZ, P1, !PT ;  /* 0x000000ffff057210 */ /* 0x000fe40000ffe4ff */
[----:B-1----:R-:W-:-:S03]  /*05a0*/  LEA R4, P1, R10, UR6, 0x2 ;  /* 0x000000060a047c11 */ /* 0x002fc6000f8210ff */
[----:B------:R-:W3:Y:S01]  /*05b0*/  LDG.E R15, desc[UR4][R14.64] ;  /* 0x000000040e0f7981 */ /* 0x000ee2000c1e1900 */
[----:B------:R-:W-:Y:S01]  /*05c0*/  LEA.HI.X R5, R10, UR7, R5, 0x2, P1 ;  /* 0x000000070a057c11 */ /* 0x000fe200088f1405 */
[C---:B------:R-:W-:Y:S02]  /*05d0*/  IMAD.WIDE R10, R3.reuse, 0x4, R8 ;  /* 0x00000004030a7825 */ /* 0x040fe400078e0208 */
[----:B------:R-:W2:Y:S04]  /*05e0*/  LDG.E R8, desc[UR4][R8.64] ;  /* 0x0000000408087981 */ /* 0x000ea8000c1e1900 */
[----:B------:R-:W2:Y:S01]  /*05f0*/  LDG.E R17, desc[UR4][R4.64+0x4] ;  /* 0x0000040404117981 */ /* 0x000ea2000c1e1900 */
[----:B------:R-:W-:-:S03]  /*0600*/  IMAD.WIDE R12, R3, 0x4, R10 ;  /* 0x00000004030c7825 */ /* 0x000fc600078e020a */
[----:B------:R-:W4:Y:S04]  /*0610*/  LDG.E R22, desc[UR4][R10.64] ;  /* 0x000000040a167981 */ /* 0x000f28000c1e1900 */
[----:B------:R-:W4:Y:S04]  /*0620*/  LDG.E R16, desc[UR4][R4.64+0x8] ;  /* 0x0000080404107981 */ /* 0x000f28000c1e1900 */
[----:B------:R-:W5:Y:S04]  /*0630*/  LDG.E R23, desc[UR4][R4.64+0xc] ;  /* 0x00000c0404177981 */ /* 0x000f68000c1e1900 */
[----:B------:R-:W5:Y:S01]  /*0640*/  LDG.E R12, desc[UR4][R12.64] ;  /* 0x000000040c0c7981 */ /* 0x000f62000c1e1900 */
[----:B------:R-:W-:Y:S01]  /*0650*/  IADD3 R21, PT, PT, R21, 0x4, RZ ;  /* 0x0000000415157810 */ /* 0x000fe20007ffe0ff */
[----:B---3--:R-:W-:-:S04]  /*0660*/  FFMA R24, R15, R6, R24 ;  /* 0x000000060f187223 */ /* 0x008fc80000000018 */
[----:B--2---:R-:W-:-:S04]  /*0670*/  FFMA R17, R17, R8, R24 ;  /* 0x0000000811117223 */ /* 0x004fc80000000018 */
[----:B----4-:R-:W-:-:S04]  /*0680*/  FFMA R16, R16, R22, R17 ;  /* 0x0000001610107223 */ /* 0x010fc80000000011 */
[----:B-----5:R-:W-:-:S07]  /*0690*/  FFMA R24, R23, R12, R16 ;  /* 0x0000000c17187223 */ /* 0x020fce0000000010 */
.L_x_516:
[----:B------:R-:W-:Y:S05]  /*06a0*/  @!P0 BRA `(.L_x_513) ;  /* 0x00000000007c8947 */ /* 0x000fea0003800000 */
[----:B------:R-:W-:Y:S01]  /*06b0*/  ISETP.NE.AND P1, PT, R2, 0x1, PT ;  /* 0x000000010200780c */ /* 0x000fe20003f25270 */
[----:B------:R-:W0:Y:S01]  /*06c0*/  LDC.64 R12, c[0x0][0x380] ;  /* 0x0000e000ff0c7b82 */ /* 0x000e220000000a00 */
[----:B------:R-:W-:-:S04]  /*06d0*/  LOP3.LUT R19, R19, 0x1, RZ, 0xc0, !PT ;  /* 0x0000000113137812 */ /* 0x000fc800078ec0ff */
[----:B------:R-:W-:-:S03]  /*06e0*/  ISETP.NE.U32.AND P0, PT, R19, 0x1, PT ;  /* 0x000000011300780c */ /* 0x000fc60003f05070 */
[----:B------:R-:W1:Y:S04]  /*06f0*/  LDC.64 R10, c[0x0][0x388] ;  /* 0x0000e200ff0a7b82 */ /* 0x000e680000000a00 */
[CC--:B------:R-:W-:Y:S02]  /*0700*/  @P1 IADD3 R15, PT, PT, R20.reuse, R21.reuse, RZ ;  /* 0x00000015140f1210 */ /* 0x0c0fe40007ffe0ff */
[----:B------:R-:W-:Y:S02]  /*0710*/  @P1 IADD3 R2, P2, PT, R20, R21, RZ ;  /* 0x0000001514021210 */ /* 0x000fe40007f5e0ff */
[----:B------:R-:W2:Y:S02]  /*0720*/  @P1 LDC.64 R4, c[0x0][0x380] ;  /* 0x0000e000ff041b82 */ /* 0x000ea40000000a00 */
[----:B------:R-:W-:-:S06]  /*0730*/  @P1 IADD3.X R14, PT, PT, RZ, RZ, RZ, P2, !PT ;  /* 0x000000ffff0e1210 */ /* 0x000fcc00017fe4ff */
[----:B------:R-:W3:Y:S01]  /*0740*/  LDC.64 R6, c[0x0][0x380] ;  /* 0x0000e000ff067b82 */ /* 0x000ee20000000a00 */
[----:B0-----:R-:W-:-:S04]  /*0750*/  @P1 IMAD.WIDE.U32 R12, R15, 0x4, R12 ;  /* 0x000000040f0c1825 */ /* 0x001fc800078e000c */
[C---:B------:R-:W-:Y:S01]  /*0760*/  @P1 IMAD R15, R21.reuse, R3, R18 ;  /* 0x00000003150f1224 */ /* 0x040fe200078e0212 */
[----:B------:R-:W-:Y:S01]  /*0770*/  @P1 IADD3 R21, PT, PT, R21, 0x2, RZ ;  /* 0x0000000215151810 */ /* 0x000fe20007ffe0ff */
[----:B------:R-:W4:Y:S01]  /*0780*/  @P1 LDG.E R13, desc[UR4][R12.64] ;  /* 0x000000040c0d1981 */ /* 0x000f22000c1e1900 */
[----:B------:R-:W0:Y:S01]  /*0790*/  LDC.64 R8, c[0x0][0x388] ;  /* 0x0000e200ff087b82 */ /* 0x000e220000000a00 */
[----:B-1----:R-:W-:Y:S01]  /*07a0*/  @P1 IMAD.WIDE R10, R15, 0x4, R10 ;  /* 0x000000040f0a1825 */ /* 0x002fe200078e020a */
[----:B------:R-:W-:Y:S02]  /*07b0*/  @!P0 IADD3 R17, PT, PT, R20, R21, RZ ;  /* 0x0000001514118210 */ /* 0x000fe40007ffe0ff */
[----:B--2---:R-:W-:Y:S01]  /*07c0*/  @P1 LEA R4, P2, R2, R4, 0x2 ;  /* 0x0000000402041211 */ /* 0x004fe200078410ff */
[----:B------:R-:W-:-:S03]  /*07d0*/  @!P0 IMAD R21, R21, R3, R18 ;  /* 0x0000000315158224 */ /* 0x000fc600078e0212 */
[----:B------:R-:W-:Y:S01]  /*07e0*/  @P1 LEA.HI.X R5, R2, R5, R14, 0x2, P2 ;  /* 0x0000000502051211 */ /* 0x000fe200010f140e */
[----:B------:R-:W-:Y:S01]  /*07f0*/  @P1 IMAD.WIDE R14, R3, 0x4, R10 ;  /* 0x00000004030e1825 */ /* 0x000fe200078e020a */
[----:B------:R-:W4:Y:S03]  /*0800*/  @P1 LDG.E R2, desc[UR4][R10.64] ;  /* 0x000000040a021981 */ /* 0x000f26000c1e1900 */
[----:B---3--:R-:W-:Y:S01]  /*0810*/  @!P0 IMAD.WIDE.U32 R6, R17, 0x4, R6 ;  /* 0x0000000411068825 */ /* 0x008fe200078e0006 */
[----:B------:R-:W2:Y:S04]  /*0820*/  @P1 LDG.E R5, desc[UR4][R4.64+0x4] ;  /* 0x0000040404051981 */ /* 0x000ea8000c1e1900 */
[----:B------:R-:W2:Y:S01]  /*0830*/  @P1 LDG.E R14, desc[UR4][R14.64] ;  /* 0x000000040e0e1981 */ /* 0x000ea2000c1e1900 */
[----:B0-----:R-:W-:-:S03]  /*0840*/  @!P0 IMAD.WIDE R8, R21, 0x4, R8 ;  /* 0x0000000415088825 */ /* 0x001fc600078e0208 */
[----:B------:R-:W3:Y:S04]  /*0850*/  @!P0 LDG.E R7, desc[UR4][R6.64] ;  /* 0x0000000406078981 */ /* 0x000ee8000c1e1900 */
[----:B------:R-:W3:Y:S01]  /*0860*/  @!P0 LDG.E R8, desc[UR4][R8.64] ;  /* 0x0000000408088981 */ /* 0x000ee2000c1e1900 */
[----:B----4-:R-:W-:-:S04]  /*0870*/  @P1 FFMA R2, R13, R2, R24 ;  /* 0x000000020d021223 */ /* 0x010fc80000000018 */
[----:B--2---:R-:W-:-:S04]  /*0880*/  @P1 FFMA R24, R5, R14, R2 ;  /* 0x0000000e05181223 */ /* 0x004fc80000000002 */
[----:B---3--:R-:W-:-:S07]  /*0890*/  @!P0 FFMA R24, R7, R8, R24 ;  /* 0x0000000807188223 */ /* 0x008fce0000000018 */
.L_x_513:
[----:B------:R-:W0:Y:S01]  /*08a0*/  LDC.64 R4, c[0x0][0x390] ;  /* 0x0000e400ff047b82 */ /* 0x000e220000000a00 */
[----:B------:R-:W-:Y:S01]  /*08b0*/  IMAD R3, R0, R3, R18 ;  /* 0x0000000300037224 */ /* 0x000fe200078e0212 */
        /* <DEDUP_REMOVED lines=8> */
.L_x_517:
        /* <DEDUP_REMOVED lines=12> */
.L_x_545:


//--------------------- .text._Z11sgemm_naivePKfS0_Pfiiiff --------------------------
	.section	.text._Z11sgemm_naivePKfS0_Pfiiiff,"ax",@progbits
	.align	128
        .global         _Z11sgemm_naivePKfS0_Pfiiiff
        .type           _Z11sgemm_naivePKfS0_Pfiiiff,@function
        .size           _Z11sgemm_naivePKfS0_Pfiiiff,(.L_x_546 - _Z11sgemm_naivePKfS0_Pfiiiff)
        .other          _Z11sgemm_naivePKfS0_Pfiiiff,@"STO_CUDA_ENTRY STV_DEFAULT"
_Z11sgemm_naivePKfS0_Pfiiiff:
.text._Z11sgemm_naivePKfS0_Pfiiiff:
        /* <DEDUP_REMOVED lines=25> */
[----:B------:R-:W0:Y:S01]  /*0190*/  LDCU.64 UR4, c[0x0][0x380] ;  /* 0x00007000ff0477ac */ /* 0x000e220008000a00 */
[----:B------:R-:W-:Y:S02]  /*01a0*/  LOP3.LUT R19, R17, 0x7ffffff8, RZ, 0xc0, !PT ;  /* 0x7ffffff811137812 */ /* 0x000fe400078ec0ff */
[----:B------:R-:W-:Y:S02]  /*01b0*/  MOV R26, RZ ;  /* 0x000000ff001a7202 */ /* 0x000fe40000000f00 */
[----:B------:R-:W-:Y:S02]  /*01c0*/  MOV R2, R18 ;  /* 0x0000001200027202 */ /* 0x000fe40000000f00 */
[----:B------:R-:W-:Y:S02]  /*01d0*/  MOV R22, R16 ;  /* 0x0000001000167202 */ /* 0x000fe40000000f00 */
[----:B------:R-:W-:Y:S01]  /*01e0*/  IADD3 R20, PT, PT, -R19, RZ, RZ ;  /* 0x000000ff13147210 */ /* 0x000fe20007ffe1ff */
[----:B0-----:R-:W-:-:S04]  /*01f0*/  UIADD3 UR4, UP0, UPT, UR4, 0x10, URZ ;  /* 0x0000001004047890 */ /* 0x001fc8000ff1e0ff */
[----:B------:R-:W-:-:S12]  /*0200*/  UIADD3.X UR5, UPT, UPT, URZ, UR5, URZ, UP0, !UPT ;  /* 0x00000005ff057290 */ /* 0x000fd800087fe4ff */
.L_x_520:
[----:B------:R-:W0:Y:S01]  /*0210*/  LDC.64 R14, c[0x0][0x388] ;  /* 0x0000e200ff0e7b82 */ /* 0x000e220000000a00 */
[----:B------:R-:W-:Y:S02]  /*0220*/  MOV R4, UR4 ;  /* 0x0000000400047c02 */ /* 0x000fe40008000f00 */
[----:B------:R-:W-:-:S03]  /*0230*/  MOV R5, UR5 ;  /* 0x0000000500057c02 */ /* 0x000fc60008000f00 */
[----:B------:R-:W-:-:S05]  /*0240*/  IMAD.WIDE R4, R2, 0x4, R4 ;  /* 0x0000000402047825 */ /* 0x000fca00078e0204 */
[----:B------:R-:W2:Y:S04]  /*0250*/  LDG.E R21, desc[UR6][R4.64+-0x10] ;  /* 0xfffff00604157981 */ /* 0x000ea8000c1e1900 */
[----:B------:R-:W3:Y:S04]  /*0260*/  LDG.E R23, desc[UR6][R4.64+-0xc] ;  /* 0xfffff40604177981 */ /* 0x000ee8000c1e1900 */
[----:B------:R-:W4:Y:S01]  /*0270*/  LDG.E R29, desc[UR6][R4.64+-0x8] ;  /* 0xfffff806041d7981 */ /* 0x000f22000c1e1900 */
[----:B0-----:R-:W-:-:S05]  /*0280*/  IMAD.WIDE R14, R22, 0x4, R14 ;  /* 0x00000004160e7825 */ /* 0x001fca00078e020e */
[----:B------:R0:W2:Y:S01]  /*0290*/  LDG.E R24, desc[UR6][R14.64] ;  /* 0x000000060e187981 */ /* 0x0000a2000c1e1900 */
[----:B------:R-:W-:-:S04]  /*02a0*/  IMAD.WIDE R12, R3, 0x4, R14 ;  /* 0x00000004030c7825 */ /* 0x000fc800078e020e */
[C---:B------:R-:W-:Y:S02]  /*02b0*/  IMAD.WIDE R6, R3.reuse, 0x4, R12 ;  /* 0x0000000403067825 */ /* 0x040fe400078e020c */
[----:B------:R-:W3:Y:S02]  /*02c0*/  LDG.E R12, desc[UR6][R12.64] ;  /* 0x000000060c0c7981 */ /* 0x000ee4000c1e1900 */
[C---:B------:R-:W-:Y:S02]  /*02d0*/  IMAD.WIDE R8, R3.reuse, 0x4, R6 ;  /* 0x0000000403087825 */ /* 0x040fe400078e0206 */
[----:B------:R1:W4:Y:S02]  /*02e0*/  LDG.E R28, desc[UR6][R6.64] ;  /* 0x00000006061c7981 */ /* 0x000324000c1e1900 */
[C---:B------:R-:W-:Y:S02]  /*02f0*/  IMAD.WIDE R10, R3.reuse, 0x4, R8 ;  /* 0x00000004030a7825 */ /* 0x040fe400078e0208 */
[----:B------:R-:W5:Y:S02]  /*0300*/  LDG.E R8, desc[UR6][R8.64] ;  /* 0x0000000608087981 */ /* 0x000f64000c1e1900 */
[----:B0-----:R-:W-:-:S05]  /*0310*/  IMAD.WIDE R14, R3, 0x4, R10 ;  /* 0x00000004030e7825 */ /* 0x001fca00078e020a */
        /* <DEDUP_REMOVED lines=8> */
[----:B-1----:R-:W-:-:S03]  /*03a0*/  IMAD.WIDE R6, R3, 0x4, R26 ;  /* 0x0000000403067825 */ /* 0x002fc600078e021a */
[----:B------:R-:W2:Y:S04]  /*03b0*/  LDG.E R15, desc[UR6][R4.64+0xc] ;  /* 0x00000c06040f7981 */ /* 0x000ea8000c1e1900 */
[----:B------:R-:W2:Y:S04]  /*03c0*/  LDG.E R6, desc[UR6][R6.64] ;  /* 0x0000000606067981 */ /* 0x000ea8000c1e1900 */
[----:B------:R-:W2:Y:S01]  /*03d0*/  LDG.E R5, desc[UR6][R26.64] ;  /* 0x000000061a057981 */ /* 0x000ea2000c1e1900 */
[----:B---3--:R-:W-:Y:S01]  /*03e0*/  FFMA R12, R23, R12, R24 ;  /* 0x0000000c170c7223 */ /* 0x008fe20000000018 */
[----:B------:R-:W-:-:S03]  /*03f0*/  IADD3 R20, PT, PT, R20, 0x8, RZ ;  /* 0x0000000814147810 */ /* 0x000fc60007ffe0ff */
[----:B----4-:R-:W-:Y:S01]  /*0400*/  FFMA R12, R29, R28, R12 ;  /* 0x0000001c1d0c7223 */ /* 0x010fe2000000000c */
[----:B------:R-:W-:Y:S02]  /*0410*/  ISETP.NE.AND P1, PT, R20, RZ, PT ;  /* 0x000000ff1400720c */ /* 0x000fe40003f25270 */
[----:B------:R-:W-:Y:S01]  /*0420*/  LEA R22, R3, R22, 0x3 ;  /* 0x0000001603167211 */ /* 0x000fe200078e18ff */
[----:B-----5:R-:W-:Y:S01]  /*0430*/  FFMA R8, R11, R8, R12 ;  /* 0x000000080b087223 */ /* 0x020fe2000000000c */
[----:B------:R-:W-:-:S03]  /*0440*/  IADD3 R2, PT, PT, R2, 0x8, RZ ;  /* 0x0000000802027810 */ /* 0x000fc60007ffe0ff */
[----:B--2---:R-:W-:-:S04]  /*0450*/  FFMA R9, R21, R9, R8 ;  /* 0x0000000915097223 */ /* 0x004fc80000000008 */
[----:B------:R-:W-:-:S04]  /*0460*/  FFMA R9, R14, R13, R9 ;  /* 0x0000000d0e097223 */ /* 0x000fc80000000009 */
[----:B------:R-:W-:-:S04]  /*0470*/  FFMA R10, R10, R5, R9 ;  /* 0x000000050a0a7223 */ /* 0x000fc80000000009 */
[----:B------:R-:W-:Y:S01]  /*0480*/  FFMA R26, R15, R6, R10 ;  /* 0x000000060f1a7223 */ /* 0x000fe2000000000a */
[----:B------:R-:W-:Y:S06]  /*0490*/  @P1 BRA `(.L_x_520) ;  /* 0xfffffffc005c1947 */ /* 0x000fec000383ffff */
.L_x_519:
[----:B------:R-:W-:Y:S05]  /*04a0*/  @!P0 BRA `(.L_x_518) ;  /* 0x0000000000d48947 */ /* 0x000fea0003800000 */
[----:B------:R-:W-:Y:S02]  /*04b0*/  ISETP.GE.U32.AND P0, PT, R25, 0x4, PT ;  /* 0x000000041900780c */ /* 0x000fe40003f06070 */
[----:B------:R-:W-:-:S04]  /*04c0*/  LOP3.LUT R2, R17, 0x3, RZ, 0xc0, !PT ;  /* 0x0000000311027812 */ /* 0x000fc800078ec0ff */
[----:B------:R-:W-:-:S07]  /*04d0*/  ISETP.NE.AND P1, PT, R2, RZ, PT ;  /* 0x000000ff0200720c */ /* 0x000fce0003f25270 */
[----:B------:R-:W-:Y:S06]  /*04e0*/  @!P0 BRA `(.L_x_521) ;  /* 0x0000000000588947 */ /* 0x000fec0003800000 */
[----:B------:R-:W0:Y:S01]  /*04f0*/  LDC.64 R10, c[0x0][0x388] ;  /* 0x0000e200ff0a7b82 */ /* 0x000e220000000a00 */
[----:B------:R-:W-:Y:S01]  /*0500*/  IMAD R9, R19, R3, R16 ;  /* 0x0000000313097224 */ /* 0x000fe200078e0210 */
[----:B------:R-:W-:-:S06]  /*0510*/  IADD3 R7, PT, PT, R18, R19, RZ ;  /* 0x0000001312077210 */ /* 0x000fcc0007ffe0ff */
[----:B------:R-:W1:Y:S01]  /*0520*/  LDC.64 R4, c[0x0][0x380] ;  /* 0x0000e000ff047b82 */ /* 0x000e620000000a00 */
[----:B0-----:R-:W-:-:S04]  /*0530*/  IMAD.WIDE R10, R9, 0x4, R10 ;  /* 0x00000004090a7825 */ /* 0x001fc800078e020a */
[----:B------:R-:W-:Y:S02]  /*0540*/  IMAD.WIDE R12, R3, 0x4, R10 ;  /* 0x00000004030c7825 */ /* 0x000fe400078e020a */
[----:B------:R-:W2:Y:S02]  /*0550*/  LDG.E R10, desc[UR6][R10.64] ;  /* 0x000000060a0a7981 */ /* 0x000ea4000c1e1900 */
[----:B-1----:R-:W-:-:S04]  /*0560*/  IMAD.WIDE R4, R7, 0x4, R4 ;  /* 0x0000000407047825 */ /* 0x002fc800078e0204 */
[C---:B------:R-:W-:Y:S01]  /*0570*/  IMAD.WIDE R6, R3.reuse, 0x4, R12 ;  /* 0x0000000403067825 */ /* 0x040fe200078e020c */
[----:B------:R-:W2:Y:S04]  /*0580*/  LDG.E R15, desc[UR6][R4.64] ;  /* 0x00000006040f7981 */ /* 0x000ea8000c1e1900 */
[----:B------:R-:W3:Y:S01]  /*0590*/  LDG.E R12, desc[UR6][R12.64] ;  /* 0x000000060c0c7981 */ /* 0x000ee2000c1e1900 */
[----:B------:R-:W-:-:S03]  /*05a0*/  IMAD.WIDE R8, R3, 0x4, R6 ;  /* 0x0000000403087825 */ /* 0x000fc600078e0206 */
[----:B------:R-:W3:Y:S04]  /*05b0*/  LDG.E R14, desc[UR6][R4.64+0x4] ;  /* 0x00000406040e7981 */ /* 0x000ee8000c1e1900 */
[----:B------:R-:W4:Y:S04]  /*05c0*/  LDG.E R20, desc[UR6][R6.64] ;  /* 0x0000000606147981 */ /* 0x000f28000c1e1900 */
[----:B------:R-:W4:Y:S04]  /*05d0*/  LDG.E R21, desc[UR6][R4.64+0x8] ;  /* 0x0000080604157981 */ /* 0x000f28000c1e1900 */
[----:B------:R-:W5:Y:S04]  /*05e0*/  LDG.E R23, desc[UR6][R4.64+0xc] ;  /* 0x00000c0604177981 */ /* 0x000f68000c1e1900 */
[----:B------:R-:W5:Y:S01]  /*05f0*/  LDG.E R8, desc[UR6][R8.64] ;  /* 0x0000000608087981 */ /* 0x000f62000c1e1900 */
[----:B------:R-:W-:Y:S01]  /*0600*/  IADD3 R19, PT, PT, R19, 0x4, RZ ;  /* 0x0000000413137810 */ /* 0x000fe20007ffe0ff */
[----:B--2---:R-:W-:-:S04]  /*0610*/  FFMA R15, R15, R10, R26 ;  /* 0x0000000a0f0f7223 */ /* 0x004fc8000000001a */
[----:B---3--:R-:W-:-:S04]  /*0620*/  FFMA R14, R14, R12, R15 ;  /* 0x0000000c0e0e7223 */ /* 0x008fc8000000000f */
[----:B----4-:R-:W-:-:S04]  /*0630*/  FFMA R14, R21, R20, R14 ;  /* 0x00000014150e7223 */ /* 0x010fc8000000000e */
[----:B-----5:R-:W-:-:S07]  /*0640*/  FFMA R26, R23, R8, R14 ;  /* 0x00000008171a7223 */ /* 0x020fce000000000e */
.L_x_521:
[----:B------:R-:W-:Y:S05]  /*0650*/  @!P1 BRA `(.L_x_518) ;  /* 0x0000000000689947 */ /* 0x000fea0003800000 */
[----:B------:R-:W0:Y:S01]  /*0660*/  LDC.64 R10, c[0x0][0x388] ;  /* 0x0000e200ff0a7b82 */ /* 0x000e220000000a00 */
[----:B------:R-:W-:Y:S02]  /*0670*/  ISETP.NE.AND P0, PT, R2, 0x1, PT ;  /* 0x000000010200780c */ /* 0x000fe40003f05270 */
[----:B------:R-:W-:-:S04]  /*0680*/  LOP3.LUT R17, R17, 0x1, RZ, 0xc0, !PT ;  /* 0x0000000111117812 */ /* 0x000fc800078ec0ff */
[----:B------:R-:W-:Y:S01]  /*0690*/  ISETP.NE.U32.AND P1, PT, R17, 0x1, PT ;  /* 0x000000011100780c */ /* 0x000fe20003f25070 */
[----:B------:R-:W1:Y:S06]  /*06a0*/  LDC.64 R8, c[0x0][0x380] ;  /* 0x0000e000ff087b82 */ /* 0x000e6c0000000a00 */
[C---:B------:R-:W-:Y:S01]  /*06b0*/  @P0 IMAD R15, R19.reuse, R3, R16 ;  /* 0x00000003130f0224 */ /* 0x040fe200078e0210 */
[----:B------:R-:W-:Y:S01]  /*06c0*/  @P0 IADD3 R13, PT, PT, R18, R19, RZ ;  /* 0x00000013120d0210 */ /* 0x000fe20007ffe0ff */
[----:B------:R-:W2:Y:S01]  /*06d0*/  LDC.64 R6, c[0x0][0x380] ;  /* 0x0000e000ff067b82 */ /* 0x000ea20000000a00 */
[----:B------:R-:W-:-:S07]  /*06e0*/  @P0 IADD3 R19, PT, PT, R19, 0x2, RZ ;  /* 0x0000000213130810 */ /* 0x000fce0007ffe0ff */
[----:B------:R-:W3:Y:S01]  /*06f0*/  LDC.64 R4, c[0x0][0x388] ;  /* 0x0000e200ff047b82 */ /* 0x000ee20000000a00 */
[----:B0-----:R-:W-:Y:S01]  /*0700*/  @P0 IMAD.WIDE R10, R15, 0x4, R10 ;  /* 0x000000040f0a0825 */ /* 0x001fe200078e020a */
[----:B------:R-:W-:-:S03]  /*0710*/  @!P1 IADD3 R15, PT, PT, R18, R19, RZ ;  /* 0x00000013120f9210 */ /* 0x000fc60007ffe0ff */
[----:B------:R-:W-:Y:S01]  /*0720*/  @!P1 IMAD R19, R19, R3, R16 ;  /* 0x0000000313139224 */ /* 0x000fe200078e0210 */
[----:B------:R-:W4:Y:S01]  /*0730*/  @P0 LDG.E R2, desc[UR6][R10.64] ;  /* 0x000000060a020981 */ /* 0x000f22000c1e1900 */
[----:B-1----:R-:W-:-:S04]  /*0740*/  @P0 IMAD.WIDE R8, R13, 0x4, R8 ;  /* 0x000000040d080825 */ /* 0x002fc800078e0208 */
[----:B------:R-:W-:Y:S01]  /*0750*/  @P0 IMAD.WIDE R12, R3, 0x4, R10 ;  /* 0x00000004030c0825 */ /* 0x000fe200078e020a */
[----:B------:R-:W4:Y:S03]  /*0760*/  @P0 LDG.E R17, desc[UR6][R8.64] ;  /* 0x0000000608110981 */ /* 0x000f26000c1e1900 */
[----:B--2---:R-:W-:Y:S01]  /*0770*/  @!P1 IMAD.WIDE R6, R15, 0x4, R6 ;  /* 0x000000040f069825 */ /* 0x004fe200078e0206 */
[----:B------:R-:W2:Y:S04]  /*0780*/  @P0 LDG.E R21, desc[UR6][R8.64+0x4] ;  /* 0x0000040608150981 */ /* 0x000ea8000c1e1900 */
[----:B------:R-:W2:Y:S01]  /*0790*/  @P0 LDG.E R12, desc[UR6][R12.64] ;  /* 0x000000060c0c0981 */ /* 0x000ea2000c1e1900 */
[----:B---3--:R-:W-:-:S03]  /*07a0*/  @!P1 IMAD.WIDE R4, R19, 0x4, R4 ;  /* 0x0000000413049825 */ /* 0x008fc600078e0204 */
[----:B------:R-:W3:Y:S04]  /*07b0*/  @!P1 LDG.E R7, desc[UR6][R6.64] ;  /* 0x0000000606079981 */ /* 0x000ee8000c1e1900 */
[----:B------:R-:W3:Y:S01]  /*07c0*/  @!P1 LDG.E R4, desc[UR6][R4.64] ;  /* 0x0000000604049981 */ /* 0x000ee2000c1e1900 */
[----:B----4-:R-:W-:-:S04]  /*07d0*/  @P0 FFMA R2, R17, R2, R26 ;  /* 0x0000000211020223 */ /* 0x010fc8000000001a */
[----:B--2---:R-:W-:-:S04]  /*07e0*/  @P0 FFMA R26, R21, R12, R2 ;  /* 0x0000000c151a0223 */ /* 0x004fc80000000002 */
[----:B---3--:R-:W-:-:S07]  /*07f0*/  @!P1 FFMA R26, R7, R4, R26 ;  /* 0x00000004071a9223 */ /* 0x008fce000000001a */
.L_x_518:
        /* <DEDUP_REMOVED lines=10> */
.L_x_522:
        /* <DEDUP_REMOVED lines=14> */
.L_x_546:


//--------------------- .nv.shared._Z8sgemm_dbILi64ELi128ELi16ELi4ELi8EEvPKfS1_Pfiiiff --------------------------
	.section	.nv.shared._Z8sgemm_dbILi64ELi128ELi16ELi4ELi8EEvPKfS1_Pfiiiff,"aw",@nobits
	.sectionflags	@""
	.align	4
.nv.shared._Z8sgemm_dbILi64ELi128ELi16ELi4ELi8EEvPKfS1_Pfiiiff:
	.zero		25600


//--------------------- .nv.shared.reserved.0     --------------------------
	.section	.nv.shared.reserved.0,"aw",@nobits
	.weak		__nv_reservedSMEM_offset_0_alias
	.size		__nv_reservedSMEM_offset_0_alias, 0, 64
	.other		__nv_reservedSMEM_offset_0_alias,@"STO_CUDA_RESERVED_SHARED STV_DEFAULT"
__nv_reservedSMEM_offset_0_alias:
	.zero		0
	.zero		64


//--------------------- .nv.shared._Z8sgemm_dbILi128ELi64ELi16ELi8ELi4EEvPKfS1_Pfiiiff --------------------------
	.section	.nv.shared._Z8sgemm_dbILi128ELi64ELi16ELi8ELi4EEvPKfS1_Pfiiiff,"aw",@nobits
	.sectionflags	@""
	.align	4
.nv.shared._Z8sgemm_dbILi128ELi64ELi16ELi8ELi4EEvPKfS1_Pfiiiff:
	.zero		25600


//--------------------- .nv.shared._Z8sgemm_dbILi64ELi128ELi8ELi4ELi8EEvPKfS1_Pfiiiff --------------------------
	.section	.nv.shared._Z8sgemm_dbILi64ELi128ELi8ELi4ELi8EEvPKfS1_Pfiiiff,"aw",@nobits
	.sectionflags	@""
	.align	4
.nv.shared._Z8sgemm_dbILi64ELi128ELi8ELi4ELi8EEvPKfS1_Pfiiiff:
	.zero		13312


//--------------------- .nv.shared._Z8sgemm_dbILi128ELi64ELi8ELi8ELi4EEvPKfS1_Pfiiiff --------------------------
	.section	.nv.shared._Z8sgemm_dbILi128ELi64ELi8ELi8ELi4EEvPKfS1_Pfiiiff,"aw",@nobits
	.sectionflags	@""
	.align	4
.nv.shared._Z8sgemm_dbILi128ELi64ELi8ELi8ELi4EEvPKfS1_Pfiiiff:
	.zero		13312


//--------------------- .nv.shared._Z8sgemm_dbILi128ELi128ELi16ELi8ELi8EEvPKfS1_Pfiiiff --------------------------
	.section	.nv.shared._Z8sgemm_dbILi128ELi128ELi16ELi8ELi8EEvPKfS1_Pfiiiff,"aw",@nobits
	.sectionflags	@""
	.align	4
.nv.shared._Z8sgemm_dbILi128ELi128ELi16ELi8ELi8EEvPKfS1_Pfiiiff:
	.zero		33792


//--------------------- .nv.shared._Z8sgemm_dbILi128ELi128ELi16ELi4ELi4EEvPKfS1_Pfiiiff --------------------------
	.section	.nv.shared._Z8sgemm_dbILi128ELi128ELi16ELi4ELi4EEvPKfS1_Pfiiiff,"aw",@nobits
	.sectionflags	@""
	.align	4
.nv.shared._Z8sgemm_dbILi128ELi128ELi16ELi4ELi4EEvPKfS1_Pfiiiff:
	.zero		33792


//--------------------- .nv.shared._Z8sgemm_dbILi64ELi64ELi16ELi4ELi4EEvPKfS1_Pfiiiff --------------------------
	.section	.nv.shared._Z8sgemm_dbILi64ELi64ELi16ELi4ELi4EEvPKfS1_Pfiiiff,"aw",@nobits
	.sectionflags	@""
	.align	4
.nv.shared._Z8sgemm_dbILi64ELi64ELi16ELi4ELi4EEvPKfS1_Pfiiiff:
	.zero		17408


//--------------------- .nv.shared._Z8sgemm_dbILi128ELi128ELi8ELi4ELi8EEvPKfS1_Pfiiiff --------------------------
	.section	.nv.shared._Z8sgemm_dbILi128ELi128ELi8ELi4ELi8EEvPKfS1_Pfiiiff,"aw",@nobits
	.sectionflags	@""
	.align	4
.nv.shared._Z8sgemm_dbILi128ELi128ELi8ELi4ELi8EEvPKfS1_Pfiiiff:
	.zero		17408


//--------------------- .nv.shared._Z8sgemm_dbILi128ELi128ELi8ELi8ELi4EEvPKfS1_Pfiiiff --------------------------
	.section	.nv.shared._Z8sgemm_dbILi128ELi128ELi8ELi8ELi4EEvPKfS1_Pfiiiff,"aw",@nobits
	.sectionflags	@""
	.align	4
.nv.shared._Z8sgemm_dbILi128ELi128ELi8ELi8ELi4EEvPKfS1_Pfiiiff:
	.zero		17408


//--------------------- .nv.shared._Z8sgemm_dbILi128ELi128ELi8ELi4ELi4EEvPKfS1_Pfiiiff --------------------------
	.section	.nv.shared._Z8sgemm_dbILi128ELi128ELi8ELi4ELi4EEvPKfS1_Pfiiiff,"aw",@nobits
	.sectionflags	@""
	.align	4
.nv.shared._Z8sgemm_dbILi128ELi128ELi8ELi4ELi4EEvPKfS1_Pfiiiff:
	.zero		17408


//--------------------- .nv.shared._Z8sgemm_dbILi64ELi64ELi8ELi4ELi8EEvPKfS1_Pfiiiff --------------------------
	.section	.nv.shared._Z8sgemm_dbILi64ELi64ELi8ELi4ELi8EEvPKfS1_Pfiiiff,"aw",@nobits
	.sectionflags	@""
	.align	4
.nv.shared._Z8sgemm_dbILi64ELi64ELi8ELi4ELi8EEvPKfS1_Pfiiiff:
	.zero		9216


//--------------------- .nv.shared._Z8sgemm_dbILi64ELi64ELi8ELi8ELi4EEvPKfS1_Pfiiiff --------------------------
	.section	.nv.shared._Z8sgemm_dbILi64ELi64ELi8ELi8ELi4EEvPKfS1_Pfiiiff,"aw",@nobits
	.sectionflags	@""
	.align	4
.nv.shared._Z8sgemm_dbILi64ELi64ELi8ELi8ELi4EEvPKfS1_Pfiiiff:
	.zero		9216


//--------------------- .nv.shared._Z8sgemm_dbILi64ELi64ELi8ELi4ELi4EEvPKfS1_Pfiiiff --------------------------
	.section	.nv.shared._Z8sgemm_dbILi64ELi64ELi8ELi4ELi4EEvPKfS1_Pfiiiff,"aw",@nobits
	.sectionflags	@""
	.align	4
.nv.shared._Z8sgemm_dbILi64ELi64ELi8ELi4ELi4EEvPKfS1_Pfiiiff:
	.zero		9216


//--------------------- .nv.shared._Z17sgemm_warp_tilingILi128ELi128ELi16ELi8ELi8ELi4ELi2EEvPKfS1_Pfiiiff --------------------------
	.section	.nv.shared._Z17sgemm_warp_tilingILi128ELi128ELi16ELi8ELi8ELi4ELi2EEvPKfS1_Pfiiiff,"aw",@nobits
	.sectionflags	@""
	.align	4
.nv.shared._Z17sgemm_warp_tilingILi128ELi128ELi16ELi8ELi8ELi4ELi2EEvPKfS1_Pfiiiff:
	.zero		17408


//--------------------- .nv.shared._Z20sgemm_vectorize_smemILi64ELi64ELi8ELi8ELi4EEvPKfS1_Pfiiiff --------------------------
	.section	.nv.shared._Z20sgemm_vectorize_smemILi64ELi64ELi8ELi8ELi4EEvPKfS1_Pfiiiff,"aw",@nobits
	.sectionflags	@""
	.align	4
.nv.shared._Z20sgemm_vectorize_smemILi64ELi64ELi8ELi8ELi4EEvPKfS1_Pfiiiff:
	.zero		5120


//--------------------- .nv.shared._Z20sgemm_vectorize_smemILi64ELi64ELi8ELi4ELi4EEvPKfS1_Pfiiiff --------------------------
	.section	.nv.shared._Z20sgemm_vectorize_smemILi64ELi64ELi8ELi4ELi4EEvPKfS1_Pfiiiff,"aw",@nobits
	.sectionflags	@""
	.align	4
.nv.shared._Z20sgemm_vectorize_smemILi64ELi64ELi8ELi4ELi4EEvPKfS1_Pfiiiff:
	.zero		5120


//--------------------- .nv.shared._Z17sgemm_2D_blockingILi64ELi64ELi8ELi4ELi4EEvPKfS1_Pfiiiff --------------------------
	.section	.nv.shared._Z17sgemm_2D_blockingILi64ELi64ELi8ELi4ELi4EEvPKfS1_Pfiiiff,"aw",@nobits
	.sectionflags	@""
	.align	4
.nv.shared._Z17sgemm_2D_blockingILi64ELi64ELi8ELi4ELi4EEvPKfS1_Pfiiiff:
	.zero		5120


//--------------------- .nv.shared._Z17sgemm_1D_blockingILi64ELi64ELi2ELi32EEvPKfS1_Pfiiiff --------------------------
	.section	.nv.shared._Z17sgemm_1D_blockingILi64ELi64ELi2ELi32EEvPKfS1_Pfiiiff,"aw",@nobits
	.sectionflags	@""
	.align	4
.nv.shared._Z17sgemm_1D_blockingILi64ELi64ELi2ELi32EEvPKfS1_Pfiiiff:
	.zero		2048


//--------------------- .nv.shared._Z17sgemm_1D_blockingILi64ELi64ELi4ELi16EEvPKfS1_Pfiiiff --------------------------
	.section	.nv.shared._Z17sgemm_1D_blockingILi64ELi64ELi4ELi16EEvPKfS1_Pfiiiff,"aw",@nobits
	.sectionflags	@""
	.align	4
.nv.shared._Z17sgemm_1D_blockingILi64ELi64ELi4ELi16EEvPKfS1_Pfiiiff:
	.zero		3072


//--------------------- .nv.shared._Z17sgemm_1D_blockingILi64ELi64ELi8ELi8EEvPKfS1_Pfiiiff --------------------------
	.section	.nv.shared._Z17sgemm_1D_blockingILi64ELi64ELi8ELi8EEvPKfS1_Pfiiiff,"aw",@nobits
	.sectionflags	@""
	.align	4
.nv.shared._Z17sgemm_1D_blockingILi64ELi64ELi8ELi8EEvPKfS1_Pfiiiff:
	.zero		5120


//--------------------- .nv.shared._Z17sgemm_1D_blockingILi64ELi64ELi16ELi4EEvPKfS1_Pfiiiff --------------------------
	.section	.nv.shared._Z17sgemm_1D_blockingILi64ELi64ELi16ELi4EEvPKfS1_Pfiiiff,"aw",@nobits
	.sectionflags	@""
	.align	4
.nv.shared._Z17sgemm_1D_blockingILi64ELi64ELi16ELi4EEvPKfS1_Pfiiiff:
	.zero		9216


//--------------------- .nv.shared._Z12sgemm_sharedILi32EEvPKfS1_Pfiiiff --------------------------
	.section	.nv.shared._Z12sgemm_sharedILi32EEvPKfS1_Pfiiiff,"aw",@nobits
	.sectionflags	@""
	.align	4
.nv.shared._Z12sgemm_sharedILi32EEvPKfS1_Pfiiiff:
	.zero		9216


//--------------------- .nv.constant0._Z8sgemm_dbILi64ELi128ELi16ELi4ELi8EEvPKfS1_Pfiiiff --------------------------
	.section	.nv.constant0._Z8sgemm_dbILi64ELi128ELi16ELi4ELi8EEvPKfS1_Pfiiiff,"a",@progbits
	.sectionflags	@""
	.align	4
.nv.constant0._Z8sgemm_dbILi64ELi128ELi16ELi4ELi8EEvPKfS1_Pfiiiff:
	.zero		940


//--------------------- .nv.constant0._Z8sgemm_dbILi128ELi64ELi16ELi8ELi4EEvPKfS1_Pfiiiff --------------------------
	.section	.nv.constant0._Z8sgemm_dbILi128ELi64ELi16ELi8ELi4EEvPKfS1_Pfiiiff,"a",@progbits
	.sectionflags	@""
	.align	4
.nv.constant0._Z8sgemm_dbILi128ELi64ELi16ELi8ELi4EEvPKfS1_Pfiiiff:
	.zero		940


//--------------------- .nv.constant0._Z8sgemm_dbILi64ELi128ELi8ELi4ELi8EEvPKfS1_Pfiiiff --------------------------
	.section	.nv.constant0._Z8sgemm_dbILi64ELi128ELi8ELi4ELi8EEvPKfS1_Pfiiiff,"a",@progbits
	.sectionflags	@""
	.align	4
.nv.constant0._Z8sgemm_dbILi64ELi128ELi8ELi4ELi8EEvPKfS1_Pfiiiff:
	.zero		940


//--------------------- .nv.constant0._Z8sgemm_dbILi128ELi64ELi8ELi8ELi4EEvPKfS1_Pfiiiff --------------------------
	.section	.nv.constant0._Z8sgemm_dbILi128ELi64ELi8ELi8ELi4EEvPKfS1_Pfiiiff,"a",@progbits
	.sectionflags	@""
	.align	4
.nv.constant0._Z8sgemm_dbILi128ELi64ELi8ELi8ELi4EEvPKfS1_Pfiiiff:
	.zero		940


//--------------------- .nv.constant0._Z8sgemm_dbILi128ELi128ELi16ELi8ELi8EEvPKfS1_Pfiiiff --------------------------
	.section	.nv.constant0._Z8sgemm_dbILi128ELi128ELi16ELi8ELi8EEvPKfS1_Pfiiiff,"a",@progbits
	.sectionflags	@""
	.align	4
.nv.constant0._Z8sgemm_dbILi128ELi128ELi16ELi8ELi8EEvPKfS1_Pfiiiff:
	.zero		940


//--------------------- .nv.constant0._Z8sgemm_dbILi128ELi128ELi16ELi4ELi4EEvPKfS1_Pfiiiff --------------------------
	.section	.nv.constant0._Z8sgemm_dbILi128ELi128ELi16ELi4ELi4EEvPKfS1_Pfiiiff,"a",@progbits
	.sectionflags	@""
	.align	4
.nv.constant0._Z8sgemm_dbILi128ELi128ELi16ELi4ELi4EEvPKfS1_Pfiiiff:
	.zero		940


//--------------------- .nv.constant0._Z8sgemm_dbILi64ELi64ELi16ELi4ELi4EEvPKfS1_Pfiiiff --------------------------
	.section	.nv.constant0._Z8sgemm_dbILi64ELi64ELi16ELi4ELi4EEvPKfS1_Pfiiiff,"a",@progbits
	.sectionflags	@""
	.align	4
.nv.constant0._Z8sgemm_dbILi64ELi64ELi16ELi4ELi4EEvPKfS1_Pfiiiff:
	.zero		940


//--------------------- .nv.constant0._Z8sgemm_dbILi128ELi128ELi8ELi4ELi8EEvPKfS1_Pfiiiff --------------------------
	.section	.nv.constant0._Z8sgemm_dbILi128ELi128ELi8ELi4ELi8EEvPKfS1_Pfiiiff,"a",@progbits
	.sectionflags	@""
	.align	4
.nv.constant0._Z8sgemm_dbILi128ELi128ELi8ELi4ELi8EEvPKfS1_Pfiiiff:
	.zero		940


//--------------------- .nv.constant0._Z8sgemm_dbILi128ELi128ELi8ELi8ELi4EEvPKfS1_Pfiiiff --------------------------
	.section	.nv.constant0._Z8sgemm_dbILi128ELi128ELi8ELi8ELi4EEvPKfS1_Pfiiiff,"a",@progbits
	.sectionflags	@""
	.align	4
.nv.constant0._Z8sgemm_dbILi128ELi128ELi8ELi8ELi4EEvPKfS1_Pfiiiff:
	.zero		940


//--------------------- .nv.constant0._Z8sgemm_dbILi128ELi128ELi8ELi4ELi4EEvPKfS1_Pfiiiff --------------------------
	.section	.nv.constant0._Z8sgemm_dbILi128ELi128ELi8ELi4ELi4EEvPKfS1_Pfiiiff,"a",@progbits
	.sectionflags	@""
	.align	4
.nv.constant0._Z8sgemm_dbILi128ELi128ELi8ELi4ELi4EEvPKfS1_Pfiiiff:
	.zero		940


//--------------------- .nv.constant0._Z8sgemm_dbILi64ELi64ELi8ELi4ELi8EEvPKfS1_Pfiiiff --------------------------
	.section	.nv.constant0._Z8sgemm_dbILi64ELi64ELi8ELi4ELi8EEvPKfS1_Pfiiiff,"a",@progbits
	.sectionflags	@""
	.align	4
.nv.constant0._Z8sgemm_dbILi64ELi64ELi8ELi4ELi8EEvPKfS1_Pfiiiff:
	.zero		940


//--------------------- .nv.constant0._Z8sgemm_dbILi64ELi64ELi8ELi8ELi4EEvPKfS1_Pfiiiff --------------------------
	.section	.nv.constant0._Z8sgemm_dbILi64ELi64ELi8ELi8ELi4EEvPKfS1_Pfiiiff,"a",@progbits
	.sectionflags	@""
	.align	4
.nv.constant0._Z8sgemm_dbILi64ELi64ELi8ELi8ELi4EEvPKfS1_Pfiiiff:
	.zero		940


//--------------------- .nv.constant0._Z8sgemm_dbILi64ELi64ELi8ELi4ELi4EEvPKfS1_Pfiiiff --------------------------
	.section	.nv.constant0._Z8sgemm_dbILi64ELi64ELi8ELi4ELi4EEvPKfS1_Pfiiiff,"a",@progbits
	.sectionflags	@""
	.align	4
.nv.constant0._Z8sgemm_dbILi64ELi64ELi8ELi4ELi4EEvPKfS1_Pfiiiff:
	.zero		940


//--------------------- .nv.constant0._Z17sgemm_warp_tilingILi128ELi128ELi16ELi8ELi8ELi4ELi2EEvPKfS1_Pfiiiff --------------------------
	.section	.nv.constant0._Z17sgemm_warp_tilingILi128ELi128ELi16ELi8ELi8ELi4ELi2EEvPKfS1_Pfiiiff,"a",@progbits
	.sectionflags	@""
	.align	4
.nv.constant0._Z17sgemm_warp_tilingILi128ELi128ELi16ELi8ELi8ELi4ELi2EEvPKfS1_Pfiiiff:
	.zero		940


//--------------------- .nv.constant0._Z20sgemm_vectorize_smemILi64ELi64ELi8ELi8ELi4EEvPKfS1_Pfiiiff --------------------------
	.section	.nv.constant0._Z20sgemm_vectorize_smemILi64ELi64ELi8ELi8ELi4EEvPKfS1_Pfiiiff,"a",@progbits
	.sectionflags	@""
	.align	4
.nv.constant0._Z20sgemm_vectorize_smemILi64ELi64ELi8ELi8ELi4EEvPKfS1_Pfiiiff:
	.zero		940


//--------------------- .nv.constant0._Z20sgemm_vectorize_smemILi64ELi64ELi8ELi4ELi4EEvPKfS1_Pfiiiff --------------------------
	.section	.nv.constant0._Z20sgemm_vectorize_smemILi64ELi64ELi8ELi4ELi4EEvPKfS1_Pfiiiff,"a",@progbits
	.sectionflags	@""
	.align	4
.nv.constant0._Z20sgemm_vectorize_smemILi64ELi64ELi8ELi4ELi4EEvPKfS1_Pfiiiff:
	.zero		940


//--------------------- .nv.constant0._Z17sgemm_2D_blockingILi64ELi64ELi8ELi4ELi4EEvPKfS1_Pfiiiff --------------------------
	.section	.nv.constant0._Z17sgemm_2D_blockingILi64ELi64ELi8ELi4ELi4EEvPKfS1_Pfiiiff,"a",@progbits
	.sectionflags	@""
	.align	4
.nv.constant0._Z17sgemm_2D_blockingILi64ELi64ELi8ELi4ELi4EEvPKfS1_Pfiiiff:
	.zero		940


//--------------------- .nv.constant0._Z17sgemm_1D_blockingILi64ELi64ELi2ELi32EEvPKfS1_Pfiiiff --------------------------
	.section	.nv.constant0._Z17sgemm_1D_blockingILi64ELi64ELi2ELi32EEvPKfS1_Pfiiiff,"a",@progbits
	.sectionflags	@""
	.align	4
.nv.constant0._Z17sgemm_1D_blockingILi64ELi64ELi2ELi32EEvPKfS1_Pfiiiff:
	.zero		940


//--------------------- .nv.constant0._Z17sgemm_1D_blockingILi64ELi64ELi4ELi16EEvPKfS1_Pfiiiff --------------------------
	.section	.nv.constant0._Z17sgemm_1D_blockingILi64ELi64ELi4ELi16EEvPKfS1_Pfiiiff,"a",@progbits
	.sectionflags	@""
	.align	4
.nv.constant0._Z17sgemm_1D_blockingILi64ELi64ELi4ELi16EEvPKfS1_Pfiiiff:
	.zero		940


//--------------------- .nv.constant0._Z17sgemm_1D_blockingILi64ELi64ELi8ELi8EEvPKfS1_Pfiiiff --------------------------
	.section	.nv.constant0._Z17sgemm_1D_blockingILi64ELi64ELi8ELi8EEvPKfS1_Pfiiiff,"a",@progbits
	.sectionflags	@""
	.align	4
.nv.constant0._Z17sgemm_1D_blockingILi64ELi64ELi8ELi8EEvPKfS1_Pfiiiff:
	.zero		940


//--------------------- .nv.constant0._Z17sgemm_1D_blockingILi64ELi64ELi16ELi4EEvPKfS1_Pfiiiff --------------------------
	.section	.nv.constant0._Z17sgemm_1D_blockingILi64ELi64ELi16ELi4EEvPKfS1_Pfiiiff,"a",@progbits
	.sectionflags	@""
	.align	4
.nv.constant0._Z17sgemm_1D_blockingILi64ELi64ELi16ELi4EEvPKfS1_Pfiiiff:
	.zero		940


//--------------------- .nv.constant0._Z12sgemm_sharedILi32EEvPKfS1_Pfiiiff --------------------------
	.section	.nv.constant0._Z12sgemm_sharedILi32EEvPKfS1_Pfiiiff,"a",@progbits
	.sectionflags	@""
	.align	4
.nv.constant0._Z12sgemm_sharedILi32EEvPKfS1_Pfiiiff:
	.zero		940


//--------------------- .nv.constant0._Z15sgemm_coalcesedPKfS0_Pfiiiff --------------------------
	.section	.nv.constant0._Z15sgemm_coalcesedPKfS0_Pfiiiff,"a",@progbits
	.sectionflags	@""
	.align	4
.nv.constant0._Z15sgemm_coalcesedPKfS0_Pfiiiff:
	.zero		940


//--------------------- .nv.constant0._Z11sgemm_naivePKfS0_Pfiiiff --------------------------
	.section	.nv.constant0._Z11sgemm_naivePKfS0_Pfiiiff,"a",@progbits
	.sectionflags	@""
	.align	4
.nv.constant0._Z11sgemm_naivePKfS0_Pfiiiff:
	.zero		940


//--------------------- SYMBOLS --------------------------

	.type		.nv.reservedSmem.offset0,@object
	.size		.nv.reservedSmem.offset0,0x4
	.type		.nv.reservedSmem.cap,@object
	.size		.nv.reservedSmem.cap,0x4
